//
// Generated by NVIDIA NVVM Compiler
//
// Compiler Build ID: CL-36424714
// Cuda compilation tools, release 13.0, V13.0.88
// Based on NVVM 20.0.0
//

.version 9.0
.target sm_100
.address_size 64

	// .globl	_Z13init_parallelPd
// _ZZN3cub18CUB_300001_SM_10006detail6reduce28DeviceReduceSingleTileKernelINS2_10policy_hubIdjN4cuda3__47maximumIdEEE10Policy1000EN6thrust24THRUST_300001_SM_1000_NS6detail15normal_iteratorINSC_10device_ptrIdEEEEPdjS8_ddNS5_3std3__410__identityEEEvT0_T1_T2_T3_T4_T6_E12temp_storage has been demoted
// _ZZN3cub18CUB_300001_SM_10006detail6reduce18DeviceReduceKernelINS2_10policy_hubIdjN4cuda3__47maximumIdEEE10Policy1000EN6thrust24THRUST_300001_SM_1000_NS6detail15normal_iteratorINSC_10device_ptrIdEEEEjS8_dNS5_3std3__410__identityEEEvT0_PT3_T1_NS0_13GridEvenShareISO_EET2_T4_E12temp_storage has been demoted
// _ZZN3cub18CUB_300001_SM_10006detail6reduce28DeviceReduceSingleTileKernelINS2_10policy_hubIdjN4cuda3__47maximumIdEEE10Policy1000EPdSB_iS8_ddNS5_3std3__410__identityEEEvT0_T1_T2_T3_T4_T6_E12temp_storage has been demoted
// _ZZN3cub18CUB_300001_SM_10006detail6reduce28DeviceReduceSingleTileKernelINS2_10policy_hubIdyN4cuda3__47maximumIdEEE10Policy1000EN6thrust24THRUST_300001_SM_1000_NS6detail15normal_iteratorINSC_10device_ptrIdEEEEPdyS8_ddNS5_3std3__410__identityEEEvT0_T1_T2_T3_T4_T6_E12temp_storage has been demoted
// _ZZN3cub18CUB_300001_SM_10006detail6reduce18DeviceReduceKernelINS2_10policy_hubIdyN4cuda3__47maximumIdEEE10Policy1000EN6thrust24THRUST_300001_SM_1000_NS6detail15normal_iteratorINSC_10device_ptrIdEEEEyS8_dNS5_3std3__410__identityEEEvT0_PT3_T1_NS0_13GridEvenShareISO_EET2_T4_E12temp_storage has been demoted
// _ZZN3cub18CUB_300001_SM_10006detail6reduce28DeviceReduceSingleTileKernelINS2_10policy_hubIdyN4cuda3__47maximumIdEEE10Policy1000EPdSB_iS8_ddNS5_3std3__410__identityEEEvT0_T1_T2_T3_T4_T6_E12temp_storage has been demoted
.global .align 1 .b8 _ZN28_INTERNAL_033edba0_4_k_cu_ox4cuda3std3__45__cpo5beginE[1];
.global .align 1 .b8 _ZN28_INTERNAL_033edba0_4_k_cu_ox4cuda3std3__45__cpo3endE[1];
.global .align 1 .b8 _ZN28_INTERNAL_033edba0_4_k_cu_ox4cuda3std3__45__cpo6cbeginE[1];
.global .align 1 .b8 _ZN28_INTERNAL_033edba0_4_k_cu_ox4cuda3std3__45__cpo4cendE[1];
.global .align 1 .b8 _ZN28_INTERNAL_033edba0_4_k_cu_ox4cuda3std3__45__cpo6rbeginE[1];
.global .align 1 .b8 _ZN28_INTERNAL_033edba0_4_k_cu_ox4cuda3std3__45__cpo4rendE[1];
.global .align 1 .b8 _ZN28_INTERNAL_033edba0_4_k_cu_ox4cuda3std3__45__cpo7crbeginE[1];
.global .align 1 .b8 _ZN28_INTERNAL_033edba0_4_k_cu_ox4cuda3std3__45__cpo5crendE[1];
.global .align 1 .b8 _ZN28_INTERNAL_033edba0_4_k_cu_ox4cuda3std3__430_GLOBAL__N__033edba0_4_k_cu_ox6ignoreE[1];
.global .align 1 .b8 _ZN28_INTERNAL_033edba0_4_k_cu_ox4cuda3std3__419piecewise_constructE[1];
.global .align 1 .b8 _ZN28_INTERNAL_033edba0_4_k_cu_ox4cuda3std3__48in_placeE[1];
.global .align 1 .b8 _ZN28_INTERNAL_033edba0_4_k_cu_ox4cuda3std3__420unreachable_sentinelE[1];
.global .align 1 .b8 _ZN28_INTERNAL_033edba0_4_k_cu_ox4cuda3std3__47nulloptE[1];
.global .align 1 .b8 _ZN28_INTERNAL_033edba0_4_k_cu_ox4cuda3std3__48unexpectE[1];
.global .align 1 .b8 _ZN28_INTERNAL_033edba0_4_k_cu_ox4cuda3std6ranges3__45__cpo4swapE[1];
.global .align 1 .b8 _ZN28_INTERNAL_033edba0_4_k_cu_ox4cuda3std6ranges3__45__cpo9iter_moveE[1];
.global .align 1 .b8 _ZN28_INTERNAL_033edba0_4_k_cu_ox4cuda3std6ranges3__45__cpo5beginE[1];
.global .align 1 .b8 _ZN28_INTERNAL_033edba0_4_k_cu_ox4cuda3std6ranges3__45__cpo3endE[1];
.global .align 1 .b8 _ZN28_INTERNAL_033edba0_4_k_cu_ox4cuda3std6ranges3__45__cpo6cbeginE[1];
.global .align 1 .b8 _ZN28_INTERNAL_033edba0_4_k_cu_ox4cuda3std6ranges3__45__cpo4cendE[1];
.global .align 1 .b8 _ZN28_INTERNAL_033edba0_4_k_cu_ox4cuda3std6ranges3__45__cpo7advanceE[1];
.global .align 1 .b8 _ZN28_INTERNAL_033edba0_4_k_cu_ox4cuda3std6ranges3__45__cpo9iter_swapE[1];
.global .align 1 .b8 _ZN28_INTERNAL_033edba0_4_k_cu_ox4cuda3std6ranges3__45__cpo4nextE[1];
.global .align 1 .b8 _ZN28_INTERNAL_033edba0_4_k_cu_ox4cuda3std6ranges3__45__cpo4prevE[1];
.global .align 1 .b8 _ZN28_INTERNAL_033edba0_4_k_cu_ox4cuda3std6ranges3__45__cpo4dataE[1];
.global .align 1 .b8 _ZN28_INTERNAL_033edba0_4_k_cu_ox4cuda3std6ranges3__45__cpo5cdataE[1];
.global .align 1 .b8 _ZN28_INTERNAL_033edba0_4_k_cu_ox4cuda3std6ranges3__45__cpo4sizeE[1];
.global .align 1 .b8 _ZN28_INTERNAL_033edba0_4_k_cu_ox4cuda3std6ranges3__45__cpo5ssizeE[1];
.global .align 1 .b8 _ZN28_INTERNAL_033edba0_4_k_cu_ox4cuda3std6ranges3__45__cpo8distanceE[1];
.global .align 1 .b8 _ZN28_INTERNAL_033edba0_4_k_cu_ox6thrust24THRUST_300001_SM_1000_NS8cuda_cub3parE[1];
.global .align 1 .b8 _ZN28_INTERNAL_033edba0_4_k_cu_ox6thrust24THRUST_300001_SM_1000_NS8cuda_cub10par_nosyncE[1];
.global .align 1 .b8 _ZN28_INTERNAL_033edba0_4_k_cu_ox6thrust24THRUST_300001_SM_1000_NS6system6detail10sequential3seqE[1];
.global .align 1 .b8 _ZN28_INTERNAL_033edba0_4_k_cu_ox6thrust24THRUST_300001_SM_1000_NS12placeholders2_1E[1];
.global .align 1 .b8 _ZN28_INTERNAL_033edba0_4_k_cu_ox6thrust24THRUST_300001_SM_1000_NS12placeholders2_2E[1];
.global .align 1 .b8 _ZN28_INTERNAL_033edba0_4_k_cu_ox6thrust24THRUST_300001_SM_1000_NS12placeholders2_3E[1];
.global .align 1 .b8 _ZN28_INTERNAL_033edba0_4_k_cu_ox6thrust24THRUST_300001_SM_1000_NS12placeholders2_4E[1];
.global .align 1 .b8 _ZN28_INTERNAL_033edba0_4_k_cu_ox6thrust24THRUST_300001_SM_1000_NS12placeholders2_5E[1];
.global .align 1 .b8 _ZN28_INTERNAL_033edba0_4_k_cu_ox6thrust24THRUST_300001_SM_1000_NS12placeholders2_6E[1];
.global .align 1 .b8 _ZN28_INTERNAL_033edba0_4_k_cu_ox6thrust24THRUST_300001_SM_1000_NS12placeholders2_7E[1];
.global .align 1 .b8 _ZN28_INTERNAL_033edba0_4_k_cu_ox6thrust24THRUST_300001_SM_1000_NS12placeholders2_8E[1];
.global .align 1 .b8 _ZN28_INTERNAL_033edba0_4_k_cu_ox6thrust24THRUST_300001_SM_1000_NS12placeholders2_9E[1];
.global .align 1 .b8 _ZN28_INTERNAL_033edba0_4_k_cu_ox6thrust24THRUST_300001_SM_1000_NS12placeholders3_10E[1];
.global .align 1 .b8 _ZN28_INTERNAL_033edba0_4_k_cu_ox6thrust24THRUST_300001_SM_1000_NS3seqE[1];

.visible .entry _Z13init_parallelPd(
	.param .u64 .ptr .align 1 _Z13init_parallelPd_param_0
)
{
	.reg .pred 	%p<15>;
	.reg .b32 	%r<24>;
	.reg .b64 	%rd<8>;
	.reg .b64 	%fd<9>;

	ld.param.u64 	%rd2, [_Z13init_parallelPd_param_0];
	cvta.to.global.u64 	%rd1, %rd2;
	mov.u32 	%r4, %ctaid.x;
	mov.u32 	%r5, %ntid.x;
	mov.u32 	%r6, %tid.x;
	mad.lo.s32 	%r1, %r4, %r5, %r6;
	mov.u32 	%r7, %ctaid.y;
	mov.u32 	%r8, %ntid.y;
	mov.u32 	%r9, %tid.y;
	mad.lo.s32 	%r10, %r7, %r8, %r9;
	mov.u32 	%r11, %ctaid.z;
	mov.u32 	%r12, %ntid.z;
	mov.u32 	%r13, %tid.z;
	mad.lo.s32 	%r14, %r11, %r12, %r13;
	max.u32 	%r15, %r1, %r10;
	max.u32 	%r16, %r15, %r14;
	setp.gt.u32 	%p3, %r16, 383;
	@%p3 bra 	$L__BB0_7;
	mov.pred 	%p14, -1;
	setp.eq.s32 	%p5, %r14, 0;
	@%p5 bra 	$L__BB0_4;
	setp.eq.s32 	%p6, %r14, 383;
	@%p6 bra 	$L__BB0_4;
	setp.eq.s32 	%p14, %r10, 0;
$L__BB0_4:
	setp.ne.s32 	%p7, %r10, 383;
	not.pred 	%p8, %p14;
	and.pred  	%p9, %p8, %p7;
	setp.ne.s32 	%p10, %r1, 0;
	and.pred  	%p11, %p10, %p9;
	setp.ne.s32 	%p12, %r1, 383;
	and.pred  	%p13, %p12, %p11;
	@%p13 bra 	$L__BB0_6;
	mul.lo.s32 	%r19, %r1, 10;
	cvt.rn.f64.u32 	%fd1, %r19;
	div.rn.f64 	%fd2, %fd1, 0d4077F00000000000;
	mul.lo.s32 	%r20, %r10, 10;
	cvt.rn.f64.u32 	%fd3, %r20;
	div.rn.f64 	%fd4, %fd3, 0d4077F00000000000;
	add.f64 	%fd5, %fd2, %fd4;
	mul.lo.s32 	%r21, %r14, 10;
	cvt.rn.f64.u32 	%fd6, %r21;
	div.rn.f64 	%fd7, %fd6, 0d4077F00000000000;
	add.f64 	%fd8, %fd7, %fd5;
	mad.lo.s32 	%r22, %r1, 384, %r10;
	mad.lo.s32 	%r23, %r22, 384, %r14;
	mul.wide.u32 	%rd6, %r23, 8;
	add.s64 	%rd7, %rd1, %rd6;
	st.global.f64 	[%rd7], %fd8;
	bra.uni 	$L__BB0_7;
$L__BB0_6:
	mad.lo.s32 	%r17, %r1, 384, %r10;
	mad.lo.s32 	%r18, %r17, 384, %r14;
	mul.wide.u32 	%rd3, %r18, 8;
	add.s64 	%rd4, %rd1, %rd3;
	mov.b64 	%rd5, 0;
	st.global.u64 	[%rd4], %rd5;
$L__BB0_7:
	ret;

}
	// .globl	_Z2f1Pdi
.visible .entry _Z2f1Pdi(
	.param .u64 .ptr .align 1 _Z2f1Pdi_param_0,
	.param .u32 _Z2f1Pdi_param_1
)
{
	.reg .pred 	%p<4>;
	.reg .b32 	%r<22>;
	.reg .b64 	%rd<9>;
	.reg .b64 	%fd<5>;

	ld.param.u64 	%rd1, [_Z2f1Pdi_param_0];
	ld.param.u32 	%r3, [_Z2f1Pdi_param_1];
	mov.u32 	%r4, %ctaid.x;
	mov.u32 	%r5, %ntid.x;
	mov.u32 	%r6, %tid.x;
	mad.lo.s32 	%r1, %r4, %r5, %r6;
	mov.u32 	%r7, %ctaid.y;
	mov.u32 	%r8, %ntid.y;
	mov.u32 	%r9, %tid.y;
	mad.lo.s32 	%r10, %r7, %r8, %r9;
	mov.u32 	%r11, %ctaid.z;
	mov.u32 	%r12, %ntid.z;
	mov.u32 	%r13, %tid.z;
	mad.lo.s32 	%r14, %r11, %r12, %r13;
	setp.ne.s32 	%p1, %r14, %r3;
	add.s32 	%r15, %r10, -1;
	add.s32 	%r16, %r1, -1;
	max.u32 	%r17, %r15, %r16;
	setp.gt.u32 	%p2, %r17, 381;
	or.pred  	%p3, %p2, %p1;
	@%p3 bra 	$L__BB1_2;
	cvta.to.global.u64 	%rd2, %rd1;
	mad.lo.s32 	%r18, %r3, 384, %r10;
	mad.lo.s32 	%r19, %r18, 384, %r1;
	add.s32 	%r20, %r19, -147456;
	mul.wide.s32 	%rd3, %r20, 8;
	add.s64 	%rd4, %rd2, %rd3;
	ld.global.f64 	%fd1, [%rd4];
	add.s32 	%r21, %r19, 147456;
	mul.wide.u32 	%rd5, %r21, 8;
	add.s64 	%rd6, %rd2, %rd5;
	ld.global.f64 	%fd2, [%rd6];
	add.f64 	%fd3, %fd1, %fd2;
	mul.f64 	%fd4, %fd3, 0d3FE0000000000000;
	mul.wide.u32 	%rd7, %r19, 8;
	add.s64 	%rd8, %rd2, %rd7;
	st.global.f64 	[%rd8], %fd4;
$L__BB1_2:
	ret;

}
	// .globl	_Z2f2Pdi
.visible .entry _Z2f2Pdi(
	.param .u64 .ptr .align 1 _Z2f2Pdi_param_0,
	.param .u32 _Z2f2Pdi_param_1
)
{
	.reg .pred 	%p<4>;
	.reg .b32 	%r<22>;
	.reg .b64 	%rd<9>;
	.reg .b64 	%fd<5>;

	ld.param.u64 	%rd1, [_Z2f2Pdi_param_0];
	ld.param.u32 	%r3, [_Z2f2Pdi_param_1];
	mov.u32 	%r4, %ctaid.x;
	mov.u32 	%r5, %ntid.x;
	mov.u32 	%r6, %tid.x;
	mad.lo.s32 	%r1, %r4, %r5, %r6;
	mov.u32 	%r7, %ctaid.y;
	mov.u32 	%r8, %ntid.y;
	mov.u32 	%r9, %tid.y;
	mad.lo.s32 	%r10, %r7, %r8, %r9;
	mov.u32 	%r11, %ctaid.z;
	mov.u32 	%r12, %ntid.z;
	mov.u32 	%r13, %tid.z;
	mad.lo.s32 	%r14, %r11, %r12, %r13;
	setp.ne.s32 	%p1, %r14, %r3;
	add.s32 	%r15, %r10, -1;
	add.s32 	%r16, %r1, -1;
	max.u32 	%r17, %r15, %r16;
	setp.gt.u32 	%p2, %r17, 381;
	or.pred  	%p3, %p2, %p1;
	@%p3 bra 	$L__BB2_2;
	cvta.to.global.u64 	%rd2, %rd1;
	mad.lo.s32 	%r18, %r10, 384, %r3;
	mad.lo.s32 	%r19, %r18, 384, %r1;
	add.s32 	%r20, %r19, -384;
	mul.wide.u32 	%rd3, %r20, 8;
	add.s64 	%rd4, %rd2, %rd3;
	ld.global.f64 	%fd1, [%rd4];
	add.s32 	%r21, %r19, 384;
	mul.wide.u32 	%rd5, %r21, 8;
	add.s64 	%rd6, %rd2, %rd5;
	ld.global.f64 	%fd2, [%rd6];
	add.f64 	%fd3, %fd1, %fd2;
	mul.f64 	%fd4, %fd3, 0d3FE0000000000000;
	mul.wide.u32 	%rd7, %r19, 8;
	add.s64 	%rd8, %rd2, %rd7;
	st.global.f64 	[%rd8], %fd4;
$L__BB2_2:
	ret;

}
	// .globl	_Z2f3PdiS_S_
.visible .entry _Z2f3PdiS_S_(
	.param .u64 .ptr .align 1 _Z2f3PdiS_S__param_0,
	.param .u32 _Z2f3PdiS_S__param_1,
	.param .u64 .ptr .align 1 _Z2f3PdiS_S__param_2,
	.param .u64 .ptr .align 1 _Z2f3PdiS_S__param_3
)
{
	.reg .pred 	%p<4>;
	.reg .b32 	%r<22>;
	.reg .b64 	%rd<18>;
	.reg .b64 	%fd<9>;

	ld.param.u64 	%rd1, [_Z2f3PdiS_S__param_0];
	ld.param.u32 	%r3, [_Z2f3PdiS_S__param_1];
	ld.param.u64 	%rd2, [_Z2f3PdiS_S__param_2];
	ld.param.u64 	%rd3, [_Z2f3PdiS_S__param_3];
	mov.u32 	%r4, %ctaid.x;
	mov.u32 	%r5, %ntid.x;
	mov.u32 	%r6, %tid.x;
	mad.lo.s32 	%r1, %r4, %r5, %r6;
	mov.u32 	%r7, %ctaid.y;
	mov.u32 	%r8, %ntid.y;
	mov.u32 	%r9, %tid.y;
	mad.lo.s32 	%r10, %r7, %r8, %r9;
	mov.u32 	%r11, %ctaid.z;
	mov.u32 	%r12, %ntid.z;
	mov.u32 	%r13, %tid.z;
	mad.lo.s32 	%r14, %r11, %r12, %r13;
	setp.ne.s32 	%p1, %r10, %r3;
	add.s32 	%r15, %r14, -1;
	add.s32 	%r16, %r1, -1;
	max.u32 	%r17, %r15, %r16;
	setp.gt.u32 	%p2, %r17, 381;
	or.pred  	%p3, %p2, %p1;
	@%p3 bra 	$L__BB3_2;
	cvta.to.global.u64 	%rd4, %rd1;
	cvta.to.global.u64 	%rd5, %rd2;
	cvta.to.global.u64 	%rd6, %rd3;
	mad.lo.s32 	%r18, %r14, 384, %r1;
	mul.lo.s32 	%r19, %r18, 384;
	add.s32 	%r20, %r3, %r19;
	add.s32 	%r21, %r20, -1;
	mul.wide.u32 	%rd7, %r21, 8;
	add.s64 	%rd8, %rd4, %rd7;
	ld.global.f64 	%fd1, [%rd8];
	cvt.u64.u32 	%rd9, %r19;
	cvt.u64.u32 	%rd10, %r3;
	add.s64 	%rd11, %rd10, %rd9;
	shl.b64 	%rd12, %rd11, 3;
	add.s64 	%rd13, %rd4, %rd12;
	ld.global.f64 	%fd2, [%rd13+8];
	add.f64 	%fd3, %fd1, %fd2;
	mul.f64 	%fd4, %fd3, 0d3FE0000000000000;
	mul.wide.u32 	%rd14, %r20, 8;
	add.s64 	%rd15, %rd5, %rd14;
	st.global.f64 	[%rd15], %fd4;
	add.s64 	%rd16, %rd4, %rd14;
	ld.global.f64 	%fd5, [%rd16];
	sub.f64 	%fd6, %fd5, %fd4;
	abs.f64 	%fd7, %fd6;
	add.s64 	%rd17, %rd6, %rd14;
	st.global.f64 	[%rd17], %fd7;
	ld.global.f64 	%fd8, [%rd15];
	st.global.f64 	[%rd16], %fd8;
$L__BB3_2:
	ret;

}
	// .globl	_ZN3cub18CUB_300001_SM_10006detail11EmptyKernelIvEEvv
.visible .entry _ZN3cub18CUB_300001_SM_10006detail11EmptyKernelIvEEvv()
{


	ret;

}
	// .globl	_ZN3cub18CUB_300001_SM_10006detail8for_each13static_kernelINS2_12policy_hub_t12policy_500_tEmN6thrust24THRUST_300001_SM_1000_NS8cuda_cub20__uninitialized_fill7functorINS7_10device_ptrIdEEdEEEEvT0_T1_
.visible .entry _ZN3cub18CUB_300001_SM_10006detail8for_each13static_kernelINS2_12policy_hub_t12policy_500_tEmN6thrust24THRUST_300001_SM_1000_NS8cuda_cub20__uninitialized_fill7functorINS7_10device_ptrIdEEdEEEEvT0_T1_(
	.param .u64 _ZN3cub18CUB_300001_SM_10006detail8for_each13static_kernelINS2_12policy_hub_t12policy_500_tEmN6thrust24THRUST_300001_SM_1000_NS8cuda_cub20__uninitialized_fill7functorINS7_10device_ptrIdEEdEEEEvT0_T1__param_0,
	.param .align 8 .b8 _ZN3cub18CUB_300001_SM_10006detail8for_each13static_kernelINS2_12policy_hub_t12policy_500_tEmN6thrust24THRUST_300001_SM_1000_NS8cuda_cub20__uninitialized_fill7functorINS7_10device_ptrIdEEdEEEEvT0_T1__param_1[16]
)
.maxntid 256
{
	.reg .pred 	%p<4>;
	.reg .b32 	%r<5>;
	.reg .b64 	%rd<16>;
	.reg .b64 	%fd<3>;

	ld.param.f64 	%fd2, [_ZN3cub18CUB_300001_SM_10006detail8for_each13static_kernelINS2_12policy_hub_t12policy_500_tEmN6thrust24THRUST_300001_SM_1000_NS8cuda_cub20__uninitialized_fill7functorINS7_10device_ptrIdEEdEEEEvT0_T1__param_1+8];
	ld.param.u64 	%rd4, [_ZN3cub18CUB_300001_SM_10006detail8for_each13static_kernelINS2_12policy_hub_t12policy_500_tEmN6thrust24THRUST_300001_SM_1000_NS8cuda_cub20__uninitialized_fill7functorINS7_10device_ptrIdEEdEEEEvT0_T1__param_1];
	ld.param.u64 	%rd5, [_ZN3cub18CUB_300001_SM_10006detail8for_each13static_kernelINS2_12policy_hub_t12policy_500_tEmN6thrust24THRUST_300001_SM_1000_NS8cuda_cub20__uninitialized_fill7functorINS7_10device_ptrIdEEdEEEEvT0_T1__param_0];
	mov.u32 	%r2, %ctaid.x;
	mul.wide.u32 	%rd1, %r2, 512;
	sub.s64 	%rd2, %rd5, %rd1;
	setp.lt.u64 	%p1, %rd2, 512;
	@%p1 bra 	$L__BB5_2;
	mov.u32 	%r4, %tid.x;
	cvta.to.global.u64 	%rd11, %rd4;
	cvt.u64.u32 	%rd12, %r4;
	add.s64 	%rd13, %rd1, %rd12;
	shl.b64 	%rd14, %rd13, 3;
	add.s64 	%rd15, %rd11, %rd14;
	st.global.f64 	[%rd15], %fd2;
	st.global.f64 	[%rd15+2048], %fd2;
	bra.uni 	$L__BB5_6;
$L__BB5_2:
	cvta.to.global.u64 	%rd6, %rd4;
	mov.u32 	%r1, %tid.x;
	cvt.u64.u32 	%rd7, %r1;
	setp.le.u64 	%p2, %rd2, %rd7;
	add.s64 	%rd8, %rd1, %rd7;
	shl.b64 	%rd9, %rd8, 3;
	add.s64 	%rd3, %rd6, %rd9;
	@%p2 bra 	$L__BB5_4;
	st.global.f64 	[%rd3], %fd2;
$L__BB5_4:
	add.s32 	%r3, %r1, 256;
	cvt.u64.u32 	%rd10, %r3;
	setp.le.u64 	%p3, %rd2, %rd10;
	@%p3 bra 	$L__BB5_6;
	st.global.f64 	[%rd3+2048], %fd2;
$L__BB5_6:
	ret;

}
	// .globl	_ZN3cub18CUB_300001_SM_10006detail6reduce28DeviceReduceSingleTileKernelINS2_10policy_hubIdjN4cuda3__47maximumIdEEE10Policy1000EN6thrust24THRUST_300001_SM_1000_NS6detail15normal_iteratorINSC_10device_ptrIdEEEEPdjS8_ddNS5_3std3__410__identityEEEvT0_T1_T2_T3_T4_T6_
.visible .entry _ZN3cub18CUB_300001_SM_10006detail6reduce28DeviceReduceSingleTileKernelINS2_10policy_hubIdjN4cuda3__47maximumIdEEE10Policy1000EN6thrust24THRUST_300001_SM_1000_NS6detail15normal_iteratorINSC_10device_ptrIdEEEEPdjS8_ddNS5_3std3__410__identityEEEvT0_T1_T2_T3_T4_T6_(
	.param .align 8 .b8 _ZN3cub18CUB_300001_SM_10006detail6reduce28DeviceReduceSingleTileKernelINS2_10policy_hubIdjN4cuda3__47maximumIdEEE10Policy1000EN6thrust24THRUST_300001_SM_1000_NS6detail15normal_iteratorINSC_10device_ptrIdEEEEPdjS8_ddNS5_3std3__410__identityEEEvT0_T1_T2_T3_T4_T6__param_0[8],
	.param .u64 .ptr .align 1 _ZN3cub18CUB_300001_SM_10006detail6reduce28DeviceReduceSingleTileKernelINS2_10policy_hubIdjN4cuda3__47maximumIdEEE10Policy1000EN6thrust24THRUST_300001_SM_1000_NS6detail15normal_iteratorINSC_10device_ptrIdEEEEPdjS8_ddNS5_3std3__410__identityEEEvT0_T1_T2_T3_T4_T6__param_1,
	.param .u32 _ZN3cub18CUB_300001_SM_10006detail6reduce28DeviceReduceSingleTileKernelINS2_10policy_hubIdjN4cuda3__47maximumIdEEE10Policy1000EN6thrust24THRUST_300001_SM_1000_NS6detail15normal_iteratorINSC_10device_ptrIdEEEEPdjS8_ddNS5_3std3__410__identityEEEvT0_T1_T2_T3_T4_T6__param_2,
	.param .align 1 .b8 _ZN3cub18CUB_300001_SM_10006detail6reduce28DeviceReduceSingleTileKernelINS2_10policy_hubIdjN4cuda3__47maximumIdEEE10Policy1000EN6thrust24THRUST_300001_SM_1000_NS6detail15normal_iteratorINSC_10device_ptrIdEEEEPdjS8_ddNS5_3std3__410__identityEEEvT0_T1_T2_T3_T4_T6__param_3[1],
	.param .f64 _ZN3cub18CUB_300001_SM_10006detail6reduce28DeviceReduceSingleTileKernelINS2_10policy_hubIdjN4cuda3__47maximumIdEEE10Policy1000EN6thrust24THRUST_300001_SM_1000_NS6detail15normal_iteratorINSC_10device_ptrIdEEEEPdjS8_ddNS5_3std3__410__identityEEEvT0_T1_T2_T3_T4_T6__param_4,
	.param .align 1 .b8 _ZN3cub18CUB_300001_SM_10006detail6reduce28DeviceReduceSingleTileKernelINS2_10policy_hubIdjN4cuda3__47maximumIdEEE10Policy1000EN6thrust24THRUST_300001_SM_1000_NS6detail15normal_iteratorINSC_10device_ptrIdEEEEPdjS8_ddNS5_3std3__410__identityEEEvT0_T1_T2_T3_T4_T6__param_5[1]
)
.maxntid 256
.minnctapersm 1
{
	.reg .pred 	%p<169>;
	.reg .b32 	%r<286>;
	.reg .b64 	%rd<114>;
	.reg .b64 	%fd<309>;
	// demoted variable
	.shared .align 8 .b8 _ZZN3cub18CUB_300001_SM_10006detail6reduce28DeviceReduceSingleTileKernelINS2_10policy_hubIdjN4cuda3__47maximumIdEEE10Policy1000EN6thrust24THRUST_300001_SM_1000_NS6detail15normal_iteratorINSC_10device_ptrIdEEEEPdjS8_ddNS5_3std3__410__identityEEEvT0_T1_T2_T3_T4_T6_E12temp_storage[80];
	ld.param.u64 	%rd9, [_ZN3cub18CUB_300001_SM_10006detail6reduce28DeviceReduceSingleTileKernelINS2_10policy_hubIdjN4cuda3__47maximumIdEEE10Policy1000EN6thrust24THRUST_300001_SM_1000_NS6detail15normal_iteratorINSC_10device_ptrIdEEEEPdjS8_ddNS5_3std3__410__identityEEEvT0_T1_T2_T3_T4_T6__param_0];
	ld.param.u64 	%rd10, [_ZN3cub18CUB_300001_SM_10006detail6reduce28DeviceReduceSingleTileKernelINS2_10policy_hubIdjN4cuda3__47maximumIdEEE10Policy1000EN6thrust24THRUST_300001_SM_1000_NS6detail15normal_iteratorINSC_10device_ptrIdEEEEPdjS8_ddNS5_3std3__410__identityEEEvT0_T1_T2_T3_T4_T6__param_1];
	ld.param.u32 	%r51, [_ZN3cub18CUB_300001_SM_10006detail6reduce28DeviceReduceSingleTileKernelINS2_10policy_hubIdjN4cuda3__47maximumIdEEE10Policy1000EN6thrust24THRUST_300001_SM_1000_NS6detail15normal_iteratorINSC_10device_ptrIdEEEEPdjS8_ddNS5_3std3__410__identityEEEvT0_T1_T2_T3_T4_T6__param_2];
	ld.param.f64 	%fd42, [_ZN3cub18CUB_300001_SM_10006detail6reduce28DeviceReduceSingleTileKernelINS2_10policy_hubIdjN4cuda3__47maximumIdEEE10Policy1000EN6thrust24THRUST_300001_SM_1000_NS6detail15normal_iteratorINSC_10device_ptrIdEEEEPdjS8_ddNS5_3std3__410__identityEEEvT0_T1_T2_T3_T4_T6__param_4];
	cvta.to.global.u64 	%rd1, %rd10;
	setp.ne.s32 	%p1, %r51, 0;
	@%p1 bra 	$L__BB6_3;
	mov.u32 	%r268, %tid.x;
	setp.ne.s32 	%p168, %r268, 0;
	@%p168 bra 	$L__BB6_52;
	st.global.f64 	[%rd1], %fd42;
	bra.uni 	$L__BB6_52;
$L__BB6_3:
	cvta.to.global.u64 	%rd2, %rd9;
	setp.gt.u32 	%p2, %r51, 2047;
	@%p2 bra 	$L__BB6_28;
	mov.u32 	%r1, %tid.x;
	setp.ge.u32 	%p80, %r1, %r51;
	mov.f64 	%fd296, 0d0000000000000000;
	mov.u32 	%r272, %r1;
	@%p80 bra 	$L__BB6_6;
	mul.wide.u32 	%rd83, %r1, 8;
	add.s64 	%rd84, %rd2, %rd83;
	ld.global.f64 	%fd296, [%rd84];
	add.s32 	%r272, %r1, 256;
$L__BB6_6:
	setp.ge.u32 	%p81, %r272, %r51;
	@%p81 bra 	$L__BB6_19;
	not.b32 	%r145, %r272;
	add.s32 	%r146, %r51, %r145;
	shr.u32 	%r147, %r146, 8;
	add.s32 	%r4, %r147, 1;
	and.b32  	%r5, %r4, 15;
	setp.lt.u32 	%p82, %r146, 3840;
	@%p82 bra 	$L__BB6_10;
	and.b32  	%r148, %r4, 33554416;
	neg.s32 	%r270, %r148;
	mul.wide.u32 	%rd85, %r272, 8;
	add.s64 	%rd86, %rd85, %rd2;
	add.s64 	%rd112, %rd86, 16384;
$L__BB6_9:
	.pragma "nounroll";
	ld.global.f64 	%fd157, [%rd112+-16384];
	setp.lt.f64 	%p83, %fd296, %fd157;
	selp.f64 	%fd158, %fd157, %fd296, %p83;
	ld.global.f64 	%fd159, [%rd112+-14336];
	setp.lt.f64 	%p84, %fd158, %fd159;
	selp.f64 	%fd160, %fd159, %fd158, %p84;
	ld.global.f64 	%fd161, [%rd112+-12288];
	setp.lt.f64 	%p85, %fd160, %fd161;
	selp.f64 	%fd162, %fd161, %fd160, %p85;
	ld.global.f64 	%fd163, [%rd112+-10240];
	setp.lt.f64 	%p86, %fd162, %fd163;
	selp.f64 	%fd164, %fd163, %fd162, %p86;
	ld.global.f64 	%fd165, [%rd112+-8192];
	setp.lt.f64 	%p87, %fd164, %fd165;
	selp.f64 	%fd166, %fd165, %fd164, %p87;
	ld.global.f64 	%fd167, [%rd112+-6144];
	setp.lt.f64 	%p88, %fd166, %fd167;
	selp.f64 	%fd168, %fd167, %fd166, %p88;
	ld.global.f64 	%fd169, [%rd112+-4096];
	setp.lt.f64 	%p89, %fd168, %fd169;
	selp.f64 	%fd170, %fd169, %fd168, %p89;
	ld.global.f64 	%fd171, [%rd112+-2048];
	setp.lt.f64 	%p90, %fd170, %fd171;
	selp.f64 	%fd172, %fd171, %fd170, %p90;
	ld.global.f64 	%fd173, [%rd112];
	setp.lt.f64 	%p91, %fd172, %fd173;
	selp.f64 	%fd174, %fd173, %fd172, %p91;
	ld.global.f64 	%fd175, [%rd112+2048];
	setp.lt.f64 	%p92, %fd174, %fd175;
	selp.f64 	%fd176, %fd175, %fd174, %p92;
	ld.global.f64 	%fd177, [%rd112+4096];
	setp.lt.f64 	%p93, %fd176, %fd177;
	selp.f64 	%fd178, %fd177, %fd176, %p93;
	ld.global.f64 	%fd179, [%rd112+6144];
	setp.lt.f64 	%p94, %fd178, %fd179;
	selp.f64 	%fd180, %fd179, %fd178, %p94;
	ld.global.f64 	%fd181, [%rd112+8192];
	setp.lt.f64 	%p95, %fd180, %fd181;
	selp.f64 	%fd182, %fd181, %fd180, %p95;
	ld.global.f64 	%fd183, [%rd112+10240];
	setp.lt.f64 	%p96, %fd182, %fd183;
	selp.f64 	%fd184, %fd183, %fd182, %p96;
	ld.global.f64 	%fd185, [%rd112+12288];
	setp.lt.f64 	%p97, %fd184, %fd185;
	selp.f64 	%fd186, %fd185, %fd184, %p97;
	ld.global.f64 	%fd187, [%rd112+14336];
	setp.lt.f64 	%p98, %fd186, %fd187;
	selp.f64 	%fd296, %fd187, %fd186, %p98;
	add.s32 	%r272, %r272, 4096;
	add.s32 	%r270, %r270, 16;
	add.s64 	%rd112, %rd112, 32768;
	setp.ne.s32 	%p99, %r270, 0;
	@%p99 bra 	$L__BB6_9;
$L__BB6_10:
	setp.eq.s32 	%p100, %r5, 0;
	@%p100 bra 	$L__BB6_19;
	and.b32  	%r12, %r4, 7;
	setp.lt.u32 	%p101, %r5, 8;
	@%p101 bra 	$L__BB6_13;
	mul.wide.u32 	%rd87, %r272, 8;
	add.s64 	%rd88, %rd2, %rd87;
	ld.global.f64 	%fd189, [%rd88];
	setp.lt.f64 	%p102, %fd296, %fd189;
	selp.f64 	%fd190, %fd189, %fd296, %p102;
	ld.global.f64 	%fd191, [%rd88+2048];
	setp.lt.f64 	%p103, %fd190, %fd191;
	selp.f64 	%fd192, %fd191, %fd190, %p103;
	ld.global.f64 	%fd193, [%rd88+4096];
	setp.lt.f64 	%p104, %fd192, %fd193;
	selp.f64 	%fd194, %fd193, %fd192, %p104;
	ld.global.f64 	%fd195, [%rd88+6144];
	setp.lt.f64 	%p105, %fd194, %fd195;
	selp.f64 	%fd196, %fd195, %fd194, %p105;
	ld.global.f64 	%fd197, [%rd88+8192];
	setp.lt.f64 	%p106, %fd196, %fd197;
	selp.f64 	%fd198, %fd197, %fd196, %p106;
	ld.global.f64 	%fd199, [%rd88+10240];
	setp.lt.f64 	%p107, %fd198, %fd199;
	selp.f64 	%fd200, %fd199, %fd198, %p107;
	ld.global.f64 	%fd201, [%rd88+12288];
	setp.lt.f64 	%p108, %fd200, %fd201;
	selp.f64 	%fd202, %fd201, %fd200, %p108;
	ld.global.f64 	%fd203, [%rd88+14336];
	setp.lt.f64 	%p109, %fd202, %fd203;
	selp.f64 	%fd296, %fd203, %fd202, %p109;
	add.s32 	%r272, %r272, 2048;
$L__BB6_13:
	setp.eq.s32 	%p110, %r12, 0;
	@%p110 bra 	$L__BB6_19;
	and.b32  	%r15, %r4, 3;
	setp.lt.u32 	%p111, %r12, 4;
	@%p111 bra 	$L__BB6_16;
	mul.wide.u32 	%rd89, %r272, 8;
	add.s64 	%rd90, %rd2, %rd89;
	ld.global.f64 	%fd205, [%rd90];
	setp.lt.f64 	%p112, %fd296, %fd205;
	selp.f64 	%fd206, %fd205, %fd296, %p112;
	ld.global.f64 	%fd207, [%rd90+2048];
	setp.lt.f64 	%p113, %fd206, %fd207;
	selp.f64 	%fd208, %fd207, %fd206, %p113;
	ld.global.f64 	%fd209, [%rd90+4096];
	setp.lt.f64 	%p114, %fd208, %fd209;
	selp.f64 	%fd210, %fd209, %fd208, %p114;
	ld.global.f64 	%fd211, [%rd90+6144];
	setp.lt.f64 	%p115, %fd210, %fd211;
	selp.f64 	%fd296, %fd211, %fd210, %p115;
	add.s32 	%r272, %r272, 1024;
$L__BB6_16:
	setp.eq.s32 	%p116, %r15, 0;
	@%p116 bra 	$L__BB6_19;
	mul.wide.u32 	%rd91, %r272, 8;
	add.s64 	%rd113, %rd2, %rd91;
	neg.s32 	%r275, %r15;
$L__BB6_18:
	.pragma "nounroll";
	ld.global.f64 	%fd212, [%rd113];
	setp.lt.f64 	%p117, %fd296, %fd212;
	selp.f64 	%fd296, %fd212, %fd296, %p117;
	add.s64 	%rd113, %rd113, 2048;
	add.s32 	%r275, %r275, 1;
	setp.ne.s32 	%p118, %r275, 0;
	@%p118 bra 	$L__BB6_18;
$L__BB6_19:
	setp.lt.u32 	%p119, %r51, 256;
	@%p119 bra 	$L__BB6_24;
	// begin inline asm
	mov.u32 %r212, %laneid;
	// end inline asm
	mov.b64 	%rd102, %fd296;
	mov.b64 	{%r214, %r219}, %rd102;
	mov.b32 	%r220, 1;
	mov.b32 	%r261, 31;
	mov.b32 	%r262, -1;
	// begin inline asm
	shfl.sync.down.b32 %r213, %r214, %r220, %r261, %r262;
	// end inline asm
	// begin inline asm
	shfl.sync.down.b32 %r218, %r219, %r220, %r261, %r262;
	// end inline asm
	mov.b64 	%rd103, {%r213, %r218};
	mov.b64 	%fd260, %rd103;
	setp.gt.s32 	%p147, %r212, 30;
	setp.lt.f64 	%p148, %fd296, %fd260;
	selp.f64 	%fd261, %fd260, %fd296, %p148;
	selp.f64 	%fd262, %fd296, %fd261, %p147;
	mov.b64 	%rd104, %fd262;
	mov.b64 	{%r224, %r229}, %rd104;
	mov.b32 	%r230, 2;
	// begin inline asm
	shfl.sync.down.b32 %r223, %r224, %r230, %r261, %r262;
	// end inline asm
	// begin inline asm
	shfl.sync.down.b32 %r228, %r229, %r230, %r261, %r262;
	// end inline asm
	mov.b64 	%rd105, {%r223, %r228};
	mov.b64 	%fd263, %rd105;
	setp.gt.s32 	%p149, %r212, 29;
	setp.lt.f64 	%p150, %fd262, %fd263;
	selp.f64 	%fd264, %fd263, %fd262, %p150;
	selp.f64 	%fd265, %fd262, %fd264, %p149;
	mov.b64 	%rd106, %fd265;
	mov.b64 	{%r234, %r239}, %rd106;
	mov.b32 	%r240, 4;
	// begin inline asm
	shfl.sync.down.b32 %r233, %r234, %r240, %r261, %r262;
	// end inline asm
	// begin inline asm
	shfl.sync.down.b32 %r238, %r239, %r240, %r261, %r262;
	// end inline asm
	mov.b64 	%rd107, {%r233, %r238};
	mov.b64 	%fd266, %rd107;
	setp.gt.s32 	%p151, %r212, 27;
	setp.lt.f64 	%p152, %fd265, %fd266;
	selp.f64 	%fd267, %fd266, %fd265, %p152;
	selp.f64 	%fd268, %fd265, %fd267, %p151;
	mov.b64 	%rd108, %fd268;
	mov.b64 	{%r244, %r249}, %rd108;
	mov.b32 	%r250, 8;
	// begin inline asm
	shfl.sync.down.b32 %r243, %r244, %r250, %r261, %r262;
	// end inline asm
	// begin inline asm
	shfl.sync.down.b32 %r248, %r249, %r250, %r261, %r262;
	// end inline asm
	mov.b64 	%rd109, {%r243, %r248};
	mov.b64 	%fd269, %rd109;
	setp.gt.s32 	%p153, %r212, 23;
	setp.lt.f64 	%p154, %fd268, %fd269;
	selp.f64 	%fd270, %fd269, %fd268, %p154;
	selp.f64 	%fd271, %fd268, %fd270, %p153;
	mov.b64 	%rd110, %fd271;
	mov.b64 	{%r254, %r259}, %rd110;
	mov.b32 	%r260, 16;
	// begin inline asm
	shfl.sync.down.b32 %r253, %r254, %r260, %r261, %r262;
	// end inline asm
	// begin inline asm
	shfl.sync.down.b32 %r258, %r259, %r260, %r261, %r262;
	// end inline asm
	mov.b64 	%rd111, {%r253, %r258};
	mov.b64 	%fd272, %rd111;
	setp.gt.s32 	%p155, %r212, 15;
	setp.lt.f64 	%p156, %fd271, %fd272;
	selp.f64 	%fd16, %fd272, %fd271, %p156;
	selp.f64 	%fd308, %fd271, %fd16, %p155;
	setp.ne.s32 	%p157, %r212, 0;
	@%p157 bra 	$L__BB6_22;
	shr.u32 	%r263, %r1, 2;
	and.b32  	%r264, %r263, 248;
	mov.u32 	%r265, _ZZN3cub18CUB_300001_SM_10006detail6reduce28DeviceReduceSingleTileKernelINS2_10policy_hubIdjN4cuda3__47maximumIdEEE10Policy1000EN6thrust24THRUST_300001_SM_1000_NS6detail15normal_iteratorINSC_10device_ptrIdEEEEPdjS8_ddNS5_3std3__410__identityEEEvT0_T1_T2_T3_T4_T6_E12temp_storage;
	add.s32 	%r266, %r265, %r264;
	st.shared.f64 	[%r266+8], %fd16;
$L__BB6_22:
	bar.sync 	0;
	setp.ne.s32 	%p158, %r1, 0;
	@%p158 bra 	$L__BB6_50;
	ld.shared.f64 	%fd273, [_ZZN3cub18CUB_300001_SM_10006detail6reduce28DeviceReduceSingleTileKernelINS2_10policy_hubIdjN4cuda3__47maximumIdEEE10Policy1000EN6thrust24THRUST_300001_SM_1000_NS6detail15normal_iteratorINSC_10device_ptrIdEEEEPdjS8_ddNS5_3std3__410__identityEEEvT0_T1_T2_T3_T4_T6_E12temp_storage+16];
	setp.lt.f64 	%p159, %fd308, %fd273;
	selp.f64 	%fd274, %fd273, %fd308, %p159;
	ld.shared.f64 	%fd275, [_ZZN3cub18CUB_300001_SM_10006detail6reduce28DeviceReduceSingleTileKernelINS2_10policy_hubIdjN4cuda3__47maximumIdEEE10Policy1000EN6thrust24THRUST_300001_SM_1000_NS6detail15normal_iteratorINSC_10device_ptrIdEEEEPdjS8_ddNS5_3std3__410__identityEEEvT0_T1_T2_T3_T4_T6_E12temp_storage+24];
	setp.lt.f64 	%p160, %fd274, %fd275;
	selp.f64 	%fd276, %fd275, %fd274, %p160;
	ld.shared.f64 	%fd277, [_ZZN3cub18CUB_300001_SM_10006detail6reduce28DeviceReduceSingleTileKernelINS2_10policy_hubIdjN4cuda3__47maximumIdEEE10Policy1000EN6thrust24THRUST_300001_SM_1000_NS6detail15normal_iteratorINSC_10device_ptrIdEEEEPdjS8_ddNS5_3std3__410__identityEEEvT0_T1_T2_T3_T4_T6_E12temp_storage+32];
	setp.lt.f64 	%p161, %fd276, %fd277;
	selp.f64 	%fd278, %fd277, %fd276, %p161;
	ld.shared.f64 	%fd279, [_ZZN3cub18CUB_300001_SM_10006detail6reduce28DeviceReduceSingleTileKernelINS2_10policy_hubIdjN4cuda3__47maximumIdEEE10Policy1000EN6thrust24THRUST_300001_SM_1000_NS6detail15normal_iteratorINSC_10device_ptrIdEEEEPdjS8_ddNS5_3std3__410__identityEEEvT0_T1_T2_T3_T4_T6_E12temp_storage+40];
	setp.lt.f64 	%p162, %fd278, %fd279;
	selp.f64 	%fd280, %fd279, %fd278, %p162;
	ld.shared.f64 	%fd281, [_ZZN3cub18CUB_300001_SM_10006detail6reduce28DeviceReduceSingleTileKernelINS2_10policy_hubIdjN4cuda3__47maximumIdEEE10Policy1000EN6thrust24THRUST_300001_SM_1000_NS6detail15normal_iteratorINSC_10device_ptrIdEEEEPdjS8_ddNS5_3std3__410__identityEEEvT0_T1_T2_T3_T4_T6_E12temp_storage+48];
	setp.lt.f64 	%p163, %fd280, %fd281;
	selp.f64 	%fd282, %fd281, %fd280, %p163;
	ld.shared.f64 	%fd283, [_ZZN3cub18CUB_300001_SM_10006detail6reduce28DeviceReduceSingleTileKernelINS2_10policy_hubIdjN4cuda3__47maximumIdEEE10Policy1000EN6thrust24THRUST_300001_SM_1000_NS6detail15normal_iteratorINSC_10device_ptrIdEEEEPdjS8_ddNS5_3std3__410__identityEEEvT0_T1_T2_T3_T4_T6_E12temp_storage+56];
	setp.lt.f64 	%p164, %fd282, %fd283;
	selp.f64 	%fd284, %fd283, %fd282, %p164;
	ld.shared.f64 	%fd285, [_ZZN3cub18CUB_300001_SM_10006detail6reduce28DeviceReduceSingleTileKernelINS2_10policy_hubIdjN4cuda3__47maximumIdEEE10Policy1000EN6thrust24THRUST_300001_SM_1000_NS6detail15normal_iteratorINSC_10device_ptrIdEEEEPdjS8_ddNS5_3std3__410__identityEEEvT0_T1_T2_T3_T4_T6_E12temp_storage+64];
	setp.lt.f64 	%p165, %fd284, %fd285;
	selp.f64 	%fd308, %fd285, %fd284, %p165;
	bra.uni 	$L__BB6_50;
$L__BB6_24:
	// begin inline asm
	mov.u32 %r149, %laneid;
	// end inline asm
	and.b32  	%r200, %r1, 992;
	add.s32 	%r201, %r200, 32;
	setp.gt.u32 	%p120, %r201, %r51;
	not.b32 	%r202, %r200;
	add.s32 	%r203, %r51, %r202;
	selp.b32 	%r198, %r203, 31, %p120;
	mov.b64 	%rd92, %fd296;
	mov.b64 	{%r151, %r156}, %rd92;
	mov.b32 	%r157, 1;
	mov.b32 	%r199, -1;
	// begin inline asm
	shfl.sync.down.b32 %r150, %r151, %r157, %r198, %r199;
	// end inline asm
	// begin inline asm
	shfl.sync.down.b32 %r155, %r156, %r157, %r198, %r199;
	// end inline asm
	mov.b64 	%rd93, {%r150, %r155};
	mov.b64 	%fd213, %rd93;
	setp.lt.s32 	%p121, %r149, %r198;
	setp.lt.f64 	%p122, %fd296, %fd213;
	selp.f64 	%fd214, %fd213, %fd296, %p122;
	selp.f64 	%fd215, %fd214, %fd296, %p121;
	mov.b64 	%rd94, %fd215;
	mov.b64 	{%r161, %r166}, %rd94;
	mov.b32 	%r167, 2;
	// begin inline asm
	shfl.sync.down.b32 %r160, %r161, %r167, %r198, %r199;
	// end inline asm
	// begin inline asm
	shfl.sync.down.b32 %r165, %r166, %r167, %r198, %r199;
	// end inline asm
	mov.b64 	%rd95, {%r160, %r165};
	mov.b64 	%fd216, %rd95;
	add.s32 	%r204, %r149, 2;
	setp.gt.s32 	%p123, %r204, %r198;
	setp.lt.f64 	%p124, %fd215, %fd216;
	selp.f64 	%fd217, %fd216, %fd215, %p124;
	selp.f64 	%fd218, %fd215, %fd217, %p123;
	mov.b64 	%rd96, %fd218;
	mov.b64 	{%r171, %r176}, %rd96;
	mov.b32 	%r177, 4;
	// begin inline asm
	shfl.sync.down.b32 %r170, %r171, %r177, %r198, %r199;
	// end inline asm
	// begin inline asm
	shfl.sync.down.b32 %r175, %r176, %r177, %r198, %r199;
	// end inline asm
	mov.b64 	%rd97, {%r170, %r175};
	mov.b64 	%fd219, %rd97;
	add.s32 	%r205, %r149, 4;
	setp.gt.s32 	%p125, %r205, %r198;
	setp.lt.f64 	%p126, %fd218, %fd219;
	selp.f64 	%fd220, %fd219, %fd218, %p126;
	selp.f64 	%fd221, %fd218, %fd220, %p125;
	mov.b64 	%rd98, %fd221;
	mov.b64 	{%r181, %r186}, %rd98;
	mov.b32 	%r187, 8;
	// begin inline asm
	shfl.sync.down.b32 %r180, %r181, %r187, %r198, %r199;
	// end inline asm
	// begin inline asm
	shfl.sync.down.b32 %r185, %r186, %r187, %r198, %r199;
	// end inline asm
	mov.b64 	%rd99, {%r180, %r185};
	mov.b64 	%fd222, %rd99;
	add.s32 	%r206, %r149, 8;
	setp.gt.s32 	%p127, %r206, %r198;
	setp.lt.f64 	%p128, %fd221, %fd222;
	selp.f64 	%fd223, %fd222, %fd221, %p128;
	selp.f64 	%fd224, %fd221, %fd223, %p127;
	mov.b64 	%rd100, %fd224;
	mov.b64 	{%r191, %r196}, %rd100;
	mov.b32 	%r197, 16;
	// begin inline asm
	shfl.sync.down.b32 %r190, %r191, %r197, %r198, %r199;
	// end inline asm
	// begin inline asm
	shfl.sync.down.b32 %r195, %r196, %r197, %r198, %r199;
	// end inline asm
	mov.b64 	%rd101, {%r190, %r195};
	mov.b64 	%fd225, %rd101;
	add.s32 	%r207, %r149, 16;
	setp.gt.s32 	%p129, %r207, %r198;
	setp.lt.f64 	%p130, %fd224, %fd225;
	selp.f64 	%fd226, %fd225, %fd224, %p130;
	selp.f64 	%fd308, %fd224, %fd226, %p129;
	setp.ne.s32 	%p131, %r149, 0;
	@%p131 bra 	$L__BB6_26;
	shr.u32 	%r208, %r1, 2;
	and.b32  	%r209, %r208, 248;
	mov.u32 	%r210, _ZZN3cub18CUB_300001_SM_10006detail6reduce28DeviceReduceSingleTileKernelINS2_10policy_hubIdjN4cuda3__47maximumIdEEE10Policy1000EN6thrust24THRUST_300001_SM_1000_NS6detail15normal_iteratorINSC_10device_ptrIdEEEEPdjS8_ddNS5_3std3__410__identityEEEvT0_T1_T2_T3_T4_T6_E12temp_storage;
	add.s32 	%r211, %r210, %r209;
	st.shared.f64 	[%r211+8], %fd308;
$L__BB6_26:
	bar.sync 	0;
	setp.ne.s32 	%p132, %r1, 0;
	@%p132 bra 	$L__BB6_50;
	setp.gt.u32 	%p133, %r51, 32;
	ld.shared.f64 	%fd227, [_ZZN3cub18CUB_300001_SM_10006detail6reduce28DeviceReduceSingleTileKernelINS2_10policy_hubIdjN4cuda3__47maximumIdEEE10Policy1000EN6thrust24THRUST_300001_SM_1000_NS6detail15normal_iteratorINSC_10device_ptrIdEEEEPdjS8_ddNS5_3std3__410__identityEEEvT0_T1_T2_T3_T4_T6_E12temp_storage+16];
	setp.lt.f64 	%p134, %fd308, %fd227;
	selp.f64 	%fd229, %fd227, %fd308, %p134;
	selp.f64 	%fd230, %fd229, %fd308, %p133;
	setp.gt.u32 	%p135, %r51, 64;
	ld.shared.f64 	%fd232, [_ZZN3cub18CUB_300001_SM_10006detail6reduce28DeviceReduceSingleTileKernelINS2_10policy_hubIdjN4cuda3__47maximumIdEEE10Policy1000EN6thrust24THRUST_300001_SM_1000_NS6detail15normal_iteratorINSC_10device_ptrIdEEEEPdjS8_ddNS5_3std3__410__identityEEEvT0_T1_T2_T3_T4_T6_E12temp_storage+24];
	setp.lt.f64 	%p136, %fd230, %fd232;
	selp.f64 	%fd234, %fd232, %fd230, %p136;
	selp.f64 	%fd235, %fd234, %fd230, %p135;
	setp.gt.u32 	%p137, %r51, 96;
	ld.shared.f64 	%fd237, [_ZZN3cub18CUB_300001_SM_10006detail6reduce28DeviceReduceSingleTileKernelINS2_10policy_hubIdjN4cuda3__47maximumIdEEE10Policy1000EN6thrust24THRUST_300001_SM_1000_NS6detail15normal_iteratorINSC_10device_ptrIdEEEEPdjS8_ddNS5_3std3__410__identityEEEvT0_T1_T2_T3_T4_T6_E12temp_storage+32];
	setp.lt.f64 	%p138, %fd235, %fd237;
	selp.f64 	%fd239, %fd237, %fd235, %p138;
	selp.f64 	%fd240, %fd239, %fd235, %p137;
	setp.gt.u32 	%p139, %r51, 128;
	ld.shared.f64 	%fd242, [_ZZN3cub18CUB_300001_SM_10006detail6reduce28DeviceReduceSingleTileKernelINS2_10policy_hubIdjN4cuda3__47maximumIdEEE10Policy1000EN6thrust24THRUST_300001_SM_1000_NS6detail15normal_iteratorINSC_10device_ptrIdEEEEPdjS8_ddNS5_3std3__410__identityEEEvT0_T1_T2_T3_T4_T6_E12temp_storage+40];
	setp.lt.f64 	%p140, %fd240, %fd242;
	selp.f64 	%fd244, %fd242, %fd240, %p140;
	selp.f64 	%fd245, %fd244, %fd240, %p139;
	setp.gt.u32 	%p141, %r51, 160;
	ld.shared.f64 	%fd247, [_ZZN3cub18CUB_300001_SM_10006detail6reduce28DeviceReduceSingleTileKernelINS2_10policy_hubIdjN4cuda3__47maximumIdEEE10Policy1000EN6thrust24THRUST_300001_SM_1000_NS6detail15normal_iteratorINSC_10device_ptrIdEEEEPdjS8_ddNS5_3std3__410__identityEEEvT0_T1_T2_T3_T4_T6_E12temp_storage+48];
	setp.lt.f64 	%p142, %fd245, %fd247;
	selp.f64 	%fd249, %fd247, %fd245, %p142;
	selp.f64 	%fd250, %fd249, %fd245, %p141;
	setp.gt.u32 	%p143, %r51, 192;
	ld.shared.f64 	%fd252, [_ZZN3cub18CUB_300001_SM_10006detail6reduce28DeviceReduceSingleTileKernelINS2_10policy_hubIdjN4cuda3__47maximumIdEEE10Policy1000EN6thrust24THRUST_300001_SM_1000_NS6detail15normal_iteratorINSC_10device_ptrIdEEEEPdjS8_ddNS5_3std3__410__identityEEEvT0_T1_T2_T3_T4_T6_E12temp_storage+56];
	setp.lt.f64 	%p144, %fd250, %fd252;
	selp.f64 	%fd254, %fd252, %fd250, %p144;
	selp.f64 	%fd255, %fd254, %fd250, %p143;
	setp.gt.u32 	%p145, %r51, 224;
	ld.shared.f64 	%fd257, [_ZZN3cub18CUB_300001_SM_10006detail6reduce28DeviceReduceSingleTileKernelINS2_10policy_hubIdjN4cuda3__47maximumIdEEE10Policy1000EN6thrust24THRUST_300001_SM_1000_NS6detail15normal_iteratorINSC_10device_ptrIdEEEEPdjS8_ddNS5_3std3__410__identityEEEvT0_T1_T2_T3_T4_T6_E12temp_storage+64];
	setp.lt.f64 	%p146, %fd255, %fd257;
	selp.f64 	%fd259, %fd257, %fd255, %p146;
	selp.f64 	%fd308, %fd259, %fd255, %p145;
	bra.uni 	$L__BB6_50;
$L__BB6_28:
	mov.u32 	%r21, %tid.x;
	mul.wide.u32 	%rd11, %r21, 8;
	add.s64 	%rd12, %rd2, %rd11;
	ld.global.f64 	%fd43, [%rd12];
	ld.global.f64 	%fd44, [%rd12+2048];
	ld.global.f64 	%fd45, [%rd12+4096];
	ld.global.f64 	%fd46, [%rd12+6144];
	ld.global.f64 	%fd47, [%rd12+8192];
	ld.global.f64 	%fd48, [%rd12+10240];
	ld.global.f64 	%fd49, [%rd12+12288];
	ld.global.f64 	%fd50, [%rd12+14336];
	setp.lt.f64 	%p3, %fd43, %fd44;
	selp.f64 	%fd51, %fd44, %fd43, %p3;
	setp.lt.f64 	%p4, %fd51, %fd45;
	selp.f64 	%fd52, %fd45, %fd51, %p4;
	setp.lt.f64 	%p5, %fd52, %fd46;
	selp.f64 	%fd53, %fd46, %fd52, %p5;
	setp.lt.f64 	%p6, %fd53, %fd47;
	selp.f64 	%fd54, %fd47, %fd53, %p6;
	setp.lt.f64 	%p7, %fd54, %fd48;
	selp.f64 	%fd55, %fd48, %fd54, %p7;
	setp.lt.f64 	%p8, %fd55, %fd49;
	selp.f64 	%fd56, %fd49, %fd55, %p8;
	setp.lt.f64 	%p9, %fd56, %fd50;
	selp.f64 	%fd307, %fd50, %fd56, %p9;
	add.s32 	%r22, %r51, -2048;
	setp.lt.u32 	%p10, %r22, 2048;
	mov.b32 	%r277, 2048;
	@%p10 bra 	$L__BB6_32;
	mov.b32 	%r277, 2048;
$L__BB6_30:
	add.s32 	%r54, %r21, %r277;
	mul.wide.u32 	%rd13, %r54, 8;
	add.s64 	%rd14, %rd2, %rd13;
	ld.global.f64 	%fd57, [%rd14];
	ld.global.f64 	%fd58, [%rd14+2048];
	ld.global.f64 	%fd59, [%rd14+4096];
	ld.global.f64 	%fd60, [%rd14+6144];
	ld.global.f64 	%fd61, [%rd14+8192];
	ld.global.f64 	%fd62, [%rd14+10240];
	ld.global.f64 	%fd63, [%rd14+12288];
	ld.global.f64 	%fd64, [%rd14+14336];
	setp.lt.f64 	%p11, %fd307, %fd57;
	selp.f64 	%fd65, %fd57, %fd307, %p11;
	setp.lt.f64 	%p12, %fd65, %fd58;
	selp.f64 	%fd66, %fd58, %fd65, %p12;
	setp.lt.f64 	%p13, %fd66, %fd59;
	selp.f64 	%fd67, %fd59, %fd66, %p13;
	setp.lt.f64 	%p14, %fd67, %fd60;
	selp.f64 	%fd68, %fd60, %fd67, %p14;
	setp.lt.f64 	%p15, %fd68, %fd61;
	selp.f64 	%fd69, %fd61, %fd68, %p15;
	setp.lt.f64 	%p16, %fd69, %fd62;
	selp.f64 	%fd70, %fd62, %fd69, %p16;
	setp.lt.f64 	%p17, %fd70, %fd63;
	selp.f64 	%fd71, %fd63, %fd70, %p17;
	setp.lt.f64 	%p18, %fd71, %fd64;
	selp.f64 	%fd307, %fd64, %fd71, %p18;
	sub.s32 	%r55, %r51, %r277;
	setp.lt.u32 	%p19, %r55, 2048;
	@%p19 bra 	$L__BB6_46;
	add.s32 	%r277, %r277, 2048;
	setp.le.u32 	%p20, %r277, %r22;
	@%p20 bra 	$L__BB6_30;
$L__BB6_32:
	setp.le.u32 	%p21, %r51, %r277;
	sub.s32 	%r56, %r51, %r277;
	setp.ge.s32 	%p22, %r21, %r56;
	or.pred  	%p23, %p21, %p22;
	@%p23 bra 	$L__BB6_46;
	not.b32 	%r58, %r21;
	add.s32 	%r59, %r51, %r58;
	sub.s32 	%r60, %r59, %r277;
	shr.u32 	%r61, %r60, 8;
	add.s32 	%r26, %r61, 1;
	and.b32  	%r27, %r26, 15;
	setp.lt.u32 	%p24, %r60, 3840;
	mov.u32 	%r282, %r21;
	@%p24 bra 	$L__BB6_37;
	or.b32  	%r280, %r21, 2048;
	add.s32 	%r279, %r21, %r277;
	and.b32  	%r62, %r26, 33554416;
	neg.s32 	%r278, %r62;
$L__BB6_35:
	.pragma "nounroll";
	mul.wide.u32 	%rd15, %r279, 8;
	add.s64 	%rd16, %rd2, %rd15;
	ld.global.f64 	%fd73, [%rd16];
	setp.lt.f64 	%p25, %fd307, %fd73;
	selp.f64 	%fd74, %fd73, %fd307, %p25;
	add.s32 	%r63, %r279, 256;
	mul.wide.u32 	%rd17, %r63, 8;
	add.s64 	%rd18, %rd2, %rd17;
	ld.global.f64 	%fd75, [%rd18];
	setp.lt.f64 	%p26, %fd74, %fd75;
	selp.f64 	%fd76, %fd75, %fd74, %p26;
	add.s32 	%r64, %r279, 512;
	mul.wide.u32 	%rd19, %r64, 8;
	add.s64 	%rd20, %rd2, %rd19;
	ld.global.f64 	%fd77, [%rd20];
	setp.lt.f64 	%p27, %fd76, %fd77;
	selp.f64 	%fd78, %fd77, %fd76, %p27;
	add.s32 	%r65, %r279, 768;
	mul.wide.u32 	%rd21, %r65, 8;
	add.s64 	%rd22, %rd2, %rd21;
	ld.global.f64 	%fd79, [%rd22];
	setp.lt.f64 	%p28, %fd78, %fd79;
	selp.f64 	%fd80, %fd79, %fd78, %p28;
	add.s32 	%r66, %r279, 1024;
	mul.wide.u32 	%rd23, %r66, 8;
	add.s64 	%rd24, %rd2, %rd23;
	ld.global.f64 	%fd81, [%rd24];
	setp.lt.f64 	%p29, %fd80, %fd81;
	selp.f64 	%fd82, %fd81, %fd80, %p29;
	add.s32 	%r67, %r279, 1280;
	mul.wide.u32 	%rd25, %r67, 8;
	add.s64 	%rd26, %rd2, %rd25;
	ld.global.f64 	%fd83, [%rd26];
	setp.lt.f64 	%p30, %fd82, %fd83;
	selp.f64 	%fd84, %fd83, %fd82, %p30;
	add.s32 	%r68, %r279, 1536;
	mul.wide.u32 	%rd27, %r68, 8;
	add.s64 	%rd28, %rd2, %rd27;
	ld.global.f64 	%fd85, [%rd28];
	setp.lt.f64 	%p31, %fd84, %fd85;
	selp.f64 	%fd86, %fd85, %fd84, %p31;
	add.s32 	%r69, %r279, 1792;
	mul.wide.u32 	%rd29, %r69, 8;
	add.s64 	%rd30, %rd2, %rd29;
	ld.global.f64 	%fd87, [%rd30];
	setp.lt.f64 	%p32, %fd86, %fd87;
	selp.f64 	%fd88, %fd87, %fd86, %p32;
	add.s32 	%r70, %r279, 2048;
	mul.wide.u32 	%rd31, %r70, 8;
	add.s64 	%rd32, %rd2, %rd31;
	ld.global.f64 	%fd89, [%rd32];
	setp.lt.f64 	%p33, %fd88, %fd89;
	selp.f64 	%fd90, %fd89, %fd88, %p33;
	add.s32 	%r71, %r279, 2304;
	mul.wide.u32 	%rd33, %r71, 8;
	add.s64 	%rd34, %rd2, %rd33;
	ld.global.f64 	%fd91, [%rd34];
	setp.lt.f64 	%p34, %fd90, %fd91;
	selp.f64 	%fd92, %fd91, %fd90, %p34;
	add.s32 	%r72, %r279, 2560;
	mul.wide.u32 	%rd35, %r72, 8;
	add.s64 	%rd36, %rd2, %rd35;
	ld.global.f64 	%fd93, [%rd36];
	setp.lt.f64 	%p35, %fd92, %fd93;
	selp.f64 	%fd94, %fd93, %fd92, %p35;
	add.s32 	%r73, %r279, 2816;
	mul.wide.u32 	%rd37, %r73, 8;
	add.s64 	%rd38, %rd2, %rd37;
	ld.global.f64 	%fd95, [%rd38];
	setp.lt.f64 	%p36, %fd94, %fd95;
	selp.f64 	%fd96, %fd95, %fd94, %p36;
	add.s32 	%r74, %r279, 3072;
	mul.wide.u32 	%rd39, %r74, 8;
	add.s64 	%rd40, %rd2, %rd39;
	ld.global.f64 	%fd97, [%rd40];
	setp.lt.f64 	%p37, %fd96, %fd97;
	selp.f64 	%fd98, %fd97, %fd96, %p37;
	add.s32 	%r75, %r279, 3328;
	mul.wide.u32 	%rd41, %r75, 8;
	add.s64 	%rd42, %rd2, %rd41;
	ld.global.f64 	%fd99, [%rd42];
	setp.lt.f64 	%p38, %fd98, %fd99;
	selp.f64 	%fd100, %fd99, %fd98, %p38;
	add.s32 	%r76, %r279, 3584;
	mul.wide.u32 	%rd43, %r76, 8;
	add.s64 	%rd44, %rd2, %rd43;
	ld.global.f64 	%fd101, [%rd44];
	setp.lt.f64 	%p39, %fd100, %fd101;
	selp.f64 	%fd102, %fd101, %fd100, %p39;
	add.s32 	%r77, %r279, 3840;
	mul.wide.u32 	%rd45, %r77, 8;
	add.s64 	%rd46, %rd2, %rd45;
	ld.global.f64 	%fd103, [%rd46];
	setp.lt.f64 	%p40, %fd102, %fd103;
	selp.f64 	%fd307, %fd103, %fd102, %p40;
	add.s32 	%r280, %r280, 4096;
	add.s32 	%r279, %r279, 4096;
	add.s32 	%r278, %r278, 16;
	setp.ne.s32 	%p41, %r278, 0;
	@%p41 bra 	$L__BB6_35;
	add.s32 	%r282, %r280, -2048;
$L__BB6_37:
	setp.eq.s32 	%p42, %r27, 0;
	@%p42 bra 	$L__BB6_46;
	and.b32  	%r39, %r26, 7;
	setp.lt.u32 	%p43, %r27, 8;
	@%p43 bra 	$L__BB6_40;
	add.s32 	%r78, %r282, %r277;
	mul.wide.u32 	%rd47, %r78, 8;
	add.s64 	%rd48, %rd2, %rd47;
	ld.global.f64 	%fd105, [%rd48];
	setp.lt.f64 	%p44, %fd307, %fd105;
	selp.f64 	%fd106, %fd105, %fd307, %p44;
	add.s32 	%r79, %r78, 256;
	mul.wide.u32 	%rd49, %r79, 8;
	add.s64 	%rd50, %rd2, %rd49;
	ld.global.f64 	%fd107, [%rd50];
	setp.lt.f64 	%p45, %fd106, %fd107;
	selp.f64 	%fd108, %fd107, %fd106, %p45;
	add.s32 	%r80, %r78, 512;
	mul.wide.u32 	%rd51, %r80, 8;
	add.s64 	%rd52, %rd2, %rd51;
	ld.global.f64 	%fd109, [%rd52];
	setp.lt.f64 	%p46, %fd108, %fd109;
	selp.f64 	%fd110, %fd109, %fd108, %p46;
	add.s32 	%r81, %r78, 768;
	mul.wide.u32 	%rd53, %r81, 8;
	add.s64 	%rd54, %rd2, %rd53;
	ld.global.f64 	%fd111, [%rd54];
	setp.lt.f64 	%p47, %fd110, %fd111;
	selp.f64 	%fd112, %fd111, %fd110, %p47;
	add.s32 	%r82, %r78, 1024;
	mul.wide.u32 	%rd55, %r82, 8;
	add.s64 	%rd56, %rd2, %rd55;
	ld.global.f64 	%fd113, [%rd56];
	setp.lt.f64 	%p48, %fd112, %fd113;
	selp.f64 	%fd114, %fd113, %fd112, %p48;
	add.s32 	%r83, %r78, 1280;
	mul.wide.u32 	%rd57, %r83, 8;
	add.s64 	%rd58, %rd2, %rd57;
	ld.global.f64 	%fd115, [%rd58];
	setp.lt.f64 	%p49, %fd114, %fd115;
	selp.f64 	%fd116, %fd115, %fd114, %p49;
	add.s32 	%r84, %r78, 1536;
	mul.wide.u32 	%rd59, %r84, 8;
	add.s64 	%rd60, %rd2, %rd59;
	ld.global.f64 	%fd117, [%rd60];
	setp.lt.f64 	%p50, %fd116, %fd117;
	selp.f64 	%fd118, %fd117, %fd116, %p50;
	add.s32 	%r85, %r78, 1792;
	mul.wide.u32 	%rd61, %r85, 8;
	add.s64 	%rd62, %rd2, %rd61;
	ld.global.f64 	%fd119, [%rd62];
	setp.lt.f64 	%p51, %fd118, %fd119;
	selp.f64 	%fd307, %fd119, %fd118, %p51;
	add.s32 	%r282, %r282, 2048;
$L__BB6_40:
	setp.eq.s32 	%p52, %r39, 0;
	@%p52 bra 	$L__BB6_46;
	and.b32  	%r42, %r26, 3;
	setp.lt.u32 	%p53, %r39, 4;
	@%p53 bra 	$L__BB6_43;
	add.s32 	%r86, %r282, %r277;
	mul.wide.u32 	%rd63, %r86, 8;
	add.s64 	%rd64, %rd2, %rd63;
	ld.global.f64 	%fd121, [%rd64];
	setp.lt.f64 	%p54, %fd307, %fd121;
	selp.f64 	%fd122, %fd121, %fd307, %p54;
	add.s32 	%r87, %r86, 256;
	mul.wide.u32 	%rd65, %r87, 8;
	add.s64 	%rd66, %rd2, %rd65;
	ld.global.f64 	%fd123, [%rd66];
	setp.lt.f64 	%p55, %fd122, %fd123;
	selp.f64 	%fd124, %fd123, %fd122, %p55;
	add.s32 	%r88, %r86, 512;
	mul.wide.u32 	%rd67, %r88, 8;
	add.s64 	%rd68, %rd2, %rd67;
	ld.global.f64 	%fd125, [%rd68];
	setp.lt.f64 	%p56, %fd124, %fd125;
	selp.f64 	%fd126, %fd125, %fd124, %p56;
	add.s32 	%r89, %r86, 768;
	mul.wide.u32 	%rd69, %r89, 8;
	add.s64 	%rd70, %rd2, %rd69;
	ld.global.f64 	%fd127, [%rd70];
	setp.lt.f64 	%p57, %fd126, %fd127;
	selp.f64 	%fd307, %fd127, %fd126, %p57;
	add.s32 	%r282, %r282, 1024;
$L__BB6_43:
	setp.eq.s32 	%p58, %r42, 0;
	@%p58 bra 	$L__BB6_46;
	add.s32 	%r285, %r282, %r277;
	neg.s32 	%r284, %r42;
$L__BB6_45:
	.pragma "nounroll";
	mul.wide.u32 	%rd71, %r285, 8;
	add.s64 	%rd72, %rd2, %rd71;
	ld.global.f64 	%fd128, [%rd72];
	setp.lt.f64 	%p59, %fd307, %fd128;
	selp.f64 	%fd307, %fd128, %fd307, %p59;
	add.s32 	%r285, %r285, 256;
	add.s32 	%r284, %r284, 1;
	setp.ne.s32 	%p60, %r284, 0;
	@%p60 bra 	$L__BB6_45;
$L__BB6_46:
	// begin inline asm
	mov.u32 %r90, %laneid;
	// end inline asm
	mov.b64 	%rd73, %fd307;
	mov.b64 	{%r92, %r97}, %rd73;
	mov.b32 	%r98, 1;
	mov.b32 	%r139, 31;
	mov.b32 	%r140, -1;
	// begin inline asm
	shfl.sync.down.b32 %r91, %r92, %r98, %r139, %r140;
	// end inline asm
	// begin inline asm
	shfl.sync.down.b32 %r96, %r97, %r98, %r139, %r140;
	// end inline asm
	mov.b64 	%rd74, {%r91, %r96};
	mov.b64 	%fd129, %rd74;
	setp.gt.s32 	%p61, %r90, 30;
	setp.lt.f64 	%p62, %fd307, %fd129;
	selp.f64 	%fd130, %fd129, %fd307, %p62;
	selp.f64 	%fd131, %fd307, %fd130, %p61;
	mov.b64 	%rd75, %fd131;
	mov.b64 	{%r102, %r107}, %rd75;
	mov.b32 	%r108, 2;
	// begin inline asm
	shfl.sync.down.b32 %r101, %r102, %r108, %r139, %r140;
	// end inline asm
	// begin inline asm
	shfl.sync.down.b32 %r106, %r107, %r108, %r139, %r140;
	// end inline asm
	mov.b64 	%rd76, {%r101, %r106};
	mov.b64 	%fd132, %rd76;
	setp.gt.s32 	%p63, %r90, 29;
	setp.lt.f64 	%p64, %fd131, %fd132;
	selp.f64 	%fd133, %fd132, %fd131, %p64;
	selp.f64 	%fd134, %fd131, %fd133, %p63;
	mov.b64 	%rd77, %fd134;
	mov.b64 	{%r112, %r117}, %rd77;
	mov.b32 	%r118, 4;
	// begin inline asm
	shfl.sync.down.b32 %r111, %r112, %r118, %r139, %r140;
	// end inline asm
	// begin inline asm
	shfl.sync.down.b32 %r116, %r117, %r118, %r139, %r140;
	// end inline asm
	mov.b64 	%rd78, {%r111, %r116};
	mov.b64 	%fd135, %rd78;
	setp.gt.s32 	%p65, %r90, 27;
	setp.lt.f64 	%p66, %fd134, %fd135;
	selp.f64 	%fd136, %fd135, %fd134, %p66;
	selp.f64 	%fd137, %fd134, %fd136, %p65;
	mov.b64 	%rd79, %fd137;
	mov.b64 	{%r122, %r127}, %rd79;
	mov.b32 	%r128, 8;
	// begin inline asm
	shfl.sync.down.b32 %r121, %r122, %r128, %r139, %r140;
	// end inline asm
	// begin inline asm
	shfl.sync.down.b32 %r126, %r127, %r128, %r139, %r140;
	// end inline asm
	mov.b64 	%rd80, {%r121, %r126};
	mov.b64 	%fd138, %rd80;
	setp.gt.s32 	%p67, %r90, 23;
	setp.lt.f64 	%p68, %fd137, %fd138;
	selp.f64 	%fd139, %fd138, %fd137, %p68;
	selp.f64 	%fd140, %fd137, %fd139, %p67;
	mov.b64 	%rd81, %fd140;
	mov.b64 	{%r132, %r137}, %rd81;
	mov.b32 	%r138, 16;
	// begin inline asm
	shfl.sync.down.b32 %r131, %r132, %r138, %r139, %r140;
	// end inline asm
	// begin inline asm
	shfl.sync.down.b32 %r136, %r137, %r138, %r139, %r140;
	// end inline asm
	mov.b64 	%rd82, {%r131, %r136};
	mov.b64 	%fd141, %rd82;
	setp.gt.s32 	%p69, %r90, 15;
	setp.lt.f64 	%p70, %fd140, %fd141;
	selp.f64 	%fd38, %fd141, %fd140, %p70;
	selp.f64 	%fd308, %fd140, %fd38, %p69;
	setp.ne.s32 	%p71, %r90, 0;
	@%p71 bra 	$L__BB6_48;
	shr.u32 	%r141, %r21, 2;
	and.b32  	%r142, %r141, 248;
	mov.u32 	%r143, _ZZN3cub18CUB_300001_SM_10006detail6reduce28DeviceReduceSingleTileKernelINS2_10policy_hubIdjN4cuda3__47maximumIdEEE10Policy1000EN6thrust24THRUST_300001_SM_1000_NS6detail15normal_iteratorINSC_10device_ptrIdEEEEPdjS8_ddNS5_3std3__410__identityEEEvT0_T1_T2_T3_T4_T6_E12temp_storage;
	add.s32 	%r144, %r143, %r142;
	st.shared.f64 	[%r144+8], %fd38;
$L__BB6_48:
	bar.sync 	0;
	setp.ne.s32 	%p72, %r21, 0;
	@%p72 bra 	$L__BB6_50;
	ld.shared.f64 	%fd142, [_ZZN3cub18CUB_300001_SM_10006detail6reduce28DeviceReduceSingleTileKernelINS2_10policy_hubIdjN4cuda3__47maximumIdEEE10Policy1000EN6thrust24THRUST_300001_SM_1000_NS6detail15normal_iteratorINSC_10device_ptrIdEEEEPdjS8_ddNS5_3std3__410__identityEEEvT0_T1_T2_T3_T4_T6_E12temp_storage+16];
	setp.lt.f64 	%p73, %fd308, %fd142;
	selp.f64 	%fd143, %fd142, %fd308, %p73;
	ld.shared.f64 	%fd144, [_ZZN3cub18CUB_300001_SM_10006detail6reduce28DeviceReduceSingleTileKernelINS2_10policy_hubIdjN4cuda3__47maximumIdEEE10Policy1000EN6thrust24THRUST_300001_SM_1000_NS6detail15normal_iteratorINSC_10device_ptrIdEEEEPdjS8_ddNS5_3std3__410__identityEEEvT0_T1_T2_T3_T4_T6_E12temp_storage+24];
	setp.lt.f64 	%p74, %fd143, %fd144;
	selp.f64 	%fd145, %fd144, %fd143, %p74;
	ld.shared.f64 	%fd146, [_ZZN3cub18CUB_300001_SM_10006detail6reduce28DeviceReduceSingleTileKernelINS2_10policy_hubIdjN4cuda3__47maximumIdEEE10Policy1000EN6thrust24THRUST_300001_SM_1000_NS6detail15normal_iteratorINSC_10device_ptrIdEEEEPdjS8_ddNS5_3std3__410__identityEEEvT0_T1_T2_T3_T4_T6_E12temp_storage+32];
	setp.lt.f64 	%p75, %fd145, %fd146;
	selp.f64 	%fd147, %fd146, %fd145, %p75;
	ld.shared.f64 	%fd148, [_ZZN3cub18CUB_300001_SM_10006detail6reduce28DeviceReduceSingleTileKernelINS2_10policy_hubIdjN4cuda3__47maximumIdEEE10Policy1000EN6thrust24THRUST_300001_SM_1000_NS6detail15normal_iteratorINSC_10device_ptrIdEEEEPdjS8_ddNS5_3std3__410__identityEEEvT0_T1_T2_T3_T4_T6_E12temp_storage+40];
	setp.lt.f64 	%p76, %fd147, %fd148;
	selp.f64 	%fd149, %fd148, %fd147, %p76;
	ld.shared.f64 	%fd150, [_ZZN3cub18CUB_300001_SM_10006detail6reduce28DeviceReduceSingleTileKernelINS2_10policy_hubIdjN4cuda3__47maximumIdEEE10Policy1000EN6thrust24THRUST_300001_SM_1000_NS6detail15normal_iteratorINSC_10device_ptrIdEEEEPdjS8_ddNS5_3std3__410__identityEEEvT0_T1_T2_T3_T4_T6_E12temp_storage+48];
	setp.lt.f64 	%p77, %fd149, %fd150;
	selp.f64 	%fd151, %fd150, %fd149, %p77;
	ld.shared.f64 	%fd152, [_ZZN3cub18CUB_300001_SM_10006detail6reduce28DeviceReduceSingleTileKernelINS2_10policy_hubIdjN4cuda3__47maximumIdEEE10Policy1000EN6thrust24THRUST_300001_SM_1000_NS6detail15normal_iteratorINSC_10device_ptrIdEEEEPdjS8_ddNS5_3std3__410__identityEEEvT0_T1_T2_T3_T4_T6_E12temp_storage+56];
	setp.lt.f64 	%p78, %fd151, %fd152;
	selp.f64 	%fd153, %fd152, %fd151, %p78;
	ld.shared.f64 	%fd154, [_ZZN3cub18CUB_300001_SM_10006detail6reduce28DeviceReduceSingleTileKernelINS2_10policy_hubIdjN4cuda3__47maximumIdEEE10Policy1000EN6thrust24THRUST_300001_SM_1000_NS6detail15normal_iteratorINSC_10device_ptrIdEEEEPdjS8_ddNS5_3std3__410__identityEEEvT0_T1_T2_T3_T4_T6_E12temp_storage+64];
	setp.lt.f64 	%p79, %fd153, %fd154;
	selp.f64 	%fd308, %fd154, %fd153, %p79;
$L__BB6_50:
	mov.u32 	%r267, %tid.x;
	setp.ne.s32 	%p166, %r267, 0;
	@%p166 bra 	$L__BB6_52;
	setp.lt.f64 	%p167, %fd42, %fd308;
	selp.f64 	%fd286, %fd308, %fd42, %p167;
	st.global.f64 	[%rd1], %fd286;
$L__BB6_52:
	ret;

}
	// .globl	_ZN3cub18CUB_300001_SM_10006detail6reduce18DeviceReduceKernelINS2_10policy_hubIdjN4cuda3__47maximumIdEEE10Policy1000EN6thrust24THRUST_300001_SM_1000_NS6detail15normal_iteratorINSC_10device_ptrIdEEEEjS8_dNS5_3std3__410__identityEEEvT0_PT3_T1_NS0_13GridEvenShareISO_EET2_T4_
.visible .entry _ZN3cub18CUB_300001_SM_10006detail6reduce18DeviceReduceKernelINS2_10policy_hubIdjN4cuda3__47maximumIdEEE10Policy1000EN6thrust24THRUST_300001_SM_1000_NS6detail15normal_iteratorINSC_10device_ptrIdEEEEjS8_dNS5_3std3__410__identityEEEvT0_PT3_T1_NS0_13GridEvenShareISO_EET2_T4_(
	.param .align 8 .b8 _ZN3cub18CUB_300001_SM_10006detail6reduce18DeviceReduceKernelINS2_10policy_hubIdjN4cuda3__47maximumIdEEE10Policy1000EN6thrust24THRUST_300001_SM_1000_NS6detail15normal_iteratorINSC_10device_ptrIdEEEEjS8_dNS5_3std3__410__identityEEEvT0_PT3_T1_NS0_13GridEvenShareISO_EET2_T4__param_0[8],
	.param .u64 .ptr .align 1 _ZN3cub18CUB_300001_SM_10006detail6reduce18DeviceReduceKernelINS2_10policy_hubIdjN4cuda3__47maximumIdEEE10Policy1000EN6thrust24THRUST_300001_SM_1000_NS6detail15normal_iteratorINSC_10device_ptrIdEEEEjS8_dNS5_3std3__410__identityEEEvT0_PT3_T1_NS0_13GridEvenShareISO_EET2_T4__param_1,
	.param .u32 _ZN3cub18CUB_300001_SM_10006detail6reduce18DeviceReduceKernelINS2_10policy_hubIdjN4cuda3__47maximumIdEEE10Policy1000EN6thrust24THRUST_300001_SM_1000_NS6detail15normal_iteratorINSC_10device_ptrIdEEEEjS8_dNS5_3std3__410__identityEEEvT0_PT3_T1_NS0_13GridEvenShareISO_EET2_T4__param_2,
	.param .align 4 .b8 _ZN3cub18CUB_300001_SM_10006detail6reduce18DeviceReduceKernelINS2_10policy_hubIdjN4cuda3__47maximumIdEEE10Policy1000EN6thrust24THRUST_300001_SM_1000_NS6detail15normal_iteratorINSC_10device_ptrIdEEEEjS8_dNS5_3std3__410__identityEEEvT0_PT3_T1_NS0_13GridEvenShareISO_EET2_T4__param_3[40],
	.param .align 1 .b8 _ZN3cub18CUB_300001_SM_10006detail6reduce18DeviceReduceKernelINS2_10policy_hubIdjN4cuda3__47maximumIdEEE10Policy1000EN6thrust24THRUST_300001_SM_1000_NS6detail15normal_iteratorINSC_10device_ptrIdEEEEjS8_dNS5_3std3__410__identityEEEvT0_PT3_T1_NS0_13GridEvenShareISO_EET2_T4__param_4[1],
	.param .align 1 .b8 _ZN3cub18CUB_300001_SM_10006detail6reduce18DeviceReduceKernelINS2_10policy_hubIdjN4cuda3__47maximumIdEEE10Policy1000EN6thrust24THRUST_300001_SM_1000_NS6detail15normal_iteratorINSC_10device_ptrIdEEEEjS8_dNS5_3std3__410__identityEEEvT0_PT3_T1_NS0_13GridEvenShareISO_EET2_T4__param_5[1]
)
.maxntid 256
{
	.reg .pred 	%p<166>;
	.reg .b16 	%rs<4>;
	.reg .b32 	%r<354>;
	.reg .b64 	%rd<160>;
	.reg .b64 	%fd<305>;
	// demoted variable
	.shared .align 8 .b8 _ZZN3cub18CUB_300001_SM_10006detail6reduce18DeviceReduceKernelINS2_10policy_hubIdjN4cuda3__47maximumIdEEE10Policy1000EN6thrust24THRUST_300001_SM_1000_NS6detail15normal_iteratorINSC_10device_ptrIdEEEEjS8_dNS5_3std3__410__identityEEEvT0_PT3_T1_NS0_13GridEvenShareISO_EET2_T4_E12temp_storage[80];
	ld.param.u32 	%r1, [_ZN3cub18CUB_300001_SM_10006detail6reduce18DeviceReduceKernelINS2_10policy_hubIdjN4cuda3__47maximumIdEEE10Policy1000EN6thrust24THRUST_300001_SM_1000_NS6detail15normal_iteratorINSC_10device_ptrIdEEEEjS8_dNS5_3std3__410__identityEEEvT0_PT3_T1_NS0_13GridEvenShareISO_EET2_T4__param_3+20];
	ld.param.u32 	%r2, [_ZN3cub18CUB_300001_SM_10006detail6reduce18DeviceReduceKernelINS2_10policy_hubIdjN4cuda3__47maximumIdEEE10Policy1000EN6thrust24THRUST_300001_SM_1000_NS6detail15normal_iteratorINSC_10device_ptrIdEEEEjS8_dNS5_3std3__410__identityEEEvT0_PT3_T1_NS0_13GridEvenShareISO_EET2_T4__param_3+24];
	ld.param.u64 	%rd3, [_ZN3cub18CUB_300001_SM_10006detail6reduce18DeviceReduceKernelINS2_10policy_hubIdjN4cuda3__47maximumIdEEE10Policy1000EN6thrust24THRUST_300001_SM_1000_NS6detail15normal_iteratorINSC_10device_ptrIdEEEEjS8_dNS5_3std3__410__identityEEEvT0_PT3_T1_NS0_13GridEvenShareISO_EET2_T4__param_0];
	cvta.to.global.u64 	%rd1, %rd3;
	mov.u32 	%r3, %ctaid.x;
	shl.b32 	%r4, %r2, 11;
	shl.b32 	%r345, %r3, 11;
	sub.s32 	%r6, %r1, %r345;
	setp.gt.u32 	%p1, %r6, 2047;
	@%p1 bra 	$L__BB7_26;
	mov.u32 	%r7, %tid.x;
	setp.ge.u32 	%p79, %r7, %r6;
	mov.f64 	%fd293, 0d0000000000000000;
	mov.u32 	%r336, %r7;
	@%p79 bra 	$L__BB7_3;
	add.s32 	%r180, %r345, %r7;
	mul.wide.u32 	%rd76, %r180, 8;
	add.s64 	%rd77, %rd1, %rd76;
	ld.global.f64 	%fd293, [%rd77];
	add.s32 	%r336, %r7, 256;
$L__BB7_3:
	setp.ge.u32 	%p80, %r336, %r6;
	@%p80 bra 	$L__BB7_17;
	not.b32 	%r181, %r336;
	add.s32 	%r182, %r1, %r181;
	sub.s32 	%r183, %r182, %r345;
	shr.u32 	%r184, %r183, 8;
	add.s32 	%r10, %r184, 1;
	and.b32  	%r11, %r10, 15;
	setp.lt.u32 	%p81, %r183, 3840;
	@%p81 bra 	$L__BB7_8;
	or.b32  	%r335, %r336, 2048;
	add.s32 	%r334, %r336, %r345;
	and.b32  	%r185, %r10, 33554416;
	neg.s32 	%r333, %r185;
$L__BB7_6:
	.pragma "nounroll";
	mul.wide.u32 	%rd78, %r334, 8;
	add.s64 	%rd79, %rd1, %rd78;
	ld.global.f64 	%fd155, [%rd79];
	setp.lt.f64 	%p82, %fd293, %fd155;
	selp.f64 	%fd156, %fd155, %fd293, %p82;
	add.s32 	%r186, %r334, 256;
	mul.wide.u32 	%rd80, %r186, 8;
	add.s64 	%rd81, %rd1, %rd80;
	ld.global.f64 	%fd157, [%rd81];
	setp.lt.f64 	%p83, %fd156, %fd157;
	selp.f64 	%fd158, %fd157, %fd156, %p83;
	add.s32 	%r187, %r334, 512;
	mul.wide.u32 	%rd82, %r187, 8;
	add.s64 	%rd83, %rd1, %rd82;
	ld.global.f64 	%fd159, [%rd83];
	setp.lt.f64 	%p84, %fd158, %fd159;
	selp.f64 	%fd160, %fd159, %fd158, %p84;
	add.s32 	%r188, %r334, 768;
	mul.wide.u32 	%rd84, %r188, 8;
	add.s64 	%rd85, %rd1, %rd84;
	ld.global.f64 	%fd161, [%rd85];
	setp.lt.f64 	%p85, %fd160, %fd161;
	selp.f64 	%fd162, %fd161, %fd160, %p85;
	add.s32 	%r189, %r334, 1024;
	mul.wide.u32 	%rd86, %r189, 8;
	add.s64 	%rd87, %rd1, %rd86;
	ld.global.f64 	%fd163, [%rd87];
	setp.lt.f64 	%p86, %fd162, %fd163;
	selp.f64 	%fd164, %fd163, %fd162, %p86;
	add.s32 	%r190, %r334, 1280;
	mul.wide.u32 	%rd88, %r190, 8;
	add.s64 	%rd89, %rd1, %rd88;
	ld.global.f64 	%fd165, [%rd89];
	setp.lt.f64 	%p87, %fd164, %fd165;
	selp.f64 	%fd166, %fd165, %fd164, %p87;
	add.s32 	%r191, %r334, 1536;
	mul.wide.u32 	%rd90, %r191, 8;
	add.s64 	%rd91, %rd1, %rd90;
	ld.global.f64 	%fd167, [%rd91];
	setp.lt.f64 	%p88, %fd166, %fd167;
	selp.f64 	%fd168, %fd167, %fd166, %p88;
	add.s32 	%r192, %r334, 1792;
	mul.wide.u32 	%rd92, %r192, 8;
	add.s64 	%rd93, %rd1, %rd92;
	ld.global.f64 	%fd169, [%rd93];
	setp.lt.f64 	%p89, %fd168, %fd169;
	selp.f64 	%fd170, %fd169, %fd168, %p89;
	add.s32 	%r193, %r334, 2048;
	mul.wide.u32 	%rd94, %r193, 8;
	add.s64 	%rd95, %rd1, %rd94;
	ld.global.f64 	%fd171, [%rd95];
	setp.lt.f64 	%p90, %fd170, %fd171;
	selp.f64 	%fd172, %fd171, %fd170, %p90;
	add.s32 	%r194, %r334, 2304;
	mul.wide.u32 	%rd96, %r194, 8;
	add.s64 	%rd97, %rd1, %rd96;
	ld.global.f64 	%fd173, [%rd97];
	setp.lt.f64 	%p91, %fd172, %fd173;
	selp.f64 	%fd174, %fd173, %fd172, %p91;
	add.s32 	%r195, %r334, 2560;
	mul.wide.u32 	%rd98, %r195, 8;
	add.s64 	%rd99, %rd1, %rd98;
	ld.global.f64 	%fd175, [%rd99];
	setp.lt.f64 	%p92, %fd174, %fd175;
	selp.f64 	%fd176, %fd175, %fd174, %p92;
	add.s32 	%r196, %r334, 2816;
	mul.wide.u32 	%rd100, %r196, 8;
	add.s64 	%rd101, %rd1, %rd100;
	ld.global.f64 	%fd177, [%rd101];
	setp.lt.f64 	%p93, %fd176, %fd177;
	selp.f64 	%fd178, %fd177, %fd176, %p93;
	add.s32 	%r197, %r334, 3072;
	mul.wide.u32 	%rd102, %r197, 8;
	add.s64 	%rd103, %rd1, %rd102;
	ld.global.f64 	%fd179, [%rd103];
	setp.lt.f64 	%p94, %fd178, %fd179;
	selp.f64 	%fd180, %fd179, %fd178, %p94;
	add.s32 	%r198, %r334, 3328;
	mul.wide.u32 	%rd104, %r198, 8;
	add.s64 	%rd105, %rd1, %rd104;
	ld.global.f64 	%fd181, [%rd105];
	setp.lt.f64 	%p95, %fd180, %fd181;
	selp.f64 	%fd182, %fd181, %fd180, %p95;
	add.s32 	%r199, %r334, 3584;
	mul.wide.u32 	%rd106, %r199, 8;
	add.s64 	%rd107, %rd1, %rd106;
	ld.global.f64 	%fd183, [%rd107];
	setp.lt.f64 	%p96, %fd182, %fd183;
	selp.f64 	%fd184, %fd183, %fd182, %p96;
	add.s32 	%r200, %r334, 3840;
	mul.wide.u32 	%rd108, %r200, 8;
	add.s64 	%rd109, %rd1, %rd108;
	ld.global.f64 	%fd185, [%rd109];
	setp.lt.f64 	%p97, %fd184, %fd185;
	selp.f64 	%fd293, %fd185, %fd184, %p97;
	add.s32 	%r335, %r335, 4096;
	add.s32 	%r334, %r334, 4096;
	add.s32 	%r333, %r333, 16;
	setp.ne.s32 	%p98, %r333, 0;
	@%p98 bra 	$L__BB7_6;
	add.s32 	%r336, %r335, -2048;
$L__BB7_8:
	setp.eq.s32 	%p99, %r11, 0;
	@%p99 bra 	$L__BB7_17;
	and.b32  	%r23, %r10, 7;
	setp.lt.u32 	%p100, %r11, 8;
	@%p100 bra 	$L__BB7_11;
	add.s32 	%r201, %r345, %r336;
	mul.wide.u32 	%rd110, %r201, 8;
	add.s64 	%rd111, %rd1, %rd110;
	ld.global.f64 	%fd187, [%rd111];
	setp.lt.f64 	%p101, %fd293, %fd187;
	selp.f64 	%fd188, %fd187, %fd293, %p101;
	add.s32 	%r202, %r201, 256;
	mul.wide.u32 	%rd112, %r202, 8;
	add.s64 	%rd113, %rd1, %rd112;
	ld.global.f64 	%fd189, [%rd113];
	setp.lt.f64 	%p102, %fd188, %fd189;
	selp.f64 	%fd190, %fd189, %fd188, %p102;
	add.s32 	%r203, %r201, 512;
	mul.wide.u32 	%rd114, %r203, 8;
	add.s64 	%rd115, %rd1, %rd114;
	ld.global.f64 	%fd191, [%rd115];
	setp.lt.f64 	%p103, %fd190, %fd191;
	selp.f64 	%fd192, %fd191, %fd190, %p103;
	add.s32 	%r204, %r201, 768;
	mul.wide.u32 	%rd116, %r204, 8;
	add.s64 	%rd117, %rd1, %rd116;
	ld.global.f64 	%fd193, [%rd117];
	setp.lt.f64 	%p104, %fd192, %fd193;
	selp.f64 	%fd194, %fd193, %fd192, %p104;
	add.s32 	%r205, %r201, 1024;
	mul.wide.u32 	%rd118, %r205, 8;
	add.s64 	%rd119, %rd1, %rd118;
	ld.global.f64 	%fd195, [%rd119];
	setp.lt.f64 	%p105, %fd194, %fd195;
	selp.f64 	%fd196, %fd195, %fd194, %p105;
	add.s32 	%r206, %r201, 1280;
	mul.wide.u32 	%rd120, %r206, 8;
	add.s64 	%rd121, %rd1, %rd120;
	ld.global.f64 	%fd197, [%rd121];
	setp.lt.f64 	%p106, %fd196, %fd197;
	selp.f64 	%fd198, %fd197, %fd196, %p106;
	add.s32 	%r207, %r201, 1536;
	mul.wide.u32 	%rd122, %r207, 8;
	add.s64 	%rd123, %rd1, %rd122;
	ld.global.f64 	%fd199, [%rd123];
	setp.lt.f64 	%p107, %fd198, %fd199;
	selp.f64 	%fd200, %fd199, %fd198, %p107;
	add.s32 	%r208, %r201, 1792;
	mul.wide.u32 	%rd124, %r208, 8;
	add.s64 	%rd125, %rd1, %rd124;
	ld.global.f64 	%fd201, [%rd125];
	setp.lt.f64 	%p108, %fd200, %fd201;
	selp.f64 	%fd293, %fd201, %fd200, %p108;
	add.s32 	%r336, %r336, 2048;
$L__BB7_11:
	setp.eq.s32 	%p109, %r23, 0;
	@%p109 bra 	$L__BB7_17;
	and.b32  	%r26, %r10, 3;
	setp.lt.u32 	%p110, %r23, 4;
	@%p110 bra 	$L__BB7_14;
	add.s32 	%r209, %r345, %r336;
	mul.wide.u32 	%rd126, %r209, 8;
	add.s64 	%rd127, %rd1, %rd126;
	ld.global.f64 	%fd203, [%rd127];
	setp.lt.f64 	%p111, %fd293, %fd203;
	selp.f64 	%fd204, %fd203, %fd293, %p111;
	add.s32 	%r210, %r209, 256;
	mul.wide.u32 	%rd128, %r210, 8;
	add.s64 	%rd129, %rd1, %rd128;
	ld.global.f64 	%fd205, [%rd129];
	setp.lt.f64 	%p112, %fd204, %fd205;
	selp.f64 	%fd206, %fd205, %fd204, %p112;
	add.s32 	%r211, %r209, 512;
	mul.wide.u32 	%rd130, %r211, 8;
	add.s64 	%rd131, %rd1, %rd130;
	ld.global.f64 	%fd207, [%rd131];
	setp.lt.f64 	%p113, %fd206, %fd207;
	selp.f64 	%fd208, %fd207, %fd206, %p113;
	add.s32 	%r212, %r209, 768;
	mul.wide.u32 	%rd132, %r212, 8;
	add.s64 	%rd133, %rd1, %rd132;
	ld.global.f64 	%fd209, [%rd133];
	setp.lt.f64 	%p114, %fd208, %fd209;
	selp.f64 	%fd293, %fd209, %fd208, %p114;
	add.s32 	%r336, %r336, 1024;
$L__BB7_14:
	setp.eq.s32 	%p115, %r26, 0;
	@%p115 bra 	$L__BB7_17;
	add.s32 	%r340, %r336, %r345;
	neg.s32 	%r339, %r26;
$L__BB7_16:
	.pragma "nounroll";
	mul.wide.u32 	%rd134, %r340, 8;
	add.s64 	%rd135, %rd1, %rd134;
	ld.global.f64 	%fd210, [%rd135];
	setp.lt.f64 	%p116, %fd293, %fd210;
	selp.f64 	%fd293, %fd210, %fd293, %p116;
	add.s32 	%r340, %r340, 256;
	add.s32 	%r339, %r339, 1;
	setp.ne.s32 	%p117, %r339, 0;
	@%p117 bra 	$L__BB7_16;
$L__BB7_17:
	setp.lt.u32 	%p118, %r6, 256;
	@%p118 bra 	$L__BB7_22;
	// begin inline asm
	mov.u32 %r276, %laneid;
	// end inline asm
	mov.b64 	%rd146, %fd293;
	mov.b64 	{%r278, %r283}, %rd146;
	mov.b32 	%r284, 1;
	mov.b32 	%r325, 31;
	mov.b32 	%r326, -1;
	// begin inline asm
	shfl.sync.down.b32 %r277, %r278, %r284, %r325, %r326;
	// end inline asm
	// begin inline asm
	shfl.sync.down.b32 %r282, %r283, %r284, %r325, %r326;
	// end inline asm
	mov.b64 	%rd147, {%r277, %r282};
	mov.b64 	%fd258, %rd147;
	setp.gt.s32 	%p146, %r276, 30;
	setp.lt.f64 	%p147, %fd293, %fd258;
	selp.f64 	%fd259, %fd258, %fd293, %p147;
	selp.f64 	%fd260, %fd293, %fd259, %p146;
	mov.b64 	%rd148, %fd260;
	mov.b64 	{%r288, %r293}, %rd148;
	mov.b32 	%r294, 2;
	// begin inline asm
	shfl.sync.down.b32 %r287, %r288, %r294, %r325, %r326;
	// end inline asm
	// begin inline asm
	shfl.sync.down.b32 %r292, %r293, %r294, %r325, %r326;
	// end inline asm
	mov.b64 	%rd149, {%r287, %r292};
	mov.b64 	%fd261, %rd149;
	setp.gt.s32 	%p148, %r276, 29;
	setp.lt.f64 	%p149, %fd260, %fd261;
	selp.f64 	%fd262, %fd261, %fd260, %p149;
	selp.f64 	%fd263, %fd260, %fd262, %p148;
	mov.b64 	%rd150, %fd263;
	mov.b64 	{%r298, %r303}, %rd150;
	mov.b32 	%r304, 4;
	// begin inline asm
	shfl.sync.down.b32 %r297, %r298, %r304, %r325, %r326;
	// end inline asm
	// begin inline asm
	shfl.sync.down.b32 %r302, %r303, %r304, %r325, %r326;
	// end inline asm
	mov.b64 	%rd151, {%r297, %r302};
	mov.b64 	%fd264, %rd151;
	setp.gt.s32 	%p150, %r276, 27;
	setp.lt.f64 	%p151, %fd263, %fd264;
	selp.f64 	%fd265, %fd264, %fd263, %p151;
	selp.f64 	%fd266, %fd263, %fd265, %p150;
	mov.b64 	%rd152, %fd266;
	mov.b64 	{%r308, %r313}, %rd152;
	mov.b32 	%r314, 8;
	// begin inline asm
	shfl.sync.down.b32 %r307, %r308, %r314, %r325, %r326;
	// end inline asm
	// begin inline asm
	shfl.sync.down.b32 %r312, %r313, %r314, %r325, %r326;
	// end inline asm
	mov.b64 	%rd153, {%r307, %r312};
	mov.b64 	%fd267, %rd153;
	setp.gt.s32 	%p152, %r276, 23;
	setp.lt.f64 	%p153, %fd266, %fd267;
	selp.f64 	%fd268, %fd267, %fd266, %p153;
	selp.f64 	%fd269, %fd266, %fd268, %p152;
	mov.b64 	%rd154, %fd269;
	mov.b64 	{%r318, %r323}, %rd154;
	mov.b32 	%r324, 16;
	// begin inline asm
	shfl.sync.down.b32 %r317, %r318, %r324, %r325, %r326;
	// end inline asm
	// begin inline asm
	shfl.sync.down.b32 %r322, %r323, %r324, %r325, %r326;
	// end inline asm
	mov.b64 	%rd155, {%r317, %r322};
	mov.b64 	%fd270, %rd155;
	setp.gt.s32 	%p154, %r276, 15;
	setp.lt.f64 	%p155, %fd269, %fd270;
	selp.f64 	%fd16, %fd270, %fd269, %p155;
	selp.f64 	%fd304, %fd269, %fd16, %p154;
	setp.ne.s32 	%p156, %r276, 0;
	@%p156 bra 	$L__BB7_20;
	shr.u32 	%r327, %r7, 2;
	and.b32  	%r328, %r327, 248;
	mov.u32 	%r329, _ZZN3cub18CUB_300001_SM_10006detail6reduce18DeviceReduceKernelINS2_10policy_hubIdjN4cuda3__47maximumIdEEE10Policy1000EN6thrust24THRUST_300001_SM_1000_NS6detail15normal_iteratorINSC_10device_ptrIdEEEEjS8_dNS5_3std3__410__identityEEEvT0_PT3_T1_NS0_13GridEvenShareISO_EET2_T4_E12temp_storage;
	add.s32 	%r330, %r329, %r328;
	st.shared.f64 	[%r330+8], %fd16;
$L__BB7_20:
	bar.sync 	0;
	setp.ne.s32 	%p157, %r7, 0;
	@%p157 bra 	$L__BB7_48;
	ld.shared.f64 	%fd271, [_ZZN3cub18CUB_300001_SM_10006detail6reduce18DeviceReduceKernelINS2_10policy_hubIdjN4cuda3__47maximumIdEEE10Policy1000EN6thrust24THRUST_300001_SM_1000_NS6detail15normal_iteratorINSC_10device_ptrIdEEEEjS8_dNS5_3std3__410__identityEEEvT0_PT3_T1_NS0_13GridEvenShareISO_EET2_T4_E12temp_storage+16];
	setp.lt.f64 	%p158, %fd304, %fd271;
	selp.f64 	%fd272, %fd271, %fd304, %p158;
	ld.shared.f64 	%fd273, [_ZZN3cub18CUB_300001_SM_10006detail6reduce18DeviceReduceKernelINS2_10policy_hubIdjN4cuda3__47maximumIdEEE10Policy1000EN6thrust24THRUST_300001_SM_1000_NS6detail15normal_iteratorINSC_10device_ptrIdEEEEjS8_dNS5_3std3__410__identityEEEvT0_PT3_T1_NS0_13GridEvenShareISO_EET2_T4_E12temp_storage+24];
	setp.lt.f64 	%p159, %fd272, %fd273;
	selp.f64 	%fd274, %fd273, %fd272, %p159;
	ld.shared.f64 	%fd275, [_ZZN3cub18CUB_300001_SM_10006detail6reduce18DeviceReduceKernelINS2_10policy_hubIdjN4cuda3__47maximumIdEEE10Policy1000EN6thrust24THRUST_300001_SM_1000_NS6detail15normal_iteratorINSC_10device_ptrIdEEEEjS8_dNS5_3std3__410__identityEEEvT0_PT3_T1_NS0_13GridEvenShareISO_EET2_T4_E12temp_storage+32];
	setp.lt.f64 	%p160, %fd274, %fd275;
	selp.f64 	%fd276, %fd275, %fd274, %p160;
	ld.shared.f64 	%fd277, [_ZZN3cub18CUB_300001_SM_10006detail6reduce18DeviceReduceKernelINS2_10policy_hubIdjN4cuda3__47maximumIdEEE10Policy1000EN6thrust24THRUST_300001_SM_1000_NS6detail15normal_iteratorINSC_10device_ptrIdEEEEjS8_dNS5_3std3__410__identityEEEvT0_PT3_T1_NS0_13GridEvenShareISO_EET2_T4_E12temp_storage+40];
	setp.lt.f64 	%p161, %fd276, %fd277;
	selp.f64 	%fd278, %fd277, %fd276, %p161;
	ld.shared.f64 	%fd279, [_ZZN3cub18CUB_300001_SM_10006detail6reduce18DeviceReduceKernelINS2_10policy_hubIdjN4cuda3__47maximumIdEEE10Policy1000EN6thrust24THRUST_300001_SM_1000_NS6detail15normal_iteratorINSC_10device_ptrIdEEEEjS8_dNS5_3std3__410__identityEEEvT0_PT3_T1_NS0_13GridEvenShareISO_EET2_T4_E12temp_storage+48];
	setp.lt.f64 	%p162, %fd278, %fd279;
	selp.f64 	%fd280, %fd279, %fd278, %p162;
	ld.shared.f64 	%fd281, [_ZZN3cub18CUB_300001_SM_10006detail6reduce18DeviceReduceKernelINS2_10policy_hubIdjN4cuda3__47maximumIdEEE10Policy1000EN6thrust24THRUST_300001_SM_1000_NS6detail15normal_iteratorINSC_10device_ptrIdEEEEjS8_dNS5_3std3__410__identityEEEvT0_PT3_T1_NS0_13GridEvenShareISO_EET2_T4_E12temp_storage+56];
	setp.lt.f64 	%p163, %fd280, %fd281;
	selp.f64 	%fd282, %fd281, %fd280, %p163;
	ld.shared.f64 	%fd283, [_ZZN3cub18CUB_300001_SM_10006detail6reduce18DeviceReduceKernelINS2_10policy_hubIdjN4cuda3__47maximumIdEEE10Policy1000EN6thrust24THRUST_300001_SM_1000_NS6detail15normal_iteratorINSC_10device_ptrIdEEEEjS8_dNS5_3std3__410__identityEEEvT0_PT3_T1_NS0_13GridEvenShareISO_EET2_T4_E12temp_storage+64];
	setp.lt.f64 	%p164, %fd282, %fd283;
	selp.f64 	%fd304, %fd283, %fd282, %p164;
	bra.uni 	$L__BB7_48;
$L__BB7_22:
	// begin inline asm
	mov.u32 %r213, %laneid;
	// end inline asm
	and.b32  	%r264, %r7, 992;
	add.s32 	%r265, %r264, 32;
	setp.gt.u32 	%p119, %r265, %r6;
	not.b32 	%r266, %r264;
	add.s32 	%r267, %r6, %r266;
	selp.b32 	%r262, %r267, 31, %p119;
	mov.b64 	%rd136, %fd293;
	mov.b64 	{%r215, %r220}, %rd136;
	mov.b32 	%r221, 1;
	mov.b32 	%r263, -1;
	// begin inline asm
	shfl.sync.down.b32 %r214, %r215, %r221, %r262, %r263;
	// end inline asm
	// begin inline asm
	shfl.sync.down.b32 %r219, %r220, %r221, %r262, %r263;
	// end inline asm
	mov.b64 	%rd137, {%r214, %r219};
	mov.b64 	%fd211, %rd137;
	setp.lt.s32 	%p120, %r213, %r262;
	setp.lt.f64 	%p121, %fd293, %fd211;
	selp.f64 	%fd212, %fd211, %fd293, %p121;
	selp.f64 	%fd213, %fd212, %fd293, %p120;
	mov.b64 	%rd138, %fd213;
	mov.b64 	{%r225, %r230}, %rd138;
	mov.b32 	%r231, 2;
	// begin inline asm
	shfl.sync.down.b32 %r224, %r225, %r231, %r262, %r263;
	// end inline asm
	// begin inline asm
	shfl.sync.down.b32 %r229, %r230, %r231, %r262, %r263;
	// end inline asm
	mov.b64 	%rd139, {%r224, %r229};
	mov.b64 	%fd214, %rd139;
	add.s32 	%r268, %r213, 2;
	setp.gt.s32 	%p122, %r268, %r262;
	setp.lt.f64 	%p123, %fd213, %fd214;
	selp.f64 	%fd215, %fd214, %fd213, %p123;
	selp.f64 	%fd216, %fd213, %fd215, %p122;
	mov.b64 	%rd140, %fd216;
	mov.b64 	{%r235, %r240}, %rd140;
	mov.b32 	%r241, 4;
	// begin inline asm
	shfl.sync.down.b32 %r234, %r235, %r241, %r262, %r263;
	// end inline asm
	// begin inline asm
	shfl.sync.down.b32 %r239, %r240, %r241, %r262, %r263;
	// end inline asm
	mov.b64 	%rd141, {%r234, %r239};
	mov.b64 	%fd217, %rd141;
	add.s32 	%r269, %r213, 4;
	setp.gt.s32 	%p124, %r269, %r262;
	setp.lt.f64 	%p125, %fd216, %fd217;
	selp.f64 	%fd218, %fd217, %fd216, %p125;
	selp.f64 	%fd219, %fd216, %fd218, %p124;
	mov.b64 	%rd142, %fd219;
	mov.b64 	{%r245, %r250}, %rd142;
	mov.b32 	%r251, 8;
	// begin inline asm
	shfl.sync.down.b32 %r244, %r245, %r251, %r262, %r263;
	// end inline asm
	// begin inline asm
	shfl.sync.down.b32 %r249, %r250, %r251, %r262, %r263;
	// end inline asm
	mov.b64 	%rd143, {%r244, %r249};
	mov.b64 	%fd220, %rd143;
	add.s32 	%r270, %r213, 8;
	setp.gt.s32 	%p126, %r270, %r262;
	setp.lt.f64 	%p127, %fd219, %fd220;
	selp.f64 	%fd221, %fd220, %fd219, %p127;
	selp.f64 	%fd222, %fd219, %fd221, %p126;
	mov.b64 	%rd144, %fd222;
	mov.b64 	{%r255, %r260}, %rd144;
	mov.b32 	%r261, 16;
	// begin inline asm
	shfl.sync.down.b32 %r254, %r255, %r261, %r262, %r263;
	// end inline asm
	// begin inline asm
	shfl.sync.down.b32 %r259, %r260, %r261, %r262, %r263;
	// end inline asm
	mov.b64 	%rd145, {%r254, %r259};
	mov.b64 	%fd223, %rd145;
	add.s32 	%r271, %r213, 16;
	setp.gt.s32 	%p128, %r271, %r262;
	setp.lt.f64 	%p129, %fd222, %fd223;
	selp.f64 	%fd224, %fd223, %fd222, %p129;
	selp.f64 	%fd304, %fd222, %fd224, %p128;
	setp.ne.s32 	%p130, %r213, 0;
	@%p130 bra 	$L__BB7_24;
	shr.u32 	%r272, %r7, 2;
	and.b32  	%r273, %r272, 248;
	mov.u32 	%r274, _ZZN3cub18CUB_300001_SM_10006detail6reduce18DeviceReduceKernelINS2_10policy_hubIdjN4cuda3__47maximumIdEEE10Policy1000EN6thrust24THRUST_300001_SM_1000_NS6detail15normal_iteratorINSC_10device_ptrIdEEEEjS8_dNS5_3std3__410__identityEEEvT0_PT3_T1_NS0_13GridEvenShareISO_EET2_T4_E12temp_storage;
	add.s32 	%r275, %r274, %r273;
	st.shared.f64 	[%r275+8], %fd304;
$L__BB7_24:
	bar.sync 	0;
	setp.ne.s32 	%p131, %r7, 0;
	@%p131 bra 	$L__BB7_48;
	setp.gt.u32 	%p132, %r6, 32;
	ld.shared.f64 	%fd225, [_ZZN3cub18CUB_300001_SM_10006detail6reduce18DeviceReduceKernelINS2_10policy_hubIdjN4cuda3__47maximumIdEEE10Policy1000EN6thrust24THRUST_300001_SM_1000_NS6detail15normal_iteratorINSC_10device_ptrIdEEEEjS8_dNS5_3std3__410__identityEEEvT0_PT3_T1_NS0_13GridEvenShareISO_EET2_T4_E12temp_storage+16];
	setp.lt.f64 	%p133, %fd304, %fd225;
	selp.f64 	%fd227, %fd225, %fd304, %p133;
	selp.f64 	%fd228, %fd227, %fd304, %p132;
	setp.gt.u32 	%p134, %r6, 64;
	ld.shared.f64 	%fd230, [_ZZN3cub18CUB_300001_SM_10006detail6reduce18DeviceReduceKernelINS2_10policy_hubIdjN4cuda3__47maximumIdEEE10Policy1000EN6thrust24THRUST_300001_SM_1000_NS6detail15normal_iteratorINSC_10device_ptrIdEEEEjS8_dNS5_3std3__410__identityEEEvT0_PT3_T1_NS0_13GridEvenShareISO_EET2_T4_E12temp_storage+24];
	setp.lt.f64 	%p135, %fd228, %fd230;
	selp.f64 	%fd232, %fd230, %fd228, %p135;
	selp.f64 	%fd233, %fd232, %fd228, %p134;
	setp.gt.u32 	%p136, %r6, 96;
	ld.shared.f64 	%fd235, [_ZZN3cub18CUB_300001_SM_10006detail6reduce18DeviceReduceKernelINS2_10policy_hubIdjN4cuda3__47maximumIdEEE10Policy1000EN6thrust24THRUST_300001_SM_1000_NS6detail15normal_iteratorINSC_10device_ptrIdEEEEjS8_dNS5_3std3__410__identityEEEvT0_PT3_T1_NS0_13GridEvenShareISO_EET2_T4_E12temp_storage+32];
	setp.lt.f64 	%p137, %fd233, %fd235;
	selp.f64 	%fd237, %fd235, %fd233, %p137;
	selp.f64 	%fd238, %fd237, %fd233, %p136;
	setp.gt.u32 	%p138, %r6, 128;
	ld.shared.f64 	%fd240, [_ZZN3cub18CUB_300001_SM_10006detail6reduce18DeviceReduceKernelINS2_10policy_hubIdjN4cuda3__47maximumIdEEE10Policy1000EN6thrust24THRUST_300001_SM_1000_NS6detail15normal_iteratorINSC_10device_ptrIdEEEEjS8_dNS5_3std3__410__identityEEEvT0_PT3_T1_NS0_13GridEvenShareISO_EET2_T4_E12temp_storage+40];
	setp.lt.f64 	%p139, %fd238, %fd240;
	selp.f64 	%fd242, %fd240, %fd238, %p139;
	selp.f64 	%fd243, %fd242, %fd238, %p138;
	setp.gt.u32 	%p140, %r6, 160;
	ld.shared.f64 	%fd245, [_ZZN3cub18CUB_300001_SM_10006detail6reduce18DeviceReduceKernelINS2_10policy_hubIdjN4cuda3__47maximumIdEEE10Policy1000EN6thrust24THRUST_300001_SM_1000_NS6detail15normal_iteratorINSC_10device_ptrIdEEEEjS8_dNS5_3std3__410__identityEEEvT0_PT3_T1_NS0_13GridEvenShareISO_EET2_T4_E12temp_storage+48];
	setp.lt.f64 	%p141, %fd243, %fd245;
	selp.f64 	%fd247, %fd245, %fd243, %p141;
	selp.f64 	%fd248, %fd247, %fd243, %p140;
	setp.gt.u32 	%p142, %r6, 192;
	ld.shared.f64 	%fd250, [_ZZN3cub18CUB_300001_SM_10006detail6reduce18DeviceReduceKernelINS2_10policy_hubIdjN4cuda3__47maximumIdEEE10Policy1000EN6thrust24THRUST_300001_SM_1000_NS6detail15normal_iteratorINSC_10device_ptrIdEEEEjS8_dNS5_3std3__410__identityEEEvT0_PT3_T1_NS0_13GridEvenShareISO_EET2_T4_E12temp_storage+56];
	setp.lt.f64 	%p143, %fd248, %fd250;
	selp.f64 	%fd252, %fd250, %fd248, %p143;
	selp.f64 	%fd253, %fd252, %fd248, %p142;
	setp.gt.u32 	%p144, %r6, 224;
	ld.shared.f64 	%fd255, [_ZZN3cub18CUB_300001_SM_10006detail6reduce18DeviceReduceKernelINS2_10policy_hubIdjN4cuda3__47maximumIdEEE10Policy1000EN6thrust24THRUST_300001_SM_1000_NS6detail15normal_iteratorINSC_10device_ptrIdEEEEjS8_dNS5_3std3__410__identityEEEvT0_PT3_T1_NS0_13GridEvenShareISO_EET2_T4_E12temp_storage+64];
	setp.lt.f64 	%p145, %fd253, %fd255;
	selp.f64 	%fd257, %fd255, %fd253, %p145;
	selp.f64 	%fd304, %fd257, %fd253, %p144;
	bra.uni 	$L__BB7_48;
$L__BB7_26:
	mov.u32 	%r35, %tid.x;
	add.s32 	%r72, %r35, %r345;
	mul.wide.u32 	%rd4, %r72, 8;
	add.s64 	%rd5, %rd1, %rd4;
	ld.global.f64 	%fd41, [%rd5];
	ld.global.f64 	%fd42, [%rd5+2048];
	ld.global.f64 	%fd43, [%rd5+4096];
	ld.global.f64 	%fd44, [%rd5+6144];
	ld.global.f64 	%fd45, [%rd5+8192];
	ld.global.f64 	%fd46, [%rd5+10240];
	ld.global.f64 	%fd47, [%rd5+12288];
	ld.global.f64 	%fd48, [%rd5+14336];
	setp.lt.f64 	%p2, %fd41, %fd42;
	selp.f64 	%fd49, %fd42, %fd41, %p2;
	setp.lt.f64 	%p3, %fd49, %fd43;
	selp.f64 	%fd50, %fd43, %fd49, %p3;
	setp.lt.f64 	%p4, %fd50, %fd44;
	selp.f64 	%fd51, %fd44, %fd50, %p4;
	setp.lt.f64 	%p5, %fd51, %fd45;
	selp.f64 	%fd52, %fd45, %fd51, %p5;
	setp.lt.f64 	%p6, %fd52, %fd46;
	selp.f64 	%fd53, %fd46, %fd52, %p6;
	setp.lt.f64 	%p7, %fd53, %fd47;
	selp.f64 	%fd54, %fd47, %fd53, %p7;
	setp.lt.f64 	%p8, %fd54, %fd48;
	selp.f64 	%fd303, %fd48, %fd54, %p8;
	setp.lt.u32 	%p9, %r6, %r4;
	@%p9 bra 	$L__BB7_44;
	add.s32 	%r36, %r4, %r345;
	not.b32 	%r74, %r35;
	add.s32 	%r75, %r74, %r1;
	sub.s32 	%r76, %r75, %r4;
	sub.s32 	%r342, %r76, %r345;
	add.s32 	%r77, %r36, %r35;
	add.s32 	%r341, %r77, 2048;
	mov.b32 	%r344, 0;
	mov.u32 	%r343, %r36;
$L__BB7_28:
	shl.b32 	%r78, %r2, 11;
	add.s32 	%r345, %r345, %r78;
	add.s32 	%r79, %r1, -2048;
	setp.gt.u32 	%p10, %r345, %r79;
	@%p10 bra 	$L__BB7_30;
	add.s32 	%r80, %r35, %r345;
	mul.wide.u32 	%rd6, %r80, 8;
	add.s64 	%rd7, %rd1, %rd6;
	ld.global.f64 	%fd55, [%rd7];
	ld.global.f64 	%fd56, [%rd7+2048];
	ld.global.f64 	%fd57, [%rd7+4096];
	ld.global.f64 	%fd58, [%rd7+6144];
	ld.global.f64 	%fd59, [%rd7+8192];
	ld.global.f64 	%fd60, [%rd7+10240];
	ld.global.f64 	%fd61, [%rd7+12288];
	ld.global.f64 	%fd62, [%rd7+14336];
	setp.lt.f64 	%p11, %fd303, %fd55;
	selp.f64 	%fd63, %fd55, %fd303, %p11;
	setp.lt.f64 	%p12, %fd63, %fd56;
	selp.f64 	%fd64, %fd56, %fd63, %p12;
	setp.lt.f64 	%p13, %fd64, %fd57;
	selp.f64 	%fd65, %fd57, %fd64, %p13;
	setp.lt.f64 	%p14, %fd65, %fd58;
	selp.f64 	%fd66, %fd58, %fd65, %p14;
	setp.lt.f64 	%p15, %fd66, %fd59;
	selp.f64 	%fd67, %fd59, %fd66, %p15;
	setp.lt.f64 	%p16, %fd67, %fd60;
	selp.f64 	%fd68, %fd60, %fd67, %p16;
	setp.lt.f64 	%p17, %fd68, %fd61;
	selp.f64 	%fd69, %fd61, %fd68, %p17;
	setp.lt.f64 	%p18, %fd69, %fd62;
	selp.f64 	%fd303, %fd62, %fd69, %p18;
	sub.s32 	%r81, %r1, %r345;
	shl.b32 	%r82, %r2, 11;
	setp.lt.u32 	%p19, %r81, %r82;
	add.s32 	%r344, %r344, 1;
	add.s32 	%r343, %r343, %r82;
	sub.s32 	%r342, %r342, %r82;
	add.s32 	%r341, %r341, %r82;
	@%p19 bra 	$L__BB7_44;
	bra.uni 	$L__BB7_28;
$L__BB7_30:
	setp.le.u32 	%p20, %r1, %r345;
	sub.s32 	%r83, %r1, %r345;
	setp.ge.s32 	%p21, %r35, %r83;
	or.pred  	%p22, %p20, %p21;
	@%p22 bra 	$L__BB7_44;
	not.b32 	%r85, %r35;
	add.s32 	%r86, %r1, %r85;
	sub.s32 	%r87, %r86, %r36;
	mul.lo.s32 	%r88, %r2, %r344;
	shl.b32 	%r89, %r88, 11;
	sub.s32 	%r90, %r87, %r89;
	shr.u32 	%r91, %r90, 8;
	add.s32 	%r49, %r91, 1;
	and.b32  	%r50, %r49, 15;
	setp.lt.u32 	%p23, %r90, 3840;
	mov.u32 	%r350, %r35;
	@%p23 bra 	$L__BB7_35;
	or.b32  	%r348, %r35, 2048;
	shr.u32 	%r92, %r342, 8;
	add.s32 	%r93, %r92, 1;
	and.b32  	%r94, %r93, 33554416;
	neg.s32 	%r346, %r94;
$L__BB7_33:
	.pragma "nounroll";
	add.s32 	%r95, %r341, -2048;
	mul.wide.u32 	%rd8, %r95, 8;
	add.s64 	%rd9, %rd1, %rd8;
	ld.global.f64 	%fd71, [%rd9];
	setp.lt.f64 	%p24, %fd303, %fd71;
	selp.f64 	%fd72, %fd71, %fd303, %p24;
	add.s32 	%r96, %r341, -1792;
	mul.wide.u32 	%rd10, %r96, 8;
	add.s64 	%rd11, %rd1, %rd10;
	ld.global.f64 	%fd73, [%rd11];
	setp.lt.f64 	%p25, %fd72, %fd73;
	selp.f64 	%fd74, %fd73, %fd72, %p25;
	add.s32 	%r97, %r341, -1536;
	mul.wide.u32 	%rd12, %r97, 8;
	add.s64 	%rd13, %rd1, %rd12;
	ld.global.f64 	%fd75, [%rd13];
	setp.lt.f64 	%p26, %fd74, %fd75;
	selp.f64 	%fd76, %fd75, %fd74, %p26;
	add.s32 	%r98, %r341, -1280;
	mul.wide.u32 	%rd14, %r98, 8;
	add.s64 	%rd15, %rd1, %rd14;
	ld.global.f64 	%fd77, [%rd15];
	setp.lt.f64 	%p27, %fd76, %fd77;
	selp.f64 	%fd78, %fd77, %fd76, %p27;
	add.s32 	%r99, %r341, -1024;
	mul.wide.u32 	%rd16, %r99, 8;
	add.s64 	%rd17, %rd1, %rd16;
	ld.global.f64 	%fd79, [%rd17];
	setp.lt.f64 	%p28, %fd78, %fd79;
	selp.f64 	%fd80, %fd79, %fd78, %p28;
	add.s32 	%r100, %r341, -768;
	mul.wide.u32 	%rd18, %r100, 8;
	add.s64 	%rd19, %rd1, %rd18;
	ld.global.f64 	%fd81, [%rd19];
	setp.lt.f64 	%p29, %fd80, %fd81;
	selp.f64 	%fd82, %fd81, %fd80, %p29;
	add.s32 	%r101, %r341, -512;
	mul.wide.u32 	%rd20, %r101, 8;
	add.s64 	%rd21, %rd1, %rd20;
	ld.global.f64 	%fd83, [%rd21];
	setp.lt.f64 	%p30, %fd82, %fd83;
	selp.f64 	%fd84, %fd83, %fd82, %p30;
	add.s32 	%r102, %r341, 1792;
	add.s32 	%r103, %r341, -256;
	mul.wide.u32 	%rd22, %r103, 8;
	add.s64 	%rd23, %rd1, %rd22;
	ld.global.f64 	%fd85, [%rd23];
	setp.lt.f64 	%p31, %fd84, %fd85;
	selp.f64 	%fd86, %fd85, %fd84, %p31;
	mul.wide.u32 	%rd24, %r341, 8;
	add.s64 	%rd25, %rd1, %rd24;
	ld.global.f64 	%fd87, [%rd25];
	setp.lt.f64 	%p32, %fd86, %fd87;
	selp.f64 	%fd88, %fd87, %fd86, %p32;
	add.s32 	%r104, %r341, 256;
	mul.wide.u32 	%rd26, %r104, 8;
	add.s64 	%rd27, %rd1, %rd26;
	ld.global.f64 	%fd89, [%rd27];
	setp.lt.f64 	%p33, %fd88, %fd89;
	selp.f64 	%fd90, %fd89, %fd88, %p33;
	add.s32 	%r105, %r341, 512;
	mul.wide.u32 	%rd28, %r105, 8;
	add.s64 	%rd29, %rd1, %rd28;
	ld.global.f64 	%fd91, [%rd29];
	setp.lt.f64 	%p34, %fd90, %fd91;
	selp.f64 	%fd92, %fd91, %fd90, %p34;
	add.s32 	%r106, %r341, 768;
	mul.wide.u32 	%rd30, %r106, 8;
	add.s64 	%rd31, %rd1, %rd30;
	ld.global.f64 	%fd93, [%rd31];
	setp.lt.f64 	%p35, %fd92, %fd93;
	selp.f64 	%fd94, %fd93, %fd92, %p35;
	add.s32 	%r107, %r341, 1024;
	mul.wide.u32 	%rd32, %r107, 8;
	add.s64 	%rd33, %rd1, %rd32;
	ld.global.f64 	%fd95, [%rd33];
	setp.lt.f64 	%p36, %fd94, %fd95;
	selp.f64 	%fd96, %fd95, %fd94, %p36;
	add.s32 	%r108, %r341, 1280;
	mul.wide.u32 	%rd34, %r108, 8;
	add.s64 	%rd35, %rd1, %rd34;
	ld.global.f64 	%fd97, [%rd35];
	setp.lt.f64 	%p37, %fd96, %fd97;
	selp.f64 	%fd98, %fd97, %fd96, %p37;
	add.s32 	%r109, %r341, 1536;
	mul.wide.u32 	%rd36, %r109, 8;
	add.s64 	%rd37, %rd1, %rd36;
	ld.global.f64 	%fd99, [%rd37];
	setp.lt.f64 	%p38, %fd98, %fd99;
	selp.f64 	%fd100, %fd99, %fd98, %p38;
	mul.wide.u32 	%rd38, %r102, 8;
	add.s64 	%rd39, %rd1, %rd38;
	ld.global.f64 	%fd101, [%rd39];
	setp.lt.f64 	%p39, %fd100, %fd101;
	selp.f64 	%fd303, %fd101, %fd100, %p39;
	add.s32 	%r348, %r348, 4096;
	add.s32 	%r341, %r341, 4096;
	add.s32 	%r346, %r346, 16;
	setp.ne.s32 	%p40, %r346, 0;
	@%p40 bra 	$L__BB7_33;
	add.s32 	%r350, %r348, -2048;
$L__BB7_35:
	setp.eq.s32 	%p41, %r50, 0;
	@%p41 bra 	$L__BB7_44;
	and.b32  	%r61, %r49, 7;
	setp.lt.u32 	%p42, %r50, 8;
	@%p42 bra 	$L__BB7_38;
	add.s32 	%r110, %r350, %r345;
	mul.wide.u32 	%rd40, %r110, 8;
	add.s64 	%rd41, %rd1, %rd40;
	ld.global.f64 	%fd103, [%rd41];
	setp.lt.f64 	%p43, %fd303, %fd103;
	selp.f64 	%fd104, %fd103, %fd303, %p43;
	add.s32 	%r111, %r110, 256;
	mul.wide.u32 	%rd42, %r111, 8;
	add.s64 	%rd43, %rd1, %rd42;
	ld.global.f64 	%fd105, [%rd43];
	setp.lt.f64 	%p44, %fd104, %fd105;
	selp.f64 	%fd106, %fd105, %fd104, %p44;
	add.s32 	%r112, %r110, 512;
	mul.wide.u32 	%rd44, %r112, 8;
	add.s64 	%rd45, %rd1, %rd44;
	ld.global.f64 	%fd107, [%rd45];
	setp.lt.f64 	%p45, %fd106, %fd107;
	selp.f64 	%fd108, %fd107, %fd106, %p45;
	add.s32 	%r113, %r110, 768;
	mul.wide.u32 	%rd46, %r113, 8;
	add.s64 	%rd47, %rd1, %rd46;
	ld.global.f64 	%fd109, [%rd47];
	setp.lt.f64 	%p46, %fd108, %fd109;
	selp.f64 	%fd110, %fd109, %fd108, %p46;
	add.s32 	%r114, %r110, 1024;
	mul.wide.u32 	%rd48, %r114, 8;
	add.s64 	%rd49, %rd1, %rd48;
	ld.global.f64 	%fd111, [%rd49];
	setp.lt.f64 	%p47, %fd110, %fd111;
	selp.f64 	%fd112, %fd111, %fd110, %p47;
	add.s32 	%r115, %r110, 1280;
	mul.wide.u32 	%rd50, %r115, 8;
	add.s64 	%rd51, %rd1, %rd50;
	ld.global.f64 	%fd113, [%rd51];
	setp.lt.f64 	%p48, %fd112, %fd113;
	selp.f64 	%fd114, %fd113, %fd112, %p48;
	add.s32 	%r116, %r110, 1536;
	mul.wide.u32 	%rd52, %r116, 8;
	add.s64 	%rd53, %rd1, %rd52;
	ld.global.f64 	%fd115, [%rd53];
	setp.lt.f64 	%p49, %fd114, %fd115;
	selp.f64 	%fd116, %fd115, %fd114, %p49;
	add.s32 	%r117, %r110, 1792;
	mul.wide.u32 	%rd54, %r117, 8;
	add.s64 	%rd55, %rd1, %rd54;
	ld.global.f64 	%fd117, [%rd55];
	setp.lt.f64 	%p50, %fd116, %fd117;
	selp.f64 	%fd303, %fd117, %fd116, %p50;
	add.s32 	%r350, %r350, 2048;
$L__BB7_38:
	setp.eq.s32 	%p51, %r61, 0;
	@%p51 bra 	$L__BB7_44;
	setp.lt.u32 	%p52, %r61, 4;
	@%p52 bra 	$L__BB7_41;
	add.s32 	%r118, %r350, %r345;
	mul.wide.u32 	%rd56, %r118, 8;
	add.s64 	%rd57, %rd1, %rd56;
	ld.global.f64 	%fd119, [%rd57];
	setp.lt.f64 	%p53, %fd303, %fd119;
	selp.f64 	%fd120, %fd119, %fd303, %p53;
	add.s32 	%r119, %r118, 256;
	mul.wide.u32 	%rd58, %r119, 8;
	add.s64 	%rd59, %rd1, %rd58;
	ld.global.f64 	%fd121, [%rd59];
	setp.lt.f64 	%p54, %fd120, %fd121;
	selp.f64 	%fd122, %fd121, %fd120, %p54;
	add.s32 	%r120, %r118, 512;
	mul.wide.u32 	%rd60, %r120, 8;
	add.s64 	%rd61, %rd1, %rd60;
	ld.global.f64 	%fd123, [%rd61];
	setp.lt.f64 	%p55, %fd122, %fd123;
	selp.f64 	%fd124, %fd123, %fd122, %p55;
	add.s32 	%r121, %r118, 768;
	mul.wide.u32 	%rd62, %r121, 8;
	add.s64 	%rd63, %rd1, %rd62;
	ld.global.f64 	%fd125, [%rd63];
	setp.lt.f64 	%p56, %fd124, %fd125;
	selp.f64 	%fd303, %fd125, %fd124, %p56;
	add.s32 	%r350, %r350, 1024;
$L__BB7_41:
	and.b32  	%r122, %r49, 3;
	setp.eq.s32 	%p57, %r122, 0;
	@%p57 bra 	$L__BB7_44;
	add.s32 	%r353, %r350, %r343;
	cvt.u16.u32 	%rs1, %r342;
	shr.u16 	%rs2, %rs1, 8;
	add.s16 	%rs3, %rs2, 1;
	cvt.u32.u16 	%r123, %rs3;
	and.b32  	%r124, %r123, 3;
	neg.s32 	%r352, %r124;
$L__BB7_43:
	.pragma "nounroll";
	mul.wide.u32 	%rd64, %r353, 8;
	add.s64 	%rd65, %rd1, %rd64;
	ld.global.f64 	%fd126, [%rd65];
	setp.lt.f64 	%p58, %fd303, %fd126;
	selp.f64 	%fd303, %fd126, %fd303, %p58;
	add.s32 	%r353, %r353, 256;
	add.s32 	%r352, %r352, 1;
	setp.ne.s32 	%p59, %r352, 0;
	@%p59 bra 	$L__BB7_43;
$L__BB7_44:
	// begin inline asm
	mov.u32 %r125, %laneid;
	// end inline asm
	mov.b64 	%rd66, %fd303;
	mov.b64 	{%r127, %r132}, %rd66;
	mov.b32 	%r133, 1;
	mov.b32 	%r174, 31;
	mov.b32 	%r175, -1;
	// begin inline asm
	shfl.sync.down.b32 %r126, %r127, %r133, %r174, %r175;
	// end inline asm
	// begin inline asm
	shfl.sync.down.b32 %r131, %r132, %r133, %r174, %r175;
	// end inline asm
	mov.b64 	%rd67, {%r126, %r131};
	mov.b64 	%fd127, %rd67;
	setp.gt.s32 	%p60, %r125, 30;
	setp.lt.f64 	%p61, %fd303, %fd127;
	selp.f64 	%fd128, %fd127, %fd303, %p61;
	selp.f64 	%fd129, %fd303, %fd128, %p60;
	mov.b64 	%rd68, %fd129;
	mov.b64 	{%r137, %r142}, %rd68;
	mov.b32 	%r143, 2;
	// begin inline asm
	shfl.sync.down.b32 %r136, %r137, %r143, %r174, %r175;
	// end inline asm
	// begin inline asm
	shfl.sync.down.b32 %r141, %r142, %r143, %r174, %r175;
	// end inline asm
	mov.b64 	%rd69, {%r136, %r141};
	mov.b64 	%fd130, %rd69;
	setp.gt.s32 	%p62, %r125, 29;
	setp.lt.f64 	%p63, %fd129, %fd130;
	selp.f64 	%fd131, %fd130, %fd129, %p63;
	selp.f64 	%fd132, %fd129, %fd131, %p62;
	mov.b64 	%rd70, %fd132;
	mov.b64 	{%r147, %r152}, %rd70;
	mov.b32 	%r153, 4;
	// begin inline asm
	shfl.sync.down.b32 %r146, %r147, %r153, %r174, %r175;
	// end inline asm
	// begin inline asm
	shfl.sync.down.b32 %r151, %r152, %r153, %r174, %r175;
	// end inline asm
	mov.b64 	%rd71, {%r146, %r151};
	mov.b64 	%fd133, %rd71;
	setp.gt.s32 	%p64, %r125, 27;
	setp.lt.f64 	%p65, %fd132, %fd133;
	selp.f64 	%fd134, %fd133, %fd132, %p65;
	selp.f64 	%fd135, %fd132, %fd134, %p64;
	mov.b64 	%rd72, %fd135;
	mov.b64 	{%r157, %r162}, %rd72;
	mov.b32 	%r163, 8;
	// begin inline asm
	shfl.sync.down.b32 %r156, %r157, %r163, %r174, %r175;
	// end inline asm
	// begin inline asm
	shfl.sync.down.b32 %r161, %r162, %r163, %r174, %r175;
	// end inline asm
	mov.b64 	%rd73, {%r156, %r161};
	mov.b64 	%fd136, %rd73;
	setp.gt.s32 	%p66, %r125, 23;
	setp.lt.f64 	%p67, %fd135, %fd136;
	selp.f64 	%fd137, %fd136, %fd135, %p67;
	selp.f64 	%fd138, %fd135, %fd137, %p66;
	mov.b64 	%rd74, %fd138;
	mov.b64 	{%r167, %r172}, %rd74;
	mov.b32 	%r173, 16;
	// begin inline asm
	shfl.sync.down.b32 %r166, %r167, %r173, %r174, %r175;
	// end inline asm
	// begin inline asm
	shfl.sync.down.b32 %r171, %r172, %r173, %r174, %r175;
	// end inline asm
	mov.b64 	%rd75, {%r166, %r171};
	mov.b64 	%fd139, %rd75;
	setp.gt.s32 	%p68, %r125, 15;
	setp.lt.f64 	%p69, %fd138, %fd139;
	selp.f64 	%fd37, %fd139, %fd138, %p69;
	selp.f64 	%fd304, %fd138, %fd37, %p68;
	setp.ne.s32 	%p70, %r125, 0;
	@%p70 bra 	$L__BB7_46;
	shr.u32 	%r176, %r35, 2;
	and.b32  	%r177, %r176, 248;
	mov.u32 	%r178, _ZZN3cub18CUB_300001_SM_10006detail6reduce18DeviceReduceKernelINS2_10policy_hubIdjN4cuda3__47maximumIdEEE10Policy1000EN6thrust24THRUST_300001_SM_1000_NS6detail15normal_iteratorINSC_10device_ptrIdEEEEjS8_dNS5_3std3__410__identityEEEvT0_PT3_T1_NS0_13GridEvenShareISO_EET2_T4_E12temp_storage;
	add.s32 	%r179, %r178, %r177;
	st.shared.f64 	[%r179+8], %fd37;
$L__BB7_46:
	bar.sync 	0;
	setp.ne.s32 	%p71, %r35, 0;
	@%p71 bra 	$L__BB7_48;
	ld.shared.f64 	%fd140, [_ZZN3cub18CUB_300001_SM_10006detail6reduce18DeviceReduceKernelINS2_10policy_hubIdjN4cuda3__47maximumIdEEE10Policy1000EN6thrust24THRUST_300001_SM_1000_NS6detail15normal_iteratorINSC_10device_ptrIdEEEEjS8_dNS5_3std3__410__identityEEEvT0_PT3_T1_NS0_13GridEvenShareISO_EET2_T4_E12temp_storage+16];
	setp.lt.f64 	%p72, %fd304, %fd140;
	selp.f64 	%fd141, %fd140, %fd304, %p72;
	ld.shared.f64 	%fd142, [_ZZN3cub18CUB_300001_SM_10006detail6reduce18DeviceReduceKernelINS2_10policy_hubIdjN4cuda3__47maximumIdEEE10Policy1000EN6thrust24THRUST_300001_SM_1000_NS6detail15normal_iteratorINSC_10device_ptrIdEEEEjS8_dNS5_3std3__410__identityEEEvT0_PT3_T1_NS0_13GridEvenShareISO_EET2_T4_E12temp_storage+24];
	setp.lt.f64 	%p73, %fd141, %fd142;
	selp.f64 	%fd143, %fd142, %fd141, %p73;
	ld.shared.f64 	%fd144, [_ZZN3cub18CUB_300001_SM_10006detail6reduce18DeviceReduceKernelINS2_10policy_hubIdjN4cuda3__47maximumIdEEE10Policy1000EN6thrust24THRUST_300001_SM_1000_NS6detail15normal_iteratorINSC_10device_ptrIdEEEEjS8_dNS5_3std3__410__identityEEEvT0_PT3_T1_NS0_13GridEvenShareISO_EET2_T4_E12temp_storage+32];
	setp.lt.f64 	%p74, %fd143, %fd144;
	selp.f64 	%fd145, %fd144, %fd143, %p74;
	ld.shared.f64 	%fd146, [_ZZN3cub18CUB_300001_SM_10006detail6reduce18DeviceReduceKernelINS2_10policy_hubIdjN4cuda3__47maximumIdEEE10Policy1000EN6thrust24THRUST_300001_SM_1000_NS6detail15normal_iteratorINSC_10device_ptrIdEEEEjS8_dNS5_3std3__410__identityEEEvT0_PT3_T1_NS0_13GridEvenShareISO_EET2_T4_E12temp_storage+40];
	setp.lt.f64 	%p75, %fd145, %fd146;
	selp.f64 	%fd147, %fd146, %fd145, %p75;
	ld.shared.f64 	%fd148, [_ZZN3cub18CUB_300001_SM_10006detail6reduce18DeviceReduceKernelINS2_10policy_hubIdjN4cuda3__47maximumIdEEE10Policy1000EN6thrust24THRUST_300001_SM_1000_NS6detail15normal_iteratorINSC_10device_ptrIdEEEEjS8_dNS5_3std3__410__identityEEEvT0_PT3_T1_NS0_13GridEvenShareISO_EET2_T4_E12temp_storage+48];
	setp.lt.f64 	%p76, %fd147, %fd148;
	selp.f64 	%fd149, %fd148, %fd147, %p76;
	ld.shared.f64 	%fd150, [_ZZN3cub18CUB_300001_SM_10006detail6reduce18DeviceReduceKernelINS2_10policy_hubIdjN4cuda3__47maximumIdEEE10Policy1000EN6thrust24THRUST_300001_SM_1000_NS6detail15normal_iteratorINSC_10device_ptrIdEEEEjS8_dNS5_3std3__410__identityEEEvT0_PT3_T1_NS0_13GridEvenShareISO_EET2_T4_E12temp_storage+56];
	setp.lt.f64 	%p77, %fd149, %fd150;
	selp.f64 	%fd151, %fd150, %fd149, %p77;
	ld.shared.f64 	%fd152, [_ZZN3cub18CUB_300001_SM_10006detail6reduce18DeviceReduceKernelINS2_10policy_hubIdjN4cuda3__47maximumIdEEE10Policy1000EN6thrust24THRUST_300001_SM_1000_NS6detail15normal_iteratorINSC_10device_ptrIdEEEEjS8_dNS5_3std3__410__identityEEEvT0_PT3_T1_NS0_13GridEvenShareISO_EET2_T4_E12temp_storage+64];
	setp.lt.f64 	%p78, %fd151, %fd152;
	selp.f64 	%fd304, %fd152, %fd151, %p78;
$L__BB7_48:
	mov.u32 	%r331, %tid.x;
	setp.ne.s32 	%p165, %r331, 0;
	@%p165 bra 	$L__BB7_50;
	ld.param.u64 	%rd159, [_ZN3cub18CUB_300001_SM_10006detail6reduce18DeviceReduceKernelINS2_10policy_hubIdjN4cuda3__47maximumIdEEE10Policy1000EN6thrust24THRUST_300001_SM_1000_NS6detail15normal_iteratorINSC_10device_ptrIdEEEEjS8_dNS5_3std3__410__identityEEEvT0_PT3_T1_NS0_13GridEvenShareISO_EET2_T4__param_1];
	cvta.to.global.u64 	%rd156, %rd159;
	mul.wide.u32 	%rd157, %r3, 8;
	add.s64 	%rd158, %rd156, %rd157;
	st.global.f64 	[%rd158], %fd304;
$L__BB7_50:
	ret;

}
	// .globl	_ZN3cub18CUB_300001_SM_10006detail6reduce28DeviceReduceSingleTileKernelINS2_10policy_hubIdjN4cuda3__47maximumIdEEE10Policy1000EPdSB_iS8_ddNS5_3std3__410__identityEEEvT0_T1_T2_T3_T4_T6_
.visible .entry _ZN3cub18CUB_300001_SM_10006detail6reduce28DeviceReduceSingleTileKernelINS2_10policy_hubIdjN4cuda3__47maximumIdEEE10Policy1000EPdSB_iS8_ddNS5_3std3__410__identityEEEvT0_T1_T2_T3_T4_T6_(
	.param .u64 .ptr .align 1 _ZN3cub18CUB_300001_SM_10006detail6reduce28DeviceReduceSingleTileKernelINS2_10policy_hubIdjN4cuda3__47maximumIdEEE10Policy1000EPdSB_iS8_ddNS5_3std3__410__identityEEEvT0_T1_T2_T3_T4_T6__param_0,
	.param .u64 .ptr .align 1 _ZN3cub18CUB_300001_SM_10006detail6reduce28DeviceReduceSingleTileKernelINS2_10policy_hubIdjN4cuda3__47maximumIdEEE10Policy1000EPdSB_iS8_ddNS5_3std3__410__identityEEEvT0_T1_T2_T3_T4_T6__param_1,
	.param .u32 _ZN3cub18CUB_300001_SM_10006detail6reduce28DeviceReduceSingleTileKernelINS2_10policy_hubIdjN4cuda3__47maximumIdEEE10Policy1000EPdSB_iS8_ddNS5_3std3__410__identityEEEvT0_T1_T2_T3_T4_T6__param_2,
	.param .align 1 .b8 _ZN3cub18CUB_300001_SM_10006detail6reduce28DeviceReduceSingleTileKernelINS2_10policy_hubIdjN4cuda3__47maximumIdEEE10Policy1000EPdSB_iS8_ddNS5_3std3__410__identityEEEvT0_T1_T2_T3_T4_T6__param_3[1],
	.param .f64 _ZN3cub18CUB_300001_SM_10006detail6reduce28DeviceReduceSingleTileKernelINS2_10policy_hubIdjN4cuda3__47maximumIdEEE10Policy1000EPdSB_iS8_ddNS5_3std3__410__identityEEEvT0_T1_T2_T3_T4_T6__param_4,
	.param .align 1 .b8 _ZN3cub18CUB_300001_SM_10006detail6reduce28DeviceReduceSingleTileKernelINS2_10policy_hubIdjN4cuda3__47maximumIdEEE10Policy1000EPdSB_iS8_ddNS5_3std3__410__identityEEEvT0_T1_T2_T3_T4_T6__param_5[1]
)
.maxntid 256
.minnctapersm 1
{
	.reg .pred 	%p<220>;
	.reg .b32 	%r<472>;
	.reg .b64 	%rd<206>;
	.reg .b64 	%fd<381>;
	// demoted variable
	.shared .align 8 .b8 _ZZN3cub18CUB_300001_SM_10006detail6reduce28DeviceReduceSingleTileKernelINS2_10policy_hubIdjN4cuda3__47maximumIdEEE10Policy1000EPdSB_iS8_ddNS5_3std3__410__identityEEEvT0_T1_T2_T3_T4_T6_E12temp_storage[80];
	ld.param.u64 	%rd15, [_ZN3cub18CUB_300001_SM_10006detail6reduce28DeviceReduceSingleTileKernelINS2_10policy_hubIdjN4cuda3__47maximumIdEEE10Policy1000EPdSB_iS8_ddNS5_3std3__410__identityEEEvT0_T1_T2_T3_T4_T6__param_0];
	ld.param.u64 	%rd16, [_ZN3cub18CUB_300001_SM_10006detail6reduce28DeviceReduceSingleTileKernelINS2_10policy_hubIdjN4cuda3__47maximumIdEEE10Policy1000EPdSB_iS8_ddNS5_3std3__410__identityEEEvT0_T1_T2_T3_T4_T6__param_1];
	ld.param.u32 	%r68, [_ZN3cub18CUB_300001_SM_10006detail6reduce28DeviceReduceSingleTileKernelINS2_10policy_hubIdjN4cuda3__47maximumIdEEE10Policy1000EPdSB_iS8_ddNS5_3std3__410__identityEEEvT0_T1_T2_T3_T4_T6__param_2];
	ld.param.f64 	%fd58, [_ZN3cub18CUB_300001_SM_10006detail6reduce28DeviceReduceSingleTileKernelINS2_10policy_hubIdjN4cuda3__47maximumIdEEE10Policy1000EPdSB_iS8_ddNS5_3std3__410__identityEEEvT0_T1_T2_T3_T4_T6__param_4];
	cvta.to.global.u64 	%rd1, %rd16;
	setp.ne.s32 	%p1, %r68, 0;
	@%p1 bra 	$L__BB8_3;
	mov.u32 	%r445, %tid.x;
	setp.ne.s32 	%p219, %r445, 0;
	@%p219 bra 	$L__BB8_74;
	st.global.f64 	[%rd1], %fd58;
	bra.uni 	$L__BB8_74;
$L__BB8_3:
	and.b64  	%rd17, %rd15, 31;
	setp.ne.s64 	%p2, %rd17, 0;
	@%p2 bra 	$L__BB8_38;
	setp.gt.s32 	%p110, %r68, 2047;
	@%p110 bra 	$L__BB8_22;
	mov.u32 	%r1, %tid.x;
	setp.ge.s32 	%p159, %r1, %r68;
	mov.f64 	%fd359, 0d0000000000000000;
	mov.u32 	%r449, %r1;
	@%p159 bra 	$L__BB8_7;
	mul.wide.u32 	%rd169, %r1, 8;
	add.s64 	%rd168, %rd15, %rd169;
	// begin inline asm
	ld.global.nc.u64 %rd167, [%rd168];
	// end inline asm
	mov.b64 	%fd359, %rd167;
	add.s32 	%r449, %r1, 256;
$L__BB8_7:
	setp.ge.s32 	%p160, %r449, %r68;
	@%p160 bra 	$L__BB8_13;
	not.b32 	%r321, %r449;
	add.s32 	%r4, %r68, %r321;
	and.b32  	%r322, %r4, 768;
	setp.eq.s32 	%p161, %r322, 768;
	@%p161 bra 	$L__BB8_11;
	mul.wide.u32 	%rd170, %r449, 8;
	add.s64 	%rd202, %rd15, %rd170;
	shr.u32 	%r323, %r4, 8;
	add.s32 	%r324, %r323, 1;
	and.b32  	%r325, %r324, 3;
	neg.s32 	%r447, %r325;
$L__BB8_10:
	.pragma "nounroll";
	// begin inline asm
	ld.global.nc.u64 %rd171, [%rd202];
	// end inline asm
	mov.b64 	%fd272, %rd171;
	setp.lt.f64 	%p162, %fd359, %fd272;
	selp.f64 	%fd359, %fd272, %fd359, %p162;
	add.s32 	%r449, %r449, 256;
	add.s64 	%rd202, %rd202, 2048;
	add.s32 	%r447, %r447, 1;
	setp.ne.s32 	%p163, %r447, 0;
	@%p163 bra 	$L__BB8_10;
$L__BB8_11:
	setp.lt.u32 	%p164, %r4, 768;
	@%p164 bra 	$L__BB8_13;
$L__BB8_12:
	mul.wide.s32 	%rd181, %r449, 8;
	add.s64 	%rd174, %rd15, %rd181;
	// begin inline asm
	ld.global.nc.u64 %rd173, [%rd174];
	// end inline asm
	mov.b64 	%fd273, %rd173;
	setp.lt.f64 	%p165, %fd359, %fd273;
	selp.f64 	%fd274, %fd273, %fd359, %p165;
	add.s64 	%rd176, %rd174, 2048;
	// begin inline asm
	ld.global.nc.u64 %rd175, [%rd176];
	// end inline asm
	mov.b64 	%fd275, %rd175;
	setp.lt.f64 	%p166, %fd274, %fd275;
	selp.f64 	%fd276, %fd275, %fd274, %p166;
	add.s64 	%rd178, %rd174, 4096;
	// begin inline asm
	ld.global.nc.u64 %rd177, [%rd178];
	// end inline asm
	mov.b64 	%fd277, %rd177;
	setp.lt.f64 	%p167, %fd276, %fd277;
	selp.f64 	%fd278, %fd277, %fd276, %p167;
	add.s64 	%rd180, %rd174, 6144;
	// begin inline asm
	ld.global.nc.u64 %rd179, [%rd180];
	// end inline asm
	mov.b64 	%fd279, %rd179;
	setp.lt.f64 	%p168, %fd278, %fd279;
	selp.f64 	%fd359, %fd279, %fd278, %p168;
	add.s32 	%r449, %r449, 1024;
	setp.lt.s32 	%p169, %r449, %r68;
	@%p169 bra 	$L__BB8_12;
$L__BB8_13:
	setp.lt.s32 	%p170, %r68, 256;
	@%p170 bra 	$L__BB8_18;
	// begin inline asm
	mov.u32 %r389, %laneid;
	// end inline asm
	mov.b64 	%rd192, %fd359;
	mov.b64 	{%r391, %r396}, %rd192;
	mov.b32 	%r397, 1;
	mov.b32 	%r438, 31;
	mov.b32 	%r439, -1;
	// begin inline asm
	shfl.sync.down.b32 %r390, %r391, %r397, %r438, %r439;
	// end inline asm
	// begin inline asm
	shfl.sync.down.b32 %r395, %r396, %r397, %r438, %r439;
	// end inline asm
	mov.b64 	%rd193, {%r390, %r395};
	mov.b64 	%fd327, %rd193;
	setp.gt.s32 	%p198, %r389, 30;
	setp.lt.f64 	%p199, %fd359, %fd327;
	selp.f64 	%fd328, %fd327, %fd359, %p199;
	selp.f64 	%fd329, %fd359, %fd328, %p198;
	mov.b64 	%rd194, %fd329;
	mov.b64 	{%r401, %r406}, %rd194;
	mov.b32 	%r407, 2;
	// begin inline asm
	shfl.sync.down.b32 %r400, %r401, %r407, %r438, %r439;
	// end inline asm
	// begin inline asm
	shfl.sync.down.b32 %r405, %r406, %r407, %r438, %r439;
	// end inline asm
	mov.b64 	%rd195, {%r400, %r405};
	mov.b64 	%fd330, %rd195;
	setp.gt.s32 	%p200, %r389, 29;
	setp.lt.f64 	%p201, %fd329, %fd330;
	selp.f64 	%fd331, %fd330, %fd329, %p201;
	selp.f64 	%fd332, %fd329, %fd331, %p200;
	mov.b64 	%rd196, %fd332;
	mov.b64 	{%r411, %r416}, %rd196;
	mov.b32 	%r417, 4;
	// begin inline asm
	shfl.sync.down.b32 %r410, %r411, %r417, %r438, %r439;
	// end inline asm
	// begin inline asm
	shfl.sync.down.b32 %r415, %r416, %r417, %r438, %r439;
	// end inline asm
	mov.b64 	%rd197, {%r410, %r415};
	mov.b64 	%fd333, %rd197;
	setp.gt.s32 	%p202, %r389, 27;
	setp.lt.f64 	%p203, %fd332, %fd333;
	selp.f64 	%fd334, %fd333, %fd332, %p203;
	selp.f64 	%fd335, %fd332, %fd334, %p202;
	mov.b64 	%rd198, %fd335;
	mov.b64 	{%r421, %r426}, %rd198;
	mov.b32 	%r427, 8;
	// begin inline asm
	shfl.sync.down.b32 %r420, %r421, %r427, %r438, %r439;
	// end inline asm
	// begin inline asm
	shfl.sync.down.b32 %r425, %r426, %r427, %r438, %r439;
	// end inline asm
	mov.b64 	%rd199, {%r420, %r425};
	mov.b64 	%fd336, %rd199;
	setp.gt.s32 	%p204, %r389, 23;
	setp.lt.f64 	%p205, %fd335, %fd336;
	selp.f64 	%fd337, %fd336, %fd335, %p205;
	selp.f64 	%fd338, %fd335, %fd337, %p204;
	mov.b64 	%rd200, %fd338;
	mov.b64 	{%r431, %r436}, %rd200;
	mov.b32 	%r437, 16;
	// begin inline asm
	shfl.sync.down.b32 %r430, %r431, %r437, %r438, %r439;
	// end inline asm
	// begin inline asm
	shfl.sync.down.b32 %r435, %r436, %r437, %r438, %r439;
	// end inline asm
	mov.b64 	%rd201, {%r430, %r435};
	mov.b64 	%fd339, %rd201;
	setp.gt.s32 	%p206, %r389, 15;
	setp.lt.f64 	%p207, %fd338, %fd339;
	selp.f64 	%fd10, %fd339, %fd338, %p207;
	selp.f64 	%fd380, %fd338, %fd10, %p206;
	setp.ne.s32 	%p208, %r389, 0;
	@%p208 bra 	$L__BB8_16;
	shr.u32 	%r440, %r1, 2;
	and.b32  	%r441, %r440, 248;
	mov.u32 	%r442, _ZZN3cub18CUB_300001_SM_10006detail6reduce28DeviceReduceSingleTileKernelINS2_10policy_hubIdjN4cuda3__47maximumIdEEE10Policy1000EPdSB_iS8_ddNS5_3std3__410__identityEEEvT0_T1_T2_T3_T4_T6_E12temp_storage;
	add.s32 	%r443, %r442, %r441;
	st.shared.f64 	[%r443+8], %fd10;
$L__BB8_16:
	bar.sync 	0;
	setp.ne.s32 	%p209, %r1, 0;
	@%p209 bra 	$L__BB8_72;
	ld.shared.f64 	%fd340, [_ZZN3cub18CUB_300001_SM_10006detail6reduce28DeviceReduceSingleTileKernelINS2_10policy_hubIdjN4cuda3__47maximumIdEEE10Policy1000EPdSB_iS8_ddNS5_3std3__410__identityEEEvT0_T1_T2_T3_T4_T6_E12temp_storage+16];
	setp.lt.f64 	%p210, %fd380, %fd340;
	selp.f64 	%fd341, %fd340, %fd380, %p210;
	ld.shared.f64 	%fd342, [_ZZN3cub18CUB_300001_SM_10006detail6reduce28DeviceReduceSingleTileKernelINS2_10policy_hubIdjN4cuda3__47maximumIdEEE10Policy1000EPdSB_iS8_ddNS5_3std3__410__identityEEEvT0_T1_T2_T3_T4_T6_E12temp_storage+24];
	setp.lt.f64 	%p211, %fd341, %fd342;
	selp.f64 	%fd343, %fd342, %fd341, %p211;
	ld.shared.f64 	%fd344, [_ZZN3cub18CUB_300001_SM_10006detail6reduce28DeviceReduceSingleTileKernelINS2_10policy_hubIdjN4cuda3__47maximumIdEEE10Policy1000EPdSB_iS8_ddNS5_3std3__410__identityEEEvT0_T1_T2_T3_T4_T6_E12temp_storage+32];
	setp.lt.f64 	%p212, %fd343, %fd344;
	selp.f64 	%fd345, %fd344, %fd343, %p212;
	ld.shared.f64 	%fd346, [_ZZN3cub18CUB_300001_SM_10006detail6reduce28DeviceReduceSingleTileKernelINS2_10policy_hubIdjN4cuda3__47maximumIdEEE10Policy1000EPdSB_iS8_ddNS5_3std3__410__identityEEEvT0_T1_T2_T3_T4_T6_E12temp_storage+40];
	setp.lt.f64 	%p213, %fd345, %fd346;
	selp.f64 	%fd347, %fd346, %fd345, %p213;
	ld.shared.f64 	%fd348, [_ZZN3cub18CUB_300001_SM_10006detail6reduce28DeviceReduceSingleTileKernelINS2_10policy_hubIdjN4cuda3__47maximumIdEEE10Policy1000EPdSB_iS8_ddNS5_3std3__410__identityEEEvT0_T1_T2_T3_T4_T6_E12temp_storage+48];
	setp.lt.f64 	%p214, %fd347, %fd348;
	selp.f64 	%fd349, %fd348, %fd347, %p214;
	ld.shared.f64 	%fd350, [_ZZN3cub18CUB_300001_SM_10006detail6reduce28DeviceReduceSingleTileKernelINS2_10policy_hubIdjN4cuda3__47maximumIdEEE10Policy1000EPdSB_iS8_ddNS5_3std3__410__identityEEEvT0_T1_T2_T3_T4_T6_E12temp_storage+56];
	setp.lt.f64 	%p215, %fd349, %fd350;
	selp.f64 	%fd351, %fd350, %fd349, %p215;
	ld.shared.f64 	%fd352, [_ZZN3cub18CUB_300001_SM_10006detail6reduce28DeviceReduceSingleTileKernelINS2_10policy_hubIdjN4cuda3__47maximumIdEEE10Policy1000EPdSB_iS8_ddNS5_3std3__410__identityEEEvT0_T1_T2_T3_T4_T6_E12temp_storage+64];
	setp.lt.f64 	%p216, %fd351, %fd352;
	selp.f64 	%fd380, %fd352, %fd351, %p216;
	bra.uni 	$L__BB8_72;
$L__BB8_18:
	// begin inline asm
	mov.u32 %r326, %laneid;
	// end inline asm
	and.b32  	%r377, %r1, 992;
	add.s32 	%r378, %r377, 32;
	setp.gt.s32 	%p171, %r378, %r68;
	not.b32 	%r379, %r377;
	add.s32 	%r380, %r68, %r379;
	selp.b32 	%r375, %r380, 31, %p171;
	mov.b64 	%rd182, %fd359;
	mov.b64 	{%r328, %r333}, %rd182;
	mov.b32 	%r334, 1;
	mov.b32 	%r376, -1;
	// begin inline asm
	shfl.sync.down.b32 %r327, %r328, %r334, %r375, %r376;
	// end inline asm
	// begin inline asm
	shfl.sync.down.b32 %r332, %r333, %r334, %r375, %r376;
	// end inline asm
	mov.b64 	%rd183, {%r327, %r332};
	mov.b64 	%fd280, %rd183;
	setp.lt.s32 	%p172, %r326, %r375;
	setp.lt.f64 	%p173, %fd359, %fd280;
	selp.f64 	%fd281, %fd280, %fd359, %p173;
	selp.f64 	%fd282, %fd281, %fd359, %p172;
	mov.b64 	%rd184, %fd282;
	mov.b64 	{%r338, %r343}, %rd184;
	mov.b32 	%r344, 2;
	// begin inline asm
	shfl.sync.down.b32 %r337, %r338, %r344, %r375, %r376;
	// end inline asm
	// begin inline asm
	shfl.sync.down.b32 %r342, %r343, %r344, %r375, %r376;
	// end inline asm
	mov.b64 	%rd185, {%r337, %r342};
	mov.b64 	%fd283, %rd185;
	add.s32 	%r381, %r326, 2;
	setp.gt.s32 	%p174, %r381, %r375;
	setp.lt.f64 	%p175, %fd282, %fd283;
	selp.f64 	%fd284, %fd283, %fd282, %p175;
	selp.f64 	%fd285, %fd282, %fd284, %p174;
	mov.b64 	%rd186, %fd285;
	mov.b64 	{%r348, %r353}, %rd186;
	mov.b32 	%r354, 4;
	// begin inline asm
	shfl.sync.down.b32 %r347, %r348, %r354, %r375, %r376;
	// end inline asm
	// begin inline asm
	shfl.sync.down.b32 %r352, %r353, %r354, %r375, %r376;
	// end inline asm
	mov.b64 	%rd187, {%r347, %r352};
	mov.b64 	%fd286, %rd187;
	add.s32 	%r382, %r326, 4;
	setp.gt.s32 	%p176, %r382, %r375;
	setp.lt.f64 	%p177, %fd285, %fd286;
	selp.f64 	%fd287, %fd286, %fd285, %p177;
	selp.f64 	%fd288, %fd285, %fd287, %p176;
	mov.b64 	%rd188, %fd288;
	mov.b64 	{%r358, %r363}, %rd188;
	mov.b32 	%r364, 8;
	// begin inline asm
	shfl.sync.down.b32 %r357, %r358, %r364, %r375, %r376;
	// end inline asm
	// begin inline asm
	shfl.sync.down.b32 %r362, %r363, %r364, %r375, %r376;
	// end inline asm
	mov.b64 	%rd189, {%r357, %r362};
	mov.b64 	%fd289, %rd189;
	add.s32 	%r383, %r326, 8;
	setp.gt.s32 	%p178, %r383, %r375;
	setp.lt.f64 	%p179, %fd288, %fd289;
	selp.f64 	%fd290, %fd289, %fd288, %p179;
	selp.f64 	%fd291, %fd288, %fd290, %p178;
	mov.b64 	%rd190, %fd291;
	mov.b64 	{%r368, %r373}, %rd190;
	mov.b32 	%r374, 16;
	// begin inline asm
	shfl.sync.down.b32 %r367, %r368, %r374, %r375, %r376;
	// end inline asm
	// begin inline asm
	shfl.sync.down.b32 %r372, %r373, %r374, %r375, %r376;
	// end inline asm
	mov.b64 	%rd191, {%r367, %r372};
	mov.b64 	%fd292, %rd191;
	add.s32 	%r384, %r326, 16;
	setp.gt.s32 	%p180, %r384, %r375;
	setp.lt.f64 	%p181, %fd291, %fd292;
	selp.f64 	%fd293, %fd292, %fd291, %p181;
	selp.f64 	%fd380, %fd291, %fd293, %p180;
	setp.ne.s32 	%p182, %r326, 0;
	@%p182 bra 	$L__BB8_20;
	shr.u32 	%r385, %r1, 2;
	and.b32  	%r386, %r385, 248;
	mov.u32 	%r387, _ZZN3cub18CUB_300001_SM_10006detail6reduce28DeviceReduceSingleTileKernelINS2_10policy_hubIdjN4cuda3__47maximumIdEEE10Policy1000EPdSB_iS8_ddNS5_3std3__410__identityEEEvT0_T1_T2_T3_T4_T6_E12temp_storage;
	add.s32 	%r388, %r387, %r386;
	st.shared.f64 	[%r388+8], %fd380;
$L__BB8_20:
	bar.sync 	0;
	setp.ne.s32 	%p183, %r1, 0;
	@%p183 bra 	$L__BB8_72;
	setp.gt.s32 	%p184, %r68, 32;
	ld.shared.f64 	%fd294, [_ZZN3cub18CUB_300001_SM_10006detail6reduce28DeviceReduceSingleTileKernelINS2_10policy_hubIdjN4cuda3__47maximumIdEEE10Policy1000EPdSB_iS8_ddNS5_3std3__410__identityEEEvT0_T1_T2_T3_T4_T6_E12temp_storage+16];
	setp.lt.f64 	%p185, %fd380, %fd294;
	selp.f64 	%fd296, %fd294, %fd380, %p185;
	selp.f64 	%fd297, %fd296, %fd380, %p184;
	setp.gt.s32 	%p186, %r68, 64;
	ld.shared.f64 	%fd299, [_ZZN3cub18CUB_300001_SM_10006detail6reduce28DeviceReduceSingleTileKernelINS2_10policy_hubIdjN4cuda3__47maximumIdEEE10Policy1000EPdSB_iS8_ddNS5_3std3__410__identityEEEvT0_T1_T2_T3_T4_T6_E12temp_storage+24];
	setp.lt.f64 	%p187, %fd297, %fd299;
	selp.f64 	%fd301, %fd299, %fd297, %p187;
	selp.f64 	%fd302, %fd301, %fd297, %p186;
	setp.gt.s32 	%p188, %r68, 96;
	ld.shared.f64 	%fd304, [_ZZN3cub18CUB_300001_SM_10006detail6reduce28DeviceReduceSingleTileKernelINS2_10policy_hubIdjN4cuda3__47maximumIdEEE10Policy1000EPdSB_iS8_ddNS5_3std3__410__identityEEEvT0_T1_T2_T3_T4_T6_E12temp_storage+32];
	setp.lt.f64 	%p189, %fd302, %fd304;
	selp.f64 	%fd306, %fd304, %fd302, %p189;
	selp.f64 	%fd307, %fd306, %fd302, %p188;
	setp.gt.s32 	%p190, %r68, 128;
	ld.shared.f64 	%fd309, [_ZZN3cub18CUB_300001_SM_10006detail6reduce28DeviceReduceSingleTileKernelINS2_10policy_hubIdjN4cuda3__47maximumIdEEE10Policy1000EPdSB_iS8_ddNS5_3std3__410__identityEEEvT0_T1_T2_T3_T4_T6_E12temp_storage+40];
	setp.lt.f64 	%p191, %fd307, %fd309;
	selp.f64 	%fd311, %fd309, %fd307, %p191;
	selp.f64 	%fd312, %fd311, %fd307, %p190;
	setp.gt.s32 	%p192, %r68, 160;
	ld.shared.f64 	%fd314, [_ZZN3cub18CUB_300001_SM_10006detail6reduce28DeviceReduceSingleTileKernelINS2_10policy_hubIdjN4cuda3__47maximumIdEEE10Policy1000EPdSB_iS8_ddNS5_3std3__410__identityEEEvT0_T1_T2_T3_T4_T6_E12temp_storage+48];
	setp.lt.f64 	%p193, %fd312, %fd314;
	selp.f64 	%fd316, %fd314, %fd312, %p193;
	selp.f64 	%fd317, %fd316, %fd312, %p192;
	setp.gt.s32 	%p194, %r68, 192;
	ld.shared.f64 	%fd319, [_ZZN3cub18CUB_300001_SM_10006detail6reduce28DeviceReduceSingleTileKernelINS2_10policy_hubIdjN4cuda3__47maximumIdEEE10Policy1000EPdSB_iS8_ddNS5_3std3__410__identityEEEvT0_T1_T2_T3_T4_T6_E12temp_storage+56];
	setp.lt.f64 	%p195, %fd317, %fd319;
	selp.f64 	%fd321, %fd319, %fd317, %p195;
	selp.f64 	%fd322, %fd321, %fd317, %p194;
	setp.gt.s32 	%p196, %r68, 224;
	ld.shared.f64 	%fd324, [_ZZN3cub18CUB_300001_SM_10006detail6reduce28DeviceReduceSingleTileKernelINS2_10policy_hubIdjN4cuda3__47maximumIdEEE10Policy1000EPdSB_iS8_ddNS5_3std3__410__identityEEEvT0_T1_T2_T3_T4_T6_E12temp_storage+64];
	setp.lt.f64 	%p197, %fd322, %fd324;
	selp.f64 	%fd326, %fd324, %fd322, %p197;
	selp.f64 	%fd380, %fd326, %fd322, %p196;
	bra.uni 	$L__BB8_72;
$L__BB8_22:
	mov.u32 	%r13, %tid.x;
	shl.b32 	%r14, %r13, 2;
	mul.wide.u32 	%rd126, %r14, 8;
	add.s64 	%rd116, %rd15, %rd126;
	// begin inline asm
	ld.global.nc.v2.u64 {%rd114, %rd115}, [%rd116];
	// end inline asm
	add.s64 	%rd119, %rd116, 16;
	// begin inline asm
	ld.global.nc.v2.u64 {%rd117, %rd118}, [%rd119];
	// end inline asm
	mov.b64 	%fd206, %rd114;
	mov.b64 	%fd207, %rd115;
	mov.b64 	%fd208, %rd117;
	mov.b64 	%fd209, %rd118;
	add.s64 	%rd122, %rd116, 8192;
	// begin inline asm
	ld.global.nc.v2.u64 {%rd120, %rd121}, [%rd122];
	// end inline asm
	add.s64 	%rd125, %rd116, 8208;
	// begin inline asm
	ld.global.nc.v2.u64 {%rd123, %rd124}, [%rd125];
	// end inline asm
	mov.b64 	%fd210, %rd120;
	mov.b64 	%fd211, %rd121;
	mov.b64 	%fd212, %rd123;
	mov.b64 	%fd213, %rd124;
	setp.lt.f64 	%p111, %fd206, %fd207;
	selp.f64 	%fd214, %fd207, %fd206, %p111;
	setp.lt.f64 	%p112, %fd214, %fd208;
	selp.f64 	%fd215, %fd208, %fd214, %p112;
	setp.lt.f64 	%p113, %fd215, %fd209;
	selp.f64 	%fd216, %fd209, %fd215, %p113;
	setp.lt.f64 	%p114, %fd216, %fd210;
	selp.f64 	%fd217, %fd210, %fd216, %p114;
	setp.lt.f64 	%p115, %fd217, %fd211;
	selp.f64 	%fd218, %fd211, %fd217, %p115;
	setp.lt.f64 	%p116, %fd218, %fd212;
	selp.f64 	%fd219, %fd212, %fd218, %p116;
	setp.lt.f64 	%p117, %fd219, %fd213;
	selp.f64 	%fd366, %fd213, %fd219, %p117;
	setp.lt.u32 	%p118, %r68, 4096;
	mov.b32 	%r452, 2048;
	@%p118 bra 	$L__BB8_26;
	add.s32 	%r15, %r68, -2048;
	mov.b32 	%r452, 2048;
$L__BB8_24:
	add.s32 	%r258, %r452, %r14;
	mul.wide.u32 	%rd139, %r258, 8;
	add.s64 	%rd129, %rd15, %rd139;
	// begin inline asm
	ld.global.nc.v2.u64 {%rd127, %rd128}, [%rd129];
	// end inline asm
	add.s64 	%rd132, %rd129, 16;
	// begin inline asm
	ld.global.nc.v2.u64 {%rd130, %rd131}, [%rd132];
	// end inline asm
	mov.b64 	%fd220, %rd127;
	mov.b64 	%fd221, %rd128;
	mov.b64 	%fd222, %rd130;
	mov.b64 	%fd223, %rd131;
	add.s64 	%rd135, %rd129, 8192;
	// begin inline asm
	ld.global.nc.v2.u64 {%rd133, %rd134}, [%rd135];
	// end inline asm
	add.s64 	%rd138, %rd129, 8208;
	// begin inline asm
	ld.global.nc.v2.u64 {%rd136, %rd137}, [%rd138];
	// end inline asm
	mov.b64 	%fd224, %rd133;
	mov.b64 	%fd225, %rd134;
	mov.b64 	%fd226, %rd136;
	mov.b64 	%fd227, %rd137;
	setp.lt.f64 	%p119, %fd366, %fd220;
	selp.f64 	%fd228, %fd220, %fd366, %p119;
	setp.lt.f64 	%p120, %fd228, %fd221;
	selp.f64 	%fd229, %fd221, %fd228, %p120;
	setp.lt.f64 	%p121, %fd229, %fd222;
	selp.f64 	%fd230, %fd222, %fd229, %p121;
	setp.lt.f64 	%p122, %fd230, %fd223;
	selp.f64 	%fd231, %fd223, %fd230, %p122;
	setp.lt.f64 	%p123, %fd231, %fd224;
	selp.f64 	%fd232, %fd224, %fd231, %p123;
	setp.lt.f64 	%p124, %fd232, %fd225;
	selp.f64 	%fd233, %fd225, %fd232, %p124;
	setp.lt.f64 	%p125, %fd233, %fd226;
	selp.f64 	%fd234, %fd226, %fd233, %p125;
	setp.lt.f64 	%p126, %fd234, %fd227;
	selp.f64 	%fd366, %fd227, %fd234, %p126;
	sub.s32 	%r259, %r68, %r452;
	setp.lt.s32 	%p127, %r259, 2048;
	@%p127 bra 	$L__BB8_34;
	add.s32 	%r452, %r452, 2048;
	setp.le.s32 	%p128, %r452, %r15;
	@%p128 bra 	$L__BB8_24;
$L__BB8_26:
	setp.le.s32 	%p129, %r68, %r452;
	@%p129 bra 	$L__BB8_34;
	sub.s32 	%r19, %r68, %r452;
	setp.ge.s32 	%p130, %r13, %r19;
	@%p130 bra 	$L__BB8_34;
	not.b32 	%r260, %r13;
	add.s32 	%r261, %r68, %r260;
	sub.s32 	%r20, %r261, %r452;
	and.b32  	%r262, %r20, 768;
	setp.eq.s32 	%p131, %r262, 768;
	mov.u32 	%r456, %r13;
	@%p131 bra 	$L__BB8_31;
	add.s32 	%r454, %r13, %r452;
	shr.u32 	%r263, %r20, 8;
	add.s32 	%r264, %r263, 1;
	and.b32  	%r265, %r264, 3;
	neg.s32 	%r453, %r265;
	mov.u32 	%r456, %r13;
$L__BB8_30:
	.pragma "nounroll";
	mul.wide.u32 	%rd142, %r454, 8;
	add.s64 	%rd141, %rd15, %rd142;
	// begin inline asm
	ld.global.nc.u64 %rd140, [%rd141];
	// end inline asm
	mov.b64 	%fd236, %rd140;
	setp.lt.f64 	%p132, %fd366, %fd236;
	selp.f64 	%fd366, %fd236, %fd366, %p132;
	add.s32 	%r456, %r456, 256;
	add.s32 	%r454, %r454, 256;
	add.s32 	%r453, %r453, 1;
	setp.ne.s32 	%p133, %r453, 0;
	@%p133 bra 	$L__BB8_30;
$L__BB8_31:
	setp.lt.u32 	%p134, %r20, 768;
	@%p134 bra 	$L__BB8_34;
	cvt.u64.u32 	%rd143, %r456;
	cvt.u64.u32 	%rd144, %r452;
	add.s64 	%rd145, %rd143, %rd144;
	shl.b64 	%rd146, %rd145, 3;
	add.s64 	%rd147, %rd146, %rd15;
	add.s64 	%rd203, %rd147, 4096;
	add.s32 	%r457, %r456, %r452;
$L__BB8_33:
	mul.wide.u32 	%rd156, %r457, 8;
	add.s64 	%rd149, %rd15, %rd156;
	// begin inline asm
	ld.global.nc.u64 %rd148, [%rd149];
	// end inline asm
	mov.b64 	%fd237, %rd148;
	setp.lt.f64 	%p135, %fd366, %fd237;
	selp.f64 	%fd238, %fd237, %fd366, %p135;
	add.s64 	%rd151, %rd203, -2048;
	// begin inline asm
	ld.global.nc.u64 %rd150, [%rd151];
	// end inline asm
	mov.b64 	%fd239, %rd150;
	setp.lt.f64 	%p136, %fd238, %fd239;
	selp.f64 	%fd240, %fd239, %fd238, %p136;
	// begin inline asm
	ld.global.nc.u64 %rd152, [%rd203];
	// end inline asm
	mov.b64 	%fd241, %rd152;
	setp.lt.f64 	%p137, %fd240, %fd241;
	selp.f64 	%fd242, %fd241, %fd240, %p137;
	add.s64 	%rd155, %rd203, 2048;
	// begin inline asm
	ld.global.nc.u64 %rd154, [%rd155];
	// end inline asm
	mov.b64 	%fd243, %rd154;
	setp.lt.f64 	%p138, %fd242, %fd243;
	selp.f64 	%fd366, %fd243, %fd242, %p138;
	add.s32 	%r456, %r456, 1024;
	add.s64 	%rd203, %rd203, 8192;
	add.s32 	%r457, %r457, 1024;
	setp.lt.s32 	%p139, %r456, %r19;
	@%p139 bra 	$L__BB8_33;
$L__BB8_34:
	// begin inline asm
	mov.u32 %r266, %laneid;
	// end inline asm
	mov.b64 	%rd157, %fd366;
	mov.b64 	{%r268, %r273}, %rd157;
	mov.b32 	%r274, 1;
	mov.b32 	%r315, 31;
	mov.b32 	%r316, -1;
	// begin inline asm
	shfl.sync.down.b32 %r267, %r268, %r274, %r315, %r316;
	// end inline asm
	// begin inline asm
	shfl.sync.down.b32 %r272, %r273, %r274, %r315, %r316;
	// end inline asm
	mov.b64 	%rd158, {%r267, %r272};
	mov.b64 	%fd244, %rd158;
	setp.gt.s32 	%p140, %r266, 30;
	setp.lt.f64 	%p141, %fd366, %fd244;
	selp.f64 	%fd245, %fd244, %fd366, %p141;
	selp.f64 	%fd246, %fd366, %fd245, %p140;
	mov.b64 	%rd159, %fd246;
	mov.b64 	{%r278, %r283}, %rd159;
	mov.b32 	%r284, 2;
	// begin inline asm
	shfl.sync.down.b32 %r277, %r278, %r284, %r315, %r316;
	// end inline asm
	// begin inline asm
	shfl.sync.down.b32 %r282, %r283, %r284, %r315, %r316;
	// end inline asm
	mov.b64 	%rd160, {%r277, %r282};
	mov.b64 	%fd247, %rd160;
	setp.gt.s32 	%p142, %r266, 29;
	setp.lt.f64 	%p143, %fd246, %fd247;
	selp.f64 	%fd248, %fd247, %fd246, %p143;
	selp.f64 	%fd249, %fd246, %fd248, %p142;
	mov.b64 	%rd161, %fd249;
	mov.b64 	{%r288, %r293}, %rd161;
	mov.b32 	%r294, 4;
	// begin inline asm
	shfl.sync.down.b32 %r287, %r288, %r294, %r315, %r316;
	// end inline asm
	// begin inline asm
	shfl.sync.down.b32 %r292, %r293, %r294, %r315, %r316;
	// end inline asm
	mov.b64 	%rd162, {%r287, %r292};
	mov.b64 	%fd250, %rd162;
	setp.gt.s32 	%p144, %r266, 27;
	setp.lt.f64 	%p145, %fd249, %fd250;
	selp.f64 	%fd251, %fd250, %fd249, %p145;
	selp.f64 	%fd252, %fd249, %fd251, %p144;
	mov.b64 	%rd163, %fd252;
	mov.b64 	{%r298, %r303}, %rd163;
	mov.b32 	%r304, 8;
	// begin inline asm
	shfl.sync.down.b32 %r297, %r298, %r304, %r315, %r316;
	// end inline asm
	// begin inline asm
	shfl.sync.down.b32 %r302, %r303, %r304, %r315, %r316;
	// end inline asm
	mov.b64 	%rd164, {%r297, %r302};
	mov.b64 	%fd253, %rd164;
	setp.gt.s32 	%p146, %r266, 23;
	setp.lt.f64 	%p147, %fd252, %fd253;
	selp.f64 	%fd254, %fd253, %fd252, %p147;
	selp.f64 	%fd255, %fd252, %fd254, %p146;
	mov.b64 	%rd165, %fd255;
	mov.b64 	{%r308, %r313}, %rd165;
	mov.b32 	%r314, 16;
	// begin inline asm
	shfl.sync.down.b32 %r307, %r308, %r314, %r315, %r316;
	// end inline asm
	// begin inline asm
	shfl.sync.down.b32 %r312, %r313, %r314, %r315, %r316;
	// end inline asm
	mov.b64 	%rd166, {%r307, %r312};
	mov.b64 	%fd256, %rd166;
	setp.gt.s32 	%p148, %r266, 15;
	setp.lt.f64 	%p149, %fd255, %fd256;
	selp.f64 	%fd26, %fd256, %fd255, %p149;
	selp.f64 	%fd380, %fd255, %fd26, %p148;
	setp.ne.s32 	%p150, %r266, 0;
	@%p150 bra 	$L__BB8_36;
	shr.u32 	%r317, %r13, 2;
	and.b32  	%r318, %r317, 248;
	mov.u32 	%r319, _ZZN3cub18CUB_300001_SM_10006detail6reduce28DeviceReduceSingleTileKernelINS2_10policy_hubIdjN4cuda3__47maximumIdEEE10Policy1000EPdSB_iS8_ddNS5_3std3__410__identityEEEvT0_T1_T2_T3_T4_T6_E12temp_storage;
	add.s32 	%r320, %r319, %r318;
	st.shared.f64 	[%r320+8], %fd26;
$L__BB8_36:
	bar.sync 	0;
	setp.ne.s32 	%p151, %r13, 0;
	@%p151 bra 	$L__BB8_72;
	ld.shared.f64 	%fd257, [_ZZN3cub18CUB_300001_SM_10006detail6reduce28DeviceReduceSingleTileKernelINS2_10policy_hubIdjN4cuda3__47maximumIdEEE10Policy1000EPdSB_iS8_ddNS5_3std3__410__identityEEEvT0_T1_T2_T3_T4_T6_E12temp_storage+16];
	setp.lt.f64 	%p152, %fd380, %fd257;
	selp.f64 	%fd258, %fd257, %fd380, %p152;
	ld.shared.f64 	%fd259, [_ZZN3cub18CUB_300001_SM_10006detail6reduce28DeviceReduceSingleTileKernelINS2_10policy_hubIdjN4cuda3__47maximumIdEEE10Policy1000EPdSB_iS8_ddNS5_3std3__410__identityEEEvT0_T1_T2_T3_T4_T6_E12temp_storage+24];
	setp.lt.f64 	%p153, %fd258, %fd259;
	selp.f64 	%fd260, %fd259, %fd258, %p153;
	ld.shared.f64 	%fd261, [_ZZN3cub18CUB_300001_SM_10006detail6reduce28DeviceReduceSingleTileKernelINS2_10policy_hubIdjN4cuda3__47maximumIdEEE10Policy1000EPdSB_iS8_ddNS5_3std3__410__identityEEEvT0_T1_T2_T3_T4_T6_E12temp_storage+32];
	setp.lt.f64 	%p154, %fd260, %fd261;
	selp.f64 	%fd262, %fd261, %fd260, %p154;
	ld.shared.f64 	%fd263, [_ZZN3cub18CUB_300001_SM_10006detail6reduce28DeviceReduceSingleTileKernelINS2_10policy_hubIdjN4cuda3__47maximumIdEEE10Policy1000EPdSB_iS8_ddNS5_3std3__410__identityEEEvT0_T1_T2_T3_T4_T6_E12temp_storage+40];
	setp.lt.f64 	%p155, %fd262, %fd263;
	selp.f64 	%fd264, %fd263, %fd262, %p155;
	ld.shared.f64 	%fd265, [_ZZN3cub18CUB_300001_SM_10006detail6reduce28DeviceReduceSingleTileKernelINS2_10policy_hubIdjN4cuda3__47maximumIdEEE10Policy1000EPdSB_iS8_ddNS5_3std3__410__identityEEEvT0_T1_T2_T3_T4_T6_E12temp_storage+48];
	setp.lt.f64 	%p156, %fd264, %fd265;
	selp.f64 	%fd266, %fd265, %fd264, %p156;
	ld.shared.f64 	%fd267, [_ZZN3cub18CUB_300001_SM_10006detail6reduce28DeviceReduceSingleTileKernelINS2_10policy_hubIdjN4cuda3__47maximumIdEEE10Policy1000EPdSB_iS8_ddNS5_3std3__410__identityEEEvT0_T1_T2_T3_T4_T6_E12temp_storage+56];
	setp.lt.f64 	%p157, %fd266, %fd267;
	selp.f64 	%fd268, %fd267, %fd266, %p157;
	ld.shared.f64 	%fd269, [_ZZN3cub18CUB_300001_SM_10006detail6reduce28DeviceReduceSingleTileKernelINS2_10policy_hubIdjN4cuda3__47maximumIdEEE10Policy1000EPdSB_iS8_ddNS5_3std3__410__identityEEEvT0_T1_T2_T3_T4_T6_E12temp_storage+64];
	setp.lt.f64 	%p158, %fd268, %fd269;
	selp.f64 	%fd380, %fd269, %fd268, %p158;
	bra.uni 	$L__BB8_72;
$L__BB8_38:
	setp.gt.s32 	%p3, %r68, 2047;
	@%p3 bra 	$L__BB8_56;
	mov.u32 	%r35, %tid.x;
	setp.ge.s32 	%p52, %r35, %r68;
	mov.f64 	%fd372, 0d0000000000000000;
	mov.u32 	%r462, %r35;
	@%p52 bra 	$L__BB8_41;
	mul.wide.u32 	%rd81, %r35, 8;
	add.s64 	%rd80, %rd15, %rd81;
	// begin inline asm
	ld.global.nc.u64 %rd79, [%rd80];
	// end inline asm
	mov.b64 	%fd372, %rd79;
	add.s32 	%r462, %r35, 256;
$L__BB8_41:
	setp.ge.s32 	%p53, %r462, %r68;
	@%p53 bra 	$L__BB8_47;
	not.b32 	%r133, %r462;
	add.s32 	%r38, %r68, %r133;
	and.b32  	%r134, %r38, 768;
	setp.eq.s32 	%p54, %r134, 768;
	@%p54 bra 	$L__BB8_45;
	mul.wide.u32 	%rd82, %r462, 8;
	add.s64 	%rd204, %rd15, %rd82;
	shr.u32 	%r135, %r38, 8;
	add.s32 	%r136, %r135, 1;
	and.b32  	%r137, %r136, 3;
	neg.s32 	%r460, %r137;
$L__BB8_44:
	.pragma "nounroll";
	// begin inline asm
	ld.global.nc.u64 %rd83, [%rd204];
	// end inline asm
	mov.b64 	%fd125, %rd83;
	setp.lt.f64 	%p55, %fd372, %fd125;
	selp.f64 	%fd372, %fd125, %fd372, %p55;
	add.s32 	%r462, %r462, 256;
	add.s64 	%rd204, %rd204, 2048;
	add.s32 	%r460, %r460, 1;
	setp.ne.s32 	%p56, %r460, 0;
	@%p56 bra 	$L__BB8_44;
$L__BB8_45:
	setp.lt.u32 	%p57, %r38, 768;
	@%p57 bra 	$L__BB8_47;
$L__BB8_46:
	mul.wide.s32 	%rd93, %r462, 8;
	add.s64 	%rd86, %rd15, %rd93;
	// begin inline asm
	ld.global.nc.u64 %rd85, [%rd86];
	// end inline asm
	mov.b64 	%fd126, %rd85;
	setp.lt.f64 	%p58, %fd372, %fd126;
	selp.f64 	%fd127, %fd126, %fd372, %p58;
	add.s64 	%rd88, %rd86, 2048;
	// begin inline asm
	ld.global.nc.u64 %rd87, [%rd88];
	// end inline asm
	mov.b64 	%fd128, %rd87;
	setp.lt.f64 	%p59, %fd127, %fd128;
	selp.f64 	%fd129, %fd128, %fd127, %p59;
	add.s64 	%rd90, %rd86, 4096;
	// begin inline asm
	ld.global.nc.u64 %rd89, [%rd90];
	// end inline asm
	mov.b64 	%fd130, %rd89;
	setp.lt.f64 	%p60, %fd129, %fd130;
	selp.f64 	%fd131, %fd130, %fd129, %p60;
	add.s64 	%rd92, %rd86, 6144;
	// begin inline asm
	ld.global.nc.u64 %rd91, [%rd92];
	// end inline asm
	mov.b64 	%fd132, %rd91;
	setp.lt.f64 	%p61, %fd131, %fd132;
	selp.f64 	%fd372, %fd132, %fd131, %p61;
	add.s32 	%r462, %r462, 1024;
	setp.lt.s32 	%p62, %r462, %r68;
	@%p62 bra 	$L__BB8_46;
$L__BB8_47:
	setp.lt.s32 	%p63, %r68, 256;
	@%p63 bra 	$L__BB8_52;
	// begin inline asm
	mov.u32 %r201, %laneid;
	// end inline asm
	mov.b64 	%rd104, %fd372;
	mov.b64 	{%r203, %r208}, %rd104;
	mov.b32 	%r209, 1;
	mov.b32 	%r250, 31;
	mov.b32 	%r251, -1;
	// begin inline asm
	shfl.sync.down.b32 %r202, %r203, %r209, %r250, %r251;
	// end inline asm
	// begin inline asm
	shfl.sync.down.b32 %r207, %r208, %r209, %r250, %r251;
	// end inline asm
	mov.b64 	%rd105, {%r202, %r207};
	mov.b64 	%fd180, %rd105;
	setp.gt.s32 	%p91, %r201, 30;
	setp.lt.f64 	%p92, %fd372, %fd180;
	selp.f64 	%fd181, %fd180, %fd372, %p92;
	selp.f64 	%fd182, %fd372, %fd181, %p91;
	mov.b64 	%rd106, %fd182;
	mov.b64 	{%r213, %r218}, %rd106;
	mov.b32 	%r219, 2;
	// begin inline asm
	shfl.sync.down.b32 %r212, %r213, %r219, %r250, %r251;
	// end inline asm
	// begin inline asm
	shfl.sync.down.b32 %r217, %r218, %r219, %r250, %r251;
	// end inline asm
	mov.b64 	%rd107, {%r212, %r217};
	mov.b64 	%fd183, %rd107;
	setp.gt.s32 	%p93, %r201, 29;
	setp.lt.f64 	%p94, %fd182, %fd183;
	selp.f64 	%fd184, %fd183, %fd182, %p94;
	selp.f64 	%fd185, %fd182, %fd184, %p93;
	mov.b64 	%rd108, %fd185;
	mov.b64 	{%r223, %r228}, %rd108;
	mov.b32 	%r229, 4;
	// begin inline asm
	shfl.sync.down.b32 %r222, %r223, %r229, %r250, %r251;
	// end inline asm
	// begin inline asm
	shfl.sync.down.b32 %r227, %r228, %r229, %r250, %r251;
	// end inline asm
	mov.b64 	%rd109, {%r222, %r227};
	mov.b64 	%fd186, %rd109;
	setp.gt.s32 	%p95, %r201, 27;
	setp.lt.f64 	%p96, %fd185, %fd186;
	selp.f64 	%fd187, %fd186, %fd185, %p96;
	selp.f64 	%fd188, %fd185, %fd187, %p95;
	mov.b64 	%rd110, %fd188;
	mov.b64 	{%r233, %r238}, %rd110;
	mov.b32 	%r239, 8;
	// begin inline asm
	shfl.sync.down.b32 %r232, %r233, %r239, %r250, %r251;
	// end inline asm
	// begin inline asm
	shfl.sync.down.b32 %r237, %r238, %r239, %r250, %r251;
	// end inline asm
	mov.b64 	%rd111, {%r232, %r237};
	mov.b64 	%fd189, %rd111;
	setp.gt.s32 	%p97, %r201, 23;
	setp.lt.f64 	%p98, %fd188, %fd189;
	selp.f64 	%fd190, %fd189, %fd188, %p98;
	selp.f64 	%fd191, %fd188, %fd190, %p97;
	mov.b64 	%rd112, %fd191;
	mov.b64 	{%r243, %r248}, %rd112;
	mov.b32 	%r249, 16;
	// begin inline asm
	shfl.sync.down.b32 %r242, %r243, %r249, %r250, %r251;
	// end inline asm
	// begin inline asm
	shfl.sync.down.b32 %r247, %r248, %r249, %r250, %r251;
	// end inline asm
	mov.b64 	%rd113, {%r242, %r247};
	mov.b64 	%fd192, %rd113;
	setp.gt.s32 	%p99, %r201, 15;
	setp.lt.f64 	%p100, %fd191, %fd192;
	selp.f64 	%fd38, %fd192, %fd191, %p100;
	selp.f64 	%fd380, %fd191, %fd38, %p99;
	setp.ne.s32 	%p101, %r201, 0;
	@%p101 bra 	$L__BB8_50;
	shr.u32 	%r252, %r35, 2;
	and.b32  	%r253, %r252, 248;
	mov.u32 	%r254, _ZZN3cub18CUB_300001_SM_10006detail6reduce28DeviceReduceSingleTileKernelINS2_10policy_hubIdjN4cuda3__47maximumIdEEE10Policy1000EPdSB_iS8_ddNS5_3std3__410__identityEEEvT0_T1_T2_T3_T4_T6_E12temp_storage;
	add.s32 	%r255, %r254, %r253;
	st.shared.f64 	[%r255+8], %fd38;
$L__BB8_50:
	bar.sync 	0;
	setp.ne.s32 	%p102, %r35, 0;
	@%p102 bra 	$L__BB8_72;
	ld.shared.f64 	%fd193, [_ZZN3cub18CUB_300001_SM_10006detail6reduce28DeviceReduceSingleTileKernelINS2_10policy_hubIdjN4cuda3__47maximumIdEEE10Policy1000EPdSB_iS8_ddNS5_3std3__410__identityEEEvT0_T1_T2_T3_T4_T6_E12temp_storage+16];
	setp.lt.f64 	%p103, %fd380, %fd193;
	selp.f64 	%fd194, %fd193, %fd380, %p103;
	ld.shared.f64 	%fd195, [_ZZN3cub18CUB_300001_SM_10006detail6reduce28DeviceReduceSingleTileKernelINS2_10policy_hubIdjN4cuda3__47maximumIdEEE10Policy1000EPdSB_iS8_ddNS5_3std3__410__identityEEEvT0_T1_T2_T3_T4_T6_E12temp_storage+24];
	setp.lt.f64 	%p104, %fd194, %fd195;
	selp.f64 	%fd196, %fd195, %fd194, %p104;
	ld.shared.f64 	%fd197, [_ZZN3cub18CUB_300001_SM_10006detail6reduce28DeviceReduceSingleTileKernelINS2_10policy_hubIdjN4cuda3__47maximumIdEEE10Policy1000EPdSB_iS8_ddNS5_3std3__410__identityEEEvT0_T1_T2_T3_T4_T6_E12temp_storage+32];
	setp.lt.f64 	%p105, %fd196, %fd197;
	selp.f64 	%fd198, %fd197, %fd196, %p105;
	ld.shared.f64 	%fd199, [_ZZN3cub18CUB_300001_SM_10006detail6reduce28DeviceReduceSingleTileKernelINS2_10policy_hubIdjN4cuda3__47maximumIdEEE10Policy1000EPdSB_iS8_ddNS5_3std3__410__identityEEEvT0_T1_T2_T3_T4_T6_E12temp_storage+40];
	setp.lt.f64 	%p106, %fd198, %fd199;
	selp.f64 	%fd200, %fd199, %fd198, %p106;
	ld.shared.f64 	%fd201, [_ZZN3cub18CUB_300001_SM_10006detail6reduce28DeviceReduceSingleTileKernelINS2_10policy_hubIdjN4cuda3__47maximumIdEEE10Policy1000EPdSB_iS8_ddNS5_3std3__410__identityEEEvT0_T1_T2_T3_T4_T6_E12temp_storage+48];
	setp.lt.f64 	%p107, %fd200, %fd201;
	selp.f64 	%fd202, %fd201, %fd200, %p107;
	ld.shared.f64 	%fd203, [_ZZN3cub18CUB_300001_SM_10006detail6reduce28DeviceReduceSingleTileKernelINS2_10policy_hubIdjN4cuda3__47maximumIdEEE10Policy1000EPdSB_iS8_ddNS5_3std3__410__identityEEEvT0_T1_T2_T3_T4_T6_E12temp_storage+56];
	setp.lt.f64 	%p108, %fd202, %fd203;
	selp.f64 	%fd204, %fd203, %fd202, %p108;
	ld.shared.f64 	%fd205, [_ZZN3cub18CUB_300001_SM_10006detail6reduce28DeviceReduceSingleTileKernelINS2_10policy_hubIdjN4cuda3__47maximumIdEEE10Policy1000EPdSB_iS8_ddNS5_3std3__410__identityEEEvT0_T1_T2_T3_T4_T6_E12temp_storage+64];
	setp.lt.f64 	%p109, %fd204, %fd205;
	selp.f64 	%fd380, %fd205, %fd204, %p109;
	bra.uni 	$L__BB8_72;
$L__BB8_52:
	// begin inline asm
	mov.u32 %r138, %laneid;
	// end inline asm
	and.b32  	%r189, %r35, 992;
	add.s32 	%r190, %r189, 32;
	setp.gt.s32 	%p64, %r190, %r68;
	not.b32 	%r191, %r189;
	add.s32 	%r192, %r68, %r191;
	selp.b32 	%r187, %r192, 31, %p64;
	mov.b64 	%rd94, %fd372;
	mov.b64 	{%r140, %r145}, %rd94;
	mov.b32 	%r146, 1;
	mov.b32 	%r188, -1;
	// begin inline asm
	shfl.sync.down.b32 %r139, %r140, %r146, %r187, %r188;
	// end inline asm
	// begin inline asm
	shfl.sync.down.b32 %r144, %r145, %r146, %r187, %r188;
	// end inline asm
	mov.b64 	%rd95, {%r139, %r144};
	mov.b64 	%fd133, %rd95;
	setp.lt.s32 	%p65, %r138, %r187;
	setp.lt.f64 	%p66, %fd372, %fd133;
	selp.f64 	%fd134, %fd133, %fd372, %p66;
	selp.f64 	%fd135, %fd134, %fd372, %p65;
	mov.b64 	%rd96, %fd135;
	mov.b64 	{%r150, %r155}, %rd96;
	mov.b32 	%r156, 2;
	// begin inline asm
	shfl.sync.down.b32 %r149, %r150, %r156, %r187, %r188;
	// end inline asm
	// begin inline asm
	shfl.sync.down.b32 %r154, %r155, %r156, %r187, %r188;
	// end inline asm
	mov.b64 	%rd97, {%r149, %r154};
	mov.b64 	%fd136, %rd97;
	add.s32 	%r193, %r138, 2;
	setp.gt.s32 	%p67, %r193, %r187;
	setp.lt.f64 	%p68, %fd135, %fd136;
	selp.f64 	%fd137, %fd136, %fd135, %p68;
	selp.f64 	%fd138, %fd135, %fd137, %p67;
	mov.b64 	%rd98, %fd138;
	mov.b64 	{%r160, %r165}, %rd98;
	mov.b32 	%r166, 4;
	// begin inline asm
	shfl.sync.down.b32 %r159, %r160, %r166, %r187, %r188;
	// end inline asm
	// begin inline asm
	shfl.sync.down.b32 %r164, %r165, %r166, %r187, %r188;
	// end inline asm
	mov.b64 	%rd99, {%r159, %r164};
	mov.b64 	%fd139, %rd99;
	add.s32 	%r194, %r138, 4;
	setp.gt.s32 	%p69, %r194, %r187;
	setp.lt.f64 	%p70, %fd138, %fd139;
	selp.f64 	%fd140, %fd139, %fd138, %p70;
	selp.f64 	%fd141, %fd138, %fd140, %p69;
	mov.b64 	%rd100, %fd141;
	mov.b64 	{%r170, %r175}, %rd100;
	mov.b32 	%r176, 8;
	// begin inline asm
	shfl.sync.down.b32 %r169, %r170, %r176, %r187, %r188;
	// end inline asm
	// begin inline asm
	shfl.sync.down.b32 %r174, %r175, %r176, %r187, %r188;
	// end inline asm
	mov.b64 	%rd101, {%r169, %r174};
	mov.b64 	%fd142, %rd101;
	add.s32 	%r195, %r138, 8;
	setp.gt.s32 	%p71, %r195, %r187;
	setp.lt.f64 	%p72, %fd141, %fd142;
	selp.f64 	%fd143, %fd142, %fd141, %p72;
	selp.f64 	%fd144, %fd141, %fd143, %p71;
	mov.b64 	%rd102, %fd144;
	mov.b64 	{%r180, %r185}, %rd102;
	mov.b32 	%r186, 16;
	// begin inline asm
	shfl.sync.down.b32 %r179, %r180, %r186, %r187, %r188;
	// end inline asm
	// begin inline asm
	shfl.sync.down.b32 %r184, %r185, %r186, %r187, %r188;
	// end inline asm
	mov.b64 	%rd103, {%r179, %r184};
	mov.b64 	%fd145, %rd103;
	add.s32 	%r196, %r138, 16;
	setp.gt.s32 	%p73, %r196, %r187;
	setp.lt.f64 	%p74, %fd144, %fd145;
	selp.f64 	%fd146, %fd145, %fd144, %p74;
	selp.f64 	%fd380, %fd144, %fd146, %p73;
	setp.ne.s32 	%p75, %r138, 0;
	@%p75 bra 	$L__BB8_54;
	shr.u32 	%r197, %r35, 2;
	and.b32  	%r198, %r197, 248;
	mov.u32 	%r199, _ZZN3cub18CUB_300001_SM_10006detail6reduce28DeviceReduceSingleTileKernelINS2_10policy_hubIdjN4cuda3__47maximumIdEEE10Policy1000EPdSB_iS8_ddNS5_3std3__410__identityEEEvT0_T1_T2_T3_T4_T6_E12temp_storage;
	add.s32 	%r200, %r199, %r198;
	st.shared.f64 	[%r200+8], %fd380;
$L__BB8_54:
	bar.sync 	0;
	setp.ne.s32 	%p76, %r35, 0;
	@%p76 bra 	$L__BB8_72;
	setp.gt.s32 	%p77, %r68, 32;
	ld.shared.f64 	%fd147, [_ZZN3cub18CUB_300001_SM_10006detail6reduce28DeviceReduceSingleTileKernelINS2_10policy_hubIdjN4cuda3__47maximumIdEEE10Policy1000EPdSB_iS8_ddNS5_3std3__410__identityEEEvT0_T1_T2_T3_T4_T6_E12temp_storage+16];
	setp.lt.f64 	%p78, %fd380, %fd147;
	selp.f64 	%fd149, %fd147, %fd380, %p78;
	selp.f64 	%fd150, %fd149, %fd380, %p77;
	setp.gt.s32 	%p79, %r68, 64;
	ld.shared.f64 	%fd152, [_ZZN3cub18CUB_300001_SM_10006detail6reduce28DeviceReduceSingleTileKernelINS2_10policy_hubIdjN4cuda3__47maximumIdEEE10Policy1000EPdSB_iS8_ddNS5_3std3__410__identityEEEvT0_T1_T2_T3_T4_T6_E12temp_storage+24];
	setp.lt.f64 	%p80, %fd150, %fd152;
	selp.f64 	%fd154, %fd152, %fd150, %p80;
	selp.f64 	%fd155, %fd154, %fd150, %p79;
	setp.gt.s32 	%p81, %r68, 96;
	ld.shared.f64 	%fd157, [_ZZN3cub18CUB_300001_SM_10006detail6reduce28DeviceReduceSingleTileKernelINS2_10policy_hubIdjN4cuda3__47maximumIdEEE10Policy1000EPdSB_iS8_ddNS5_3std3__410__identityEEEvT0_T1_T2_T3_T4_T6_E12temp_storage+32];
	setp.lt.f64 	%p82, %fd155, %fd157;
	selp.f64 	%fd159, %fd157, %fd155, %p82;
	selp.f64 	%fd160, %fd159, %fd155, %p81;
	setp.gt.s32 	%p83, %r68, 128;
	ld.shared.f64 	%fd162, [_ZZN3cub18CUB_300001_SM_10006detail6reduce28DeviceReduceSingleTileKernelINS2_10policy_hubIdjN4cuda3__47maximumIdEEE10Policy1000EPdSB_iS8_ddNS5_3std3__410__identityEEEvT0_T1_T2_T3_T4_T6_E12temp_storage+40];
	setp.lt.f64 	%p84, %fd160, %fd162;
	selp.f64 	%fd164, %fd162, %fd160, %p84;
	selp.f64 	%fd165, %fd164, %fd160, %p83;
	setp.gt.s32 	%p85, %r68, 160;
	ld.shared.f64 	%fd167, [_ZZN3cub18CUB_300001_SM_10006detail6reduce28DeviceReduceSingleTileKernelINS2_10policy_hubIdjN4cuda3__47maximumIdEEE10Policy1000EPdSB_iS8_ddNS5_3std3__410__identityEEEvT0_T1_T2_T3_T4_T6_E12temp_storage+48];
	setp.lt.f64 	%p86, %fd165, %fd167;
	selp.f64 	%fd169, %fd167, %fd165, %p86;
	selp.f64 	%fd170, %fd169, %fd165, %p85;
	setp.gt.s32 	%p87, %r68, 192;
	ld.shared.f64 	%fd172, [_ZZN3cub18CUB_300001_SM_10006detail6reduce28DeviceReduceSingleTileKernelINS2_10policy_hubIdjN4cuda3__47maximumIdEEE10Policy1000EPdSB_iS8_ddNS5_3std3__410__identityEEEvT0_T1_T2_T3_T4_T6_E12temp_storage+56];
	setp.lt.f64 	%p88, %fd170, %fd172;
	selp.f64 	%fd174, %fd172, %fd170, %p88;
	selp.f64 	%fd175, %fd174, %fd170, %p87;
	setp.gt.s32 	%p89, %r68, 224;
	ld.shared.f64 	%fd177, [_ZZN3cub18CUB_300001_SM_10006detail6reduce28DeviceReduceSingleTileKernelINS2_10policy_hubIdjN4cuda3__47maximumIdEEE10Policy1000EPdSB_iS8_ddNS5_3std3__410__identityEEEvT0_T1_T2_T3_T4_T6_E12temp_storage+64];
	setp.lt.f64 	%p90, %fd175, %fd177;
	selp.f64 	%fd179, %fd177, %fd175, %p90;
	selp.f64 	%fd380, %fd179, %fd175, %p89;
	bra.uni 	$L__BB8_72;
$L__BB8_56:
	mov.u32 	%r47, %tid.x;
	mul.wide.u32 	%rd34, %r47, 8;
	add.s64 	%rd19, %rd15, %rd34;
	// begin inline asm
	ld.global.nc.u64 %rd18, [%rd19];
	// end inline asm
	mov.b64 	%fd59, %rd18;
	add.s64 	%rd21, %rd19, 2048;
	// begin inline asm
	ld.global.nc.u64 %rd20, [%rd21];
	// end inline asm
	mov.b64 	%fd60, %rd20;
	add.s64 	%rd23, %rd19, 4096;
	// begin inline asm
	ld.global.nc.u64 %rd22, [%rd23];
	// end inline asm
	mov.b64 	%fd61, %rd22;
	add.s64 	%rd25, %rd19, 6144;
	// begin inline asm
	ld.global.nc.u64 %rd24, [%rd25];
	// end inline asm
	mov.b64 	%fd62, %rd24;
	add.s64 	%rd27, %rd19, 8192;
	// begin inline asm
	ld.global.nc.u64 %rd26, [%rd27];
	// end inline asm
	mov.b64 	%fd63, %rd26;
	add.s64 	%rd29, %rd19, 10240;
	// begin inline asm
	ld.global.nc.u64 %rd28, [%rd29];
	// end inline asm
	mov.b64 	%fd64, %rd28;
	add.s64 	%rd31, %rd19, 12288;
	// begin inline asm
	ld.global.nc.u64 %rd30, [%rd31];
	// end inline asm
	mov.b64 	%fd65, %rd30;
	add.s64 	%rd33, %rd19, 14336;
	// begin inline asm
	ld.global.nc.u64 %rd32, [%rd33];
	// end inline asm
	mov.b64 	%fd66, %rd32;
	setp.lt.f64 	%p4, %fd59, %fd60;
	selp.f64 	%fd67, %fd60, %fd59, %p4;
	setp.lt.f64 	%p5, %fd67, %fd61;
	selp.f64 	%fd68, %fd61, %fd67, %p5;
	setp.lt.f64 	%p6, %fd68, %fd62;
	selp.f64 	%fd69, %fd62, %fd68, %p6;
	setp.lt.f64 	%p7, %fd69, %fd63;
	selp.f64 	%fd70, %fd63, %fd69, %p7;
	setp.lt.f64 	%p8, %fd70, %fd64;
	selp.f64 	%fd71, %fd64, %fd70, %p8;
	setp.lt.f64 	%p9, %fd71, %fd65;
	selp.f64 	%fd72, %fd65, %fd71, %p9;
	setp.lt.f64 	%p10, %fd72, %fd66;
	selp.f64 	%fd379, %fd66, %fd72, %p10;
	setp.lt.u32 	%p11, %r68, 4096;
	mov.b32 	%r465, 2048;
	@%p11 bra 	$L__BB8_60;
	add.s32 	%r48, %r68, -2048;
	mov.b32 	%r465, 2048;
$L__BB8_58:
	mul.wide.s32 	%rd51, %r465, 8;
	add.s64 	%rd36, %rd19, %rd51;
	// begin inline asm
	ld.global.nc.u64 %rd35, [%rd36];
	// end inline asm
	mov.b64 	%fd73, %rd35;
	add.s64 	%rd38, %rd36, 2048;
	// begin inline asm
	ld.global.nc.u64 %rd37, [%rd38];
	// end inline asm
	mov.b64 	%fd74, %rd37;
	add.s64 	%rd40, %rd36, 4096;
	// begin inline asm
	ld.global.nc.u64 %rd39, [%rd40];
	// end inline asm
	mov.b64 	%fd75, %rd39;
	add.s64 	%rd42, %rd36, 6144;
	// begin inline asm
	ld.global.nc.u64 %rd41, [%rd42];
	// end inline asm
	mov.b64 	%fd76, %rd41;
	add.s64 	%rd44, %rd36, 8192;
	// begin inline asm
	ld.global.nc.u64 %rd43, [%rd44];
	// end inline asm
	mov.b64 	%fd77, %rd43;
	add.s64 	%rd46, %rd36, 10240;
	// begin inline asm
	ld.global.nc.u64 %rd45, [%rd46];
	// end inline asm
	mov.b64 	%fd78, %rd45;
	add.s64 	%rd48, %rd36, 12288;
	// begin inline asm
	ld.global.nc.u64 %rd47, [%rd48];
	// end inline asm
	mov.b64 	%fd79, %rd47;
	add.s64 	%rd50, %rd36, 14336;
	// begin inline asm
	ld.global.nc.u64 %rd49, [%rd50];
	// end inline asm
	mov.b64 	%fd80, %rd49;
	setp.lt.f64 	%p12, %fd379, %fd73;
	selp.f64 	%fd81, %fd73, %fd379, %p12;
	setp.lt.f64 	%p13, %fd81, %fd74;
	selp.f64 	%fd82, %fd74, %fd81, %p13;
	setp.lt.f64 	%p14, %fd82, %fd75;
	selp.f64 	%fd83, %fd75, %fd82, %p14;
	setp.lt.f64 	%p15, %fd83, %fd76;
	selp.f64 	%fd84, %fd76, %fd83, %p15;
	setp.lt.f64 	%p16, %fd84, %fd77;
	selp.f64 	%fd85, %fd77, %fd84, %p16;
	setp.lt.f64 	%p17, %fd85, %fd78;
	selp.f64 	%fd86, %fd78, %fd85, %p17;
	setp.lt.f64 	%p18, %fd86, %fd79;
	selp.f64 	%fd87, %fd79, %fd86, %p18;
	setp.lt.f64 	%p19, %fd87, %fd80;
	selp.f64 	%fd379, %fd80, %fd87, %p19;
	sub.s32 	%r71, %r68, %r465;
	setp.lt.s32 	%p20, %r71, 2048;
	@%p20 bra 	$L__BB8_68;
	add.s32 	%r465, %r465, 2048;
	setp.le.s32 	%p21, %r465, %r48;
	@%p21 bra 	$L__BB8_58;
$L__BB8_60:
	setp.le.s32 	%p22, %r68, %r465;
	@%p22 bra 	$L__BB8_68;
	sub.s32 	%r52, %r68, %r465;
	setp.ge.s32 	%p23, %r47, %r52;
	@%p23 bra 	$L__BB8_68;
	not.b32 	%r72, %r47;
	add.s32 	%r73, %r68, %r72;
	sub.s32 	%r53, %r73, %r465;
	and.b32  	%r74, %r53, 768;
	setp.eq.s32 	%p24, %r74, 768;
	mov.u32 	%r469, %r47;
	@%p24 bra 	$L__BB8_65;
	add.s32 	%r467, %r47, %r465;
	shr.u32 	%r75, %r53, 8;
	add.s32 	%r76, %r75, 1;
	and.b32  	%r77, %r76, 3;
	neg.s32 	%r466, %r77;
	mov.u32 	%r469, %r47;
$L__BB8_64:
	.pragma "nounroll";
	mul.wide.u32 	%rd54, %r467, 8;
	add.s64 	%rd53, %rd15, %rd54;
	// begin inline asm
	ld.global.nc.u64 %rd52, [%rd53];
	// end inline asm
	mov.b64 	%fd89, %rd52;
	setp.lt.f64 	%p25, %fd379, %fd89;
	selp.f64 	%fd379, %fd89, %fd379, %p25;
	add.s32 	%r469, %r469, 256;
	add.s32 	%r467, %r467, 256;
	add.s32 	%r466, %r466, 1;
	setp.ne.s32 	%p26, %r466, 0;
	@%p26 bra 	$L__BB8_64;
$L__BB8_65:
	setp.lt.u32 	%p27, %r53, 768;
	@%p27 bra 	$L__BB8_68;
	cvt.u64.u32 	%rd55, %r469;
	cvt.u64.u32 	%rd56, %r465;
	add.s64 	%rd57, %rd55, %rd56;
	shl.b64 	%rd58, %rd57, 3;
	add.s64 	%rd59, %rd58, %rd15;
	add.s64 	%rd205, %rd59, 4096;
	add.s32 	%r470, %r469, %r465;
$L__BB8_67:
	mul.wide.u32 	%rd68, %r470, 8;
	add.s64 	%rd61, %rd15, %rd68;
	// begin inline asm
	ld.global.nc.u64 %rd60, [%rd61];
	// end inline asm
	mov.b64 	%fd90, %rd60;
	setp.lt.f64 	%p28, %fd379, %fd90;
	selp.f64 	%fd91, %fd90, %fd379, %p28;
	add.s64 	%rd63, %rd205, -2048;
	// begin inline asm
	ld.global.nc.u64 %rd62, [%rd63];
	// end inline asm
	mov.b64 	%fd92, %rd62;
	setp.lt.f64 	%p29, %fd91, %fd92;
	selp.f64 	%fd93, %fd92, %fd91, %p29;
	// begin inline asm
	ld.global.nc.u64 %rd64, [%rd205];
	// end inline asm
	mov.b64 	%fd94, %rd64;
	setp.lt.f64 	%p30, %fd93, %fd94;
	selp.f64 	%fd95, %fd94, %fd93, %p30;
	add.s64 	%rd67, %rd205, 2048;
	// begin inline asm
	ld.global.nc.u64 %rd66, [%rd67];
	// end inline asm
	mov.b64 	%fd96, %rd66;
	setp.lt.f64 	%p31, %fd95, %fd96;
	selp.f64 	%fd379, %fd96, %fd95, %p31;
	add.s32 	%r469, %r469, 1024;
	add.s64 	%rd205, %rd205, 8192;
	add.s32 	%r470, %r470, 1024;
	setp.lt.s32 	%p32, %r469, %r52;
	@%p32 bra 	$L__BB8_67;
$L__BB8_68:
	// begin inline asm
	mov.u32 %r78, %laneid;
	// end inline asm
	mov.b64 	%rd69, %fd379;
	mov.b64 	{%r80, %r85}, %rd69;
	mov.b32 	%r86, 1;
	mov.b32 	%r127, 31;
	mov.b32 	%r128, -1;
	// begin inline asm
	shfl.sync.down.b32 %r79, %r80, %r86, %r127, %r128;
	// end inline asm
	// begin inline asm
	shfl.sync.down.b32 %r84, %r85, %r86, %r127, %r128;
	// end inline asm
	mov.b64 	%rd70, {%r79, %r84};
	mov.b64 	%fd97, %rd70;
	setp.gt.s32 	%p33, %r78, 30;
	setp.lt.f64 	%p34, %fd379, %fd97;
	selp.f64 	%fd98, %fd97, %fd379, %p34;
	selp.f64 	%fd99, %fd379, %fd98, %p33;
	mov.b64 	%rd71, %fd99;
	mov.b64 	{%r90, %r95}, %rd71;
	mov.b32 	%r96, 2;
	// begin inline asm
	shfl.sync.down.b32 %r89, %r90, %r96, %r127, %r128;
	// end inline asm
	// begin inline asm
	shfl.sync.down.b32 %r94, %r95, %r96, %r127, %r128;
	// end inline asm
	mov.b64 	%rd72, {%r89, %r94};
	mov.b64 	%fd100, %rd72;
	setp.gt.s32 	%p35, %r78, 29;
	setp.lt.f64 	%p36, %fd99, %fd100;
	selp.f64 	%fd101, %fd100, %fd99, %p36;
	selp.f64 	%fd102, %fd99, %fd101, %p35;
	mov.b64 	%rd73, %fd102;
	mov.b64 	{%r100, %r105}, %rd73;
	mov.b32 	%r106, 4;
	// begin inline asm
	shfl.sync.down.b32 %r99, %r100, %r106, %r127, %r128;
	// end inline asm
	// begin inline asm
	shfl.sync.down.b32 %r104, %r105, %r106, %r127, %r128;
	// end inline asm
	mov.b64 	%rd74, {%r99, %r104};
	mov.b64 	%fd103, %rd74;
	setp.gt.s32 	%p37, %r78, 27;
	setp.lt.f64 	%p38, %fd102, %fd103;
	selp.f64 	%fd104, %fd103, %fd102, %p38;
	selp.f64 	%fd105, %fd102, %fd104, %p37;
	mov.b64 	%rd75, %fd105;
	mov.b64 	{%r110, %r115}, %rd75;
	mov.b32 	%r116, 8;
	// begin inline asm
	shfl.sync.down.b32 %r109, %r110, %r116, %r127, %r128;
	// end inline asm
	// begin inline asm
	shfl.sync.down.b32 %r114, %r115, %r116, %r127, %r128;
	// end inline asm
	mov.b64 	%rd76, {%r109, %r114};
	mov.b64 	%fd106, %rd76;
	setp.gt.s32 	%p39, %r78, 23;
	setp.lt.f64 	%p40, %fd105, %fd106;
	selp.f64 	%fd107, %fd106, %fd105, %p40;
	selp.f64 	%fd108, %fd105, %fd107, %p39;
	mov.b64 	%rd77, %fd108;
	mov.b64 	{%r120, %r125}, %rd77;
	mov.b32 	%r126, 16;
	// begin inline asm
	shfl.sync.down.b32 %r119, %r120, %r126, %r127, %r128;
	// end inline asm
	// begin inline asm
	shfl.sync.down.b32 %r124, %r125, %r126, %r127, %r128;
	// end inline asm
	mov.b64 	%rd78, {%r119, %r124};
	mov.b64 	%fd109, %rd78;
	setp.gt.s32 	%p41, %r78, 15;
	setp.lt.f64 	%p42, %fd108, %fd109;
	selp.f64 	%fd54, %fd109, %fd108, %p42;
	selp.f64 	%fd380, %fd108, %fd54, %p41;
	setp.ne.s32 	%p43, %r78, 0;
	@%p43 bra 	$L__BB8_70;
	shr.u32 	%r129, %r47, 2;
	and.b32  	%r130, %r129, 248;
	mov.u32 	%r131, _ZZN3cub18CUB_300001_SM_10006detail6reduce28DeviceReduceSingleTileKernelINS2_10policy_hubIdjN4cuda3__47maximumIdEEE10Policy1000EPdSB_iS8_ddNS5_3std3__410__identityEEEvT0_T1_T2_T3_T4_T6_E12temp_storage;
	add.s32 	%r132, %r131, %r130;
	st.shared.f64 	[%r132+8], %fd54;
$L__BB8_70:
	bar.sync 	0;
	setp.ne.s32 	%p44, %r47, 0;
	@%p44 bra 	$L__BB8_72;
	ld.shared.f64 	%fd110, [_ZZN3cub18CUB_300001_SM_10006detail6reduce28DeviceReduceSingleTileKernelINS2_10policy_hubIdjN4cuda3__47maximumIdEEE10Policy1000EPdSB_iS8_ddNS5_3std3__410__identityEEEvT0_T1_T2_T3_T4_T6_E12temp_storage+16];
	setp.lt.f64 	%p45, %fd380, %fd110;
	selp.f64 	%fd111, %fd110, %fd380, %p45;
	ld.shared.f64 	%fd112, [_ZZN3cub18CUB_300001_SM_10006detail6reduce28DeviceReduceSingleTileKernelINS2_10policy_hubIdjN4cuda3__47maximumIdEEE10Policy1000EPdSB_iS8_ddNS5_3std3__410__identityEEEvT0_T1_T2_T3_T4_T6_E12temp_storage+24];
	setp.lt.f64 	%p46, %fd111, %fd112;
	selp.f64 	%fd113, %fd112, %fd111, %p46;
	ld.shared.f64 	%fd114, [_ZZN3cub18CUB_300001_SM_10006detail6reduce28DeviceReduceSingleTileKernelINS2_10policy_hubIdjN4cuda3__47maximumIdEEE10Policy1000EPdSB_iS8_ddNS5_3std3__410__identityEEEvT0_T1_T2_T3_T4_T6_E12temp_storage+32];
	setp.lt.f64 	%p47, %fd113, %fd114;
	selp.f64 	%fd115, %fd114, %fd113, %p47;
	ld.shared.f64 	%fd116, [_ZZN3cub18CUB_300001_SM_10006detail6reduce28DeviceReduceSingleTileKernelINS2_10policy_hubIdjN4cuda3__47maximumIdEEE10Policy1000EPdSB_iS8_ddNS5_3std3__410__identityEEEvT0_T1_T2_T3_T4_T6_E12temp_storage+40];
	setp.lt.f64 	%p48, %fd115, %fd116;
	selp.f64 	%fd117, %fd116, %fd115, %p48;
	ld.shared.f64 	%fd118, [_ZZN3cub18CUB_300001_SM_10006detail6reduce28DeviceReduceSingleTileKernelINS2_10policy_hubIdjN4cuda3__47maximumIdEEE10Policy1000EPdSB_iS8_ddNS5_3std3__410__identityEEEvT0_T1_T2_T3_T4_T6_E12temp_storage+48];
	setp.lt.f64 	%p49, %fd117, %fd118;
	selp.f64 	%fd119, %fd118, %fd117, %p49;
	ld.shared.f64 	%fd120, [_ZZN3cub18CUB_300001_SM_10006detail6reduce28DeviceReduceSingleTileKernelINS2_10policy_hubIdjN4cuda3__47maximumIdEEE10Policy1000EPdSB_iS8_ddNS5_3std3__410__identityEEEvT0_T1_T2_T3_T4_T6_E12temp_storage+56];
	setp.lt.f64 	%p50, %fd119, %fd120;
	selp.f64 	%fd121, %fd120, %fd119, %p50;
	ld.shared.f64 	%fd122, [_ZZN3cub18CUB_300001_SM_10006detail6reduce28DeviceReduceSingleTileKernelINS2_10policy_hubIdjN4cuda3__47maximumIdEEE10Policy1000EPdSB_iS8_ddNS5_3std3__410__identityEEEvT0_T1_T2_T3_T4_T6_E12temp_storage+64];
	setp.lt.f64 	%p51, %fd121, %fd122;
	selp.f64 	%fd380, %fd122, %fd121, %p51;
$L__BB8_72:
	mov.u32 	%r444, %tid.x;
	setp.ne.s32 	%p217, %r444, 0;
	@%p217 bra 	$L__BB8_74;
	setp.lt.f64 	%p218, %fd58, %fd380;
	selp.f64 	%fd353, %fd380, %fd58, %p218;
	st.global.f64 	[%rd1], %fd353;
$L__BB8_74:
	ret;

}
	// .globl	_ZN3cub18CUB_300001_SM_10006detail6reduce28DeviceReduceSingleTileKernelINS2_10policy_hubIdyN4cuda3__47maximumIdEEE10Policy1000EN6thrust24THRUST_300001_SM_1000_NS6detail15normal_iteratorINSC_10device_ptrIdEEEEPdyS8_ddNS5_3std3__410__identityEEEvT0_T1_T2_T3_T4_T6_
.visible .entry _ZN3cub18CUB_300001_SM_10006detail6reduce28DeviceReduceSingleTileKernelINS2_10policy_hubIdyN4cuda3__47maximumIdEEE10Policy1000EN6thrust24THRUST_300001_SM_1000_NS6detail15normal_iteratorINSC_10device_ptrIdEEEEPdyS8_ddNS5_3std3__410__identityEEEvT0_T1_T2_T3_T4_T6_(
	.param .align 8 .b8 _ZN3cub18CUB_300001_SM_10006detail6reduce28DeviceReduceSingleTileKernelINS2_10policy_hubIdyN4cuda3__47maximumIdEEE10Policy1000EN6thrust24THRUST_300001_SM_1000_NS6detail15normal_iteratorINSC_10device_ptrIdEEEEPdyS8_ddNS5_3std3__410__identityEEEvT0_T1_T2_T3_T4_T6__param_0[8],
	.param .u64 .ptr .align 1 _ZN3cub18CUB_300001_SM_10006detail6reduce28DeviceReduceSingleTileKernelINS2_10policy_hubIdyN4cuda3__47maximumIdEEE10Policy1000EN6thrust24THRUST_300001_SM_1000_NS6detail15normal_iteratorINSC_10device_ptrIdEEEEPdyS8_ddNS5_3std3__410__identityEEEvT0_T1_T2_T3_T4_T6__param_1,
	.param .u64 _ZN3cub18CUB_300001_SM_10006detail6reduce28DeviceReduceSingleTileKernelINS2_10policy_hubIdyN4cuda3__47maximumIdEEE10Policy1000EN6thrust24THRUST_300001_SM_1000_NS6detail15normal_iteratorINSC_10device_ptrIdEEEEPdyS8_ddNS5_3std3__410__identityEEEvT0_T1_T2_T3_T4_T6__param_2,
	.param .align 1 .b8 _ZN3cub18CUB_300001_SM_10006detail6reduce28DeviceReduceSingleTileKernelINS2_10policy_hubIdyN4cuda3__47maximumIdEEE10Policy1000EN6thrust24THRUST_300001_SM_1000_NS6detail15normal_iteratorINSC_10device_ptrIdEEEEPdyS8_ddNS5_3std3__410__identityEEEvT0_T1_T2_T3_T4_T6__param_3[1],
	.param .f64 _ZN3cub18CUB_300001_SM_10006detail6reduce28DeviceReduceSingleTileKernelINS2_10policy_hubIdyN4cuda3__47maximumIdEEE10Policy1000EN6thrust24THRUST_300001_SM_1000_NS6detail15normal_iteratorINSC_10device_ptrIdEEEEPdyS8_ddNS5_3std3__410__identityEEEvT0_T1_T2_T3_T4_T6__param_4,
	.param .align 1 .b8 _ZN3cub18CUB_300001_SM_10006detail6reduce28DeviceReduceSingleTileKernelINS2_10policy_hubIdyN4cuda3__47maximumIdEEE10Policy1000EN6thrust24THRUST_300001_SM_1000_NS6detail15normal_iteratorINSC_10device_ptrIdEEEEPdyS8_ddNS5_3std3__410__identityEEEvT0_T1_T2_T3_T4_T6__param_5[1]
)
.maxntid 256
.minnctapersm 1
{
	.reg .pred 	%p<169>;
	.reg .b32 	%r<246>;
	.reg .b64 	%rd<86>;
	.reg .b64 	%fd<309>;
	// demoted variable
	.shared .align 8 .b8 _ZZN3cub18CUB_300001_SM_10006detail6reduce28DeviceReduceSingleTileKernelINS2_10policy_hubIdyN4cuda3__47maximumIdEEE10Policy1000EN6thrust24THRUST_300001_SM_1000_NS6detail15normal_iteratorINSC_10device_ptrIdEEEEPdyS8_ddNS5_3std3__410__identityEEEvT0_T1_T2_T3_T4_T6_E12temp_storage[80];
	ld.param.u64 	%rd18, [_ZN3cub18CUB_300001_SM_10006detail6reduce28DeviceReduceSingleTileKernelINS2_10policy_hubIdyN4cuda3__47maximumIdEEE10Policy1000EN6thrust24THRUST_300001_SM_1000_NS6detail15normal_iteratorINSC_10device_ptrIdEEEEPdyS8_ddNS5_3std3__410__identityEEEvT0_T1_T2_T3_T4_T6__param_0];
	ld.param.u64 	%rd20, [_ZN3cub18CUB_300001_SM_10006detail6reduce28DeviceReduceSingleTileKernelINS2_10policy_hubIdyN4cuda3__47maximumIdEEE10Policy1000EN6thrust24THRUST_300001_SM_1000_NS6detail15normal_iteratorINSC_10device_ptrIdEEEEPdyS8_ddNS5_3std3__410__identityEEEvT0_T1_T2_T3_T4_T6__param_1];
	ld.param.u64 	%rd19, [_ZN3cub18CUB_300001_SM_10006detail6reduce28DeviceReduceSingleTileKernelINS2_10policy_hubIdyN4cuda3__47maximumIdEEE10Policy1000EN6thrust24THRUST_300001_SM_1000_NS6detail15normal_iteratorINSC_10device_ptrIdEEEEPdyS8_ddNS5_3std3__410__identityEEEvT0_T1_T2_T3_T4_T6__param_2];
	ld.param.f64 	%fd42, [_ZN3cub18CUB_300001_SM_10006detail6reduce28DeviceReduceSingleTileKernelINS2_10policy_hubIdyN4cuda3__47maximumIdEEE10Policy1000EN6thrust24THRUST_300001_SM_1000_NS6detail15normal_iteratorINSC_10device_ptrIdEEEEPdyS8_ddNS5_3std3__410__identityEEEvT0_T1_T2_T3_T4_T6__param_4];
	cvta.to.global.u64 	%rd1, %rd20;
	setp.ne.s64 	%p1, %rd19, 0;
	@%p1 bra 	$L__BB9_3;
	mov.u32 	%r231, %tid.x;
	setp.ne.s32 	%p168, %r231, 0;
	@%p168 bra 	$L__BB9_51;
	st.global.f64 	[%rd1], %fd42;
	bra.uni 	$L__BB9_51;
$L__BB9_3:
	cvta.to.global.u64 	%rd2, %rd18;
	setp.gt.u64 	%p2, %rd19, 2047;
	@%p2 bra 	$L__BB9_28;
	cvt.u32.u64 	%r1, %rd19;
	mov.u32 	%r2, %tid.x;
	setp.ge.u32 	%p80, %r2, %r1;
	mov.f64 	%fd296, 0d0000000000000000;
	mov.u32 	%r235, %r2;
	@%p80 bra 	$L__BB9_6;
	mul.wide.u32 	%rd51, %r2, 8;
	add.s64 	%rd52, %rd2, %rd51;
	ld.global.f64 	%fd296, [%rd52];
	add.s32 	%r235, %r2, 256;
$L__BB9_6:
	setp.ge.u32 	%p81, %r235, %r1;
	@%p81 bra 	$L__BB9_19;
	not.b32 	%r108, %r235;
	add.s32 	%r109, %r108, %r1;
	shr.u32 	%r110, %r109, 8;
	add.s32 	%r5, %r110, 1;
	and.b32  	%r6, %r5, 15;
	setp.lt.u32 	%p82, %r109, 3840;
	@%p82 bra 	$L__BB9_10;
	and.b32  	%r111, %r5, 33554416;
	neg.s32 	%r233, %r111;
	mul.wide.u32 	%rd53, %r235, 8;
	add.s64 	%rd54, %rd53, %rd2;
	add.s64 	%rd81, %rd54, 16384;
$L__BB9_9:
	.pragma "nounroll";
	ld.global.f64 	%fd157, [%rd81+-16384];
	setp.lt.f64 	%p83, %fd296, %fd157;
	selp.f64 	%fd158, %fd157, %fd296, %p83;
	ld.global.f64 	%fd159, [%rd81+-14336];
	setp.lt.f64 	%p84, %fd158, %fd159;
	selp.f64 	%fd160, %fd159, %fd158, %p84;
	ld.global.f64 	%fd161, [%rd81+-12288];
	setp.lt.f64 	%p85, %fd160, %fd161;
	selp.f64 	%fd162, %fd161, %fd160, %p85;
	ld.global.f64 	%fd163, [%rd81+-10240];
	setp.lt.f64 	%p86, %fd162, %fd163;
	selp.f64 	%fd164, %fd163, %fd162, %p86;
	ld.global.f64 	%fd165, [%rd81+-8192];
	setp.lt.f64 	%p87, %fd164, %fd165;
	selp.f64 	%fd166, %fd165, %fd164, %p87;
	ld.global.f64 	%fd167, [%rd81+-6144];
	setp.lt.f64 	%p88, %fd166, %fd167;
	selp.f64 	%fd168, %fd167, %fd166, %p88;
	ld.global.f64 	%fd169, [%rd81+-4096];
	setp.lt.f64 	%p89, %fd168, %fd169;
	selp.f64 	%fd170, %fd169, %fd168, %p89;
	ld.global.f64 	%fd171, [%rd81+-2048];
	setp.lt.f64 	%p90, %fd170, %fd171;
	selp.f64 	%fd172, %fd171, %fd170, %p90;
	ld.global.f64 	%fd173, [%rd81];
	setp.lt.f64 	%p91, %fd172, %fd173;
	selp.f64 	%fd174, %fd173, %fd172, %p91;
	ld.global.f64 	%fd175, [%rd81+2048];
	setp.lt.f64 	%p92, %fd174, %fd175;
	selp.f64 	%fd176, %fd175, %fd174, %p92;
	ld.global.f64 	%fd177, [%rd81+4096];
	setp.lt.f64 	%p93, %fd176, %fd177;
	selp.f64 	%fd178, %fd177, %fd176, %p93;
	ld.global.f64 	%fd179, [%rd81+6144];
	setp.lt.f64 	%p94, %fd178, %fd179;
	selp.f64 	%fd180, %fd179, %fd178, %p94;
	ld.global.f64 	%fd181, [%rd81+8192];
	setp.lt.f64 	%p95, %fd180, %fd181;
	selp.f64 	%fd182, %fd181, %fd180, %p95;
	ld.global.f64 	%fd183, [%rd81+10240];
	setp.lt.f64 	%p96, %fd182, %fd183;
	selp.f64 	%fd184, %fd183, %fd182, %p96;
	ld.global.f64 	%fd185, [%rd81+12288];
	setp.lt.f64 	%p97, %fd184, %fd185;
	selp.f64 	%fd186, %fd185, %fd184, %p97;
	ld.global.f64 	%fd187, [%rd81+14336];
	setp.lt.f64 	%p98, %fd186, %fd187;
	selp.f64 	%fd296, %fd187, %fd186, %p98;
	add.s32 	%r235, %r235, 4096;
	add.s32 	%r233, %r233, 16;
	add.s64 	%rd81, %rd81, 32768;
	setp.ne.s32 	%p99, %r233, 0;
	@%p99 bra 	$L__BB9_9;
$L__BB9_10:
	setp.eq.s32 	%p100, %r6, 0;
	@%p100 bra 	$L__BB9_19;
	and.b32  	%r13, %r5, 7;
	setp.lt.u32 	%p101, %r6, 8;
	@%p101 bra 	$L__BB9_13;
	mul.wide.s32 	%rd55, %r235, 8;
	add.s64 	%rd56, %rd2, %rd55;
	ld.global.f64 	%fd189, [%rd56];
	setp.lt.f64 	%p102, %fd296, %fd189;
	selp.f64 	%fd190, %fd189, %fd296, %p102;
	ld.global.f64 	%fd191, [%rd56+2048];
	setp.lt.f64 	%p103, %fd190, %fd191;
	selp.f64 	%fd192, %fd191, %fd190, %p103;
	ld.global.f64 	%fd193, [%rd56+4096];
	setp.lt.f64 	%p104, %fd192, %fd193;
	selp.f64 	%fd194, %fd193, %fd192, %p104;
	ld.global.f64 	%fd195, [%rd56+6144];
	setp.lt.f64 	%p105, %fd194, %fd195;
	selp.f64 	%fd196, %fd195, %fd194, %p105;
	ld.global.f64 	%fd197, [%rd56+8192];
	setp.lt.f64 	%p106, %fd196, %fd197;
	selp.f64 	%fd198, %fd197, %fd196, %p106;
	ld.global.f64 	%fd199, [%rd56+10240];
	setp.lt.f64 	%p107, %fd198, %fd199;
	selp.f64 	%fd200, %fd199, %fd198, %p107;
	ld.global.f64 	%fd201, [%rd56+12288];
	setp.lt.f64 	%p108, %fd200, %fd201;
	selp.f64 	%fd202, %fd201, %fd200, %p108;
	ld.global.f64 	%fd203, [%rd56+14336];
	setp.lt.f64 	%p109, %fd202, %fd203;
	selp.f64 	%fd296, %fd203, %fd202, %p109;
	add.s32 	%r235, %r235, 2048;
$L__BB9_13:
	setp.eq.s32 	%p110, %r13, 0;
	@%p110 bra 	$L__BB9_19;
	and.b32  	%r16, %r5, 3;
	setp.lt.u32 	%p111, %r13, 4;
	@%p111 bra 	$L__BB9_16;
	mul.wide.s32 	%rd57, %r235, 8;
	add.s64 	%rd58, %rd2, %rd57;
	ld.global.f64 	%fd205, [%rd58];
	setp.lt.f64 	%p112, %fd296, %fd205;
	selp.f64 	%fd206, %fd205, %fd296, %p112;
	ld.global.f64 	%fd207, [%rd58+2048];
	setp.lt.f64 	%p113, %fd206, %fd207;
	selp.f64 	%fd208, %fd207, %fd206, %p113;
	ld.global.f64 	%fd209, [%rd58+4096];
	setp.lt.f64 	%p114, %fd208, %fd209;
	selp.f64 	%fd210, %fd209, %fd208, %p114;
	ld.global.f64 	%fd211, [%rd58+6144];
	setp.lt.f64 	%p115, %fd210, %fd211;
	selp.f64 	%fd296, %fd211, %fd210, %p115;
	add.s32 	%r235, %r235, 1024;
$L__BB9_16:
	setp.eq.s32 	%p116, %r16, 0;
	@%p116 bra 	$L__BB9_19;
	neg.s32 	%r238, %r16;
$L__BB9_18:
	.pragma "nounroll";
	mul.wide.s32 	%rd59, %r235, 8;
	add.s64 	%rd60, %rd2, %rd59;
	ld.global.f64 	%fd212, [%rd60];
	setp.lt.f64 	%p117, %fd296, %fd212;
	selp.f64 	%fd296, %fd212, %fd296, %p117;
	add.s32 	%r235, %r235, 256;
	add.s32 	%r238, %r238, 1;
	setp.ne.s32 	%p118, %r238, 0;
	@%p118 bra 	$L__BB9_18;
$L__BB9_19:
	setp.lt.u64 	%p119, %rd19, 256;
	@%p119 bra 	$L__BB9_24;
	// begin inline asm
	mov.u32 %r175, %laneid;
	// end inline asm
	mov.b64 	%rd71, %fd296;
	mov.b64 	{%r177, %r182}, %rd71;
	mov.b32 	%r183, 1;
	mov.b32 	%r224, 31;
	mov.b32 	%r225, -1;
	// begin inline asm
	shfl.sync.down.b32 %r176, %r177, %r183, %r224, %r225;
	// end inline asm
	// begin inline asm
	shfl.sync.down.b32 %r181, %r182, %r183, %r224, %r225;
	// end inline asm
	mov.b64 	%rd72, {%r176, %r181};
	mov.b64 	%fd260, %rd72;
	setp.gt.s32 	%p147, %r175, 30;
	setp.lt.f64 	%p148, %fd296, %fd260;
	selp.f64 	%fd261, %fd260, %fd296, %p148;
	selp.f64 	%fd262, %fd296, %fd261, %p147;
	mov.b64 	%rd73, %fd262;
	mov.b64 	{%r187, %r192}, %rd73;
	mov.b32 	%r193, 2;
	// begin inline asm
	shfl.sync.down.b32 %r186, %r187, %r193, %r224, %r225;
	// end inline asm
	// begin inline asm
	shfl.sync.down.b32 %r191, %r192, %r193, %r224, %r225;
	// end inline asm
	mov.b64 	%rd74, {%r186, %r191};
	mov.b64 	%fd263, %rd74;
	setp.gt.s32 	%p149, %r175, 29;
	setp.lt.f64 	%p150, %fd262, %fd263;
	selp.f64 	%fd264, %fd263, %fd262, %p150;
	selp.f64 	%fd265, %fd262, %fd264, %p149;
	mov.b64 	%rd75, %fd265;
	mov.b64 	{%r197, %r202}, %rd75;
	mov.b32 	%r203, 4;
	// begin inline asm
	shfl.sync.down.b32 %r196, %r197, %r203, %r224, %r225;
	// end inline asm
	// begin inline asm
	shfl.sync.down.b32 %r201, %r202, %r203, %r224, %r225;
	// end inline asm
	mov.b64 	%rd76, {%r196, %r201};
	mov.b64 	%fd266, %rd76;
	setp.gt.s32 	%p151, %r175, 27;
	setp.lt.f64 	%p152, %fd265, %fd266;
	selp.f64 	%fd267, %fd266, %fd265, %p152;
	selp.f64 	%fd268, %fd265, %fd267, %p151;
	mov.b64 	%rd77, %fd268;
	mov.b64 	{%r207, %r212}, %rd77;
	mov.b32 	%r213, 8;
	// begin inline asm
	shfl.sync.down.b32 %r206, %r207, %r213, %r224, %r225;
	// end inline asm
	// begin inline asm
	shfl.sync.down.b32 %r211, %r212, %r213, %r224, %r225;
	// end inline asm
	mov.b64 	%rd78, {%r206, %r211};
	mov.b64 	%fd269, %rd78;
	setp.gt.s32 	%p153, %r175, 23;
	setp.lt.f64 	%p154, %fd268, %fd269;
	selp.f64 	%fd270, %fd269, %fd268, %p154;
	selp.f64 	%fd271, %fd268, %fd270, %p153;
	mov.b64 	%rd79, %fd271;
	mov.b64 	{%r217, %r222}, %rd79;
	mov.b32 	%r223, 16;
	// begin inline asm
	shfl.sync.down.b32 %r216, %r217, %r223, %r224, %r225;
	// end inline asm
	// begin inline asm
	shfl.sync.down.b32 %r221, %r222, %r223, %r224, %r225;
	// end inline asm
	mov.b64 	%rd80, {%r216, %r221};
	mov.b64 	%fd272, %rd80;
	setp.gt.s32 	%p155, %r175, 15;
	setp.lt.f64 	%p156, %fd271, %fd272;
	selp.f64 	%fd16, %fd272, %fd271, %p156;
	selp.f64 	%fd308, %fd271, %fd16, %p155;
	setp.ne.s32 	%p157, %r175, 0;
	@%p157 bra 	$L__BB9_22;
	shr.u32 	%r226, %r2, 2;
	and.b32  	%r227, %r226, 248;
	mov.u32 	%r228, _ZZN3cub18CUB_300001_SM_10006detail6reduce28DeviceReduceSingleTileKernelINS2_10policy_hubIdyN4cuda3__47maximumIdEEE10Policy1000EN6thrust24THRUST_300001_SM_1000_NS6detail15normal_iteratorINSC_10device_ptrIdEEEEPdyS8_ddNS5_3std3__410__identityEEEvT0_T1_T2_T3_T4_T6_E12temp_storage;
	add.s32 	%r229, %r228, %r227;
	st.shared.f64 	[%r229+8], %fd16;
$L__BB9_22:
	bar.sync 	0;
	setp.ne.s32 	%p158, %r2, 0;
	@%p158 bra 	$L__BB9_49;
	ld.shared.f64 	%fd273, [_ZZN3cub18CUB_300001_SM_10006detail6reduce28DeviceReduceSingleTileKernelINS2_10policy_hubIdyN4cuda3__47maximumIdEEE10Policy1000EN6thrust24THRUST_300001_SM_1000_NS6detail15normal_iteratorINSC_10device_ptrIdEEEEPdyS8_ddNS5_3std3__410__identityEEEvT0_T1_T2_T3_T4_T6_E12temp_storage+16];
	setp.lt.f64 	%p159, %fd308, %fd273;
	selp.f64 	%fd274, %fd273, %fd308, %p159;
	ld.shared.f64 	%fd275, [_ZZN3cub18CUB_300001_SM_10006detail6reduce28DeviceReduceSingleTileKernelINS2_10policy_hubIdyN4cuda3__47maximumIdEEE10Policy1000EN6thrust24THRUST_300001_SM_1000_NS6detail15normal_iteratorINSC_10device_ptrIdEEEEPdyS8_ddNS5_3std3__410__identityEEEvT0_T1_T2_T3_T4_T6_E12temp_storage+24];
	setp.lt.f64 	%p160, %fd274, %fd275;
	selp.f64 	%fd276, %fd275, %fd274, %p160;
	ld.shared.f64 	%fd277, [_ZZN3cub18CUB_300001_SM_10006detail6reduce28DeviceReduceSingleTileKernelINS2_10policy_hubIdyN4cuda3__47maximumIdEEE10Policy1000EN6thrust24THRUST_300001_SM_1000_NS6detail15normal_iteratorINSC_10device_ptrIdEEEEPdyS8_ddNS5_3std3__410__identityEEEvT0_T1_T2_T3_T4_T6_E12temp_storage+32];
	setp.lt.f64 	%p161, %fd276, %fd277;
	selp.f64 	%fd278, %fd277, %fd276, %p161;
	ld.shared.f64 	%fd279, [_ZZN3cub18CUB_300001_SM_10006detail6reduce28DeviceReduceSingleTileKernelINS2_10policy_hubIdyN4cuda3__47maximumIdEEE10Policy1000EN6thrust24THRUST_300001_SM_1000_NS6detail15normal_iteratorINSC_10device_ptrIdEEEEPdyS8_ddNS5_3std3__410__identityEEEvT0_T1_T2_T3_T4_T6_E12temp_storage+40];
	setp.lt.f64 	%p162, %fd278, %fd279;
	selp.f64 	%fd280, %fd279, %fd278, %p162;
	ld.shared.f64 	%fd281, [_ZZN3cub18CUB_300001_SM_10006detail6reduce28DeviceReduceSingleTileKernelINS2_10policy_hubIdyN4cuda3__47maximumIdEEE10Policy1000EN6thrust24THRUST_300001_SM_1000_NS6detail15normal_iteratorINSC_10device_ptrIdEEEEPdyS8_ddNS5_3std3__410__identityEEEvT0_T1_T2_T3_T4_T6_E12temp_storage+48];
	setp.lt.f64 	%p163, %fd280, %fd281;
	selp.f64 	%fd282, %fd281, %fd280, %p163;
	ld.shared.f64 	%fd283, [_ZZN3cub18CUB_300001_SM_10006detail6reduce28DeviceReduceSingleTileKernelINS2_10policy_hubIdyN4cuda3__47maximumIdEEE10Policy1000EN6thrust24THRUST_300001_SM_1000_NS6detail15normal_iteratorINSC_10device_ptrIdEEEEPdyS8_ddNS5_3std3__410__identityEEEvT0_T1_T2_T3_T4_T6_E12temp_storage+56];
	setp.lt.f64 	%p164, %fd282, %fd283;
	selp.f64 	%fd284, %fd283, %fd282, %p164;
	ld.shared.f64 	%fd285, [_ZZN3cub18CUB_300001_SM_10006detail6reduce28DeviceReduceSingleTileKernelINS2_10policy_hubIdyN4cuda3__47maximumIdEEE10Policy1000EN6thrust24THRUST_300001_SM_1000_NS6detail15normal_iteratorINSC_10device_ptrIdEEEEPdyS8_ddNS5_3std3__410__identityEEEvT0_T1_T2_T3_T4_T6_E12temp_storage+64];
	setp.lt.f64 	%p165, %fd284, %fd285;
	selp.f64 	%fd308, %fd285, %fd284, %p165;
	bra.uni 	$L__BB9_49;
$L__BB9_24:
	// begin inline asm
	mov.u32 %r112, %laneid;
	// end inline asm
	and.b32  	%r163, %r2, 992;
	add.s32 	%r164, %r163, 32;
	setp.gt.u32 	%p120, %r164, %r1;
	not.b32 	%r165, %r163;
	add.s32 	%r166, %r1, %r165;
	selp.b32 	%r161, %r166, 31, %p120;
	mov.b64 	%rd61, %fd296;
	mov.b64 	{%r114, %r119}, %rd61;
	mov.b32 	%r120, 1;
	mov.b32 	%r162, -1;
	// begin inline asm
	shfl.sync.down.b32 %r113, %r114, %r120, %r161, %r162;
	// end inline asm
	// begin inline asm
	shfl.sync.down.b32 %r118, %r119, %r120, %r161, %r162;
	// end inline asm
	mov.b64 	%rd62, {%r113, %r118};
	mov.b64 	%fd213, %rd62;
	setp.lt.s32 	%p121, %r112, %r161;
	setp.lt.f64 	%p122, %fd296, %fd213;
	selp.f64 	%fd214, %fd213, %fd296, %p122;
	selp.f64 	%fd215, %fd214, %fd296, %p121;
	mov.b64 	%rd63, %fd215;
	mov.b64 	{%r124, %r129}, %rd63;
	mov.b32 	%r130, 2;
	// begin inline asm
	shfl.sync.down.b32 %r123, %r124, %r130, %r161, %r162;
	// end inline asm
	// begin inline asm
	shfl.sync.down.b32 %r128, %r129, %r130, %r161, %r162;
	// end inline asm
	mov.b64 	%rd64, {%r123, %r128};
	mov.b64 	%fd216, %rd64;
	add.s32 	%r167, %r112, 2;
	setp.gt.s32 	%p123, %r167, %r161;
	setp.lt.f64 	%p124, %fd215, %fd216;
	selp.f64 	%fd217, %fd216, %fd215, %p124;
	selp.f64 	%fd218, %fd215, %fd217, %p123;
	mov.b64 	%rd65, %fd218;
	mov.b64 	{%r134, %r139}, %rd65;
	mov.b32 	%r140, 4;
	// begin inline asm
	shfl.sync.down.b32 %r133, %r134, %r140, %r161, %r162;
	// end inline asm
	// begin inline asm
	shfl.sync.down.b32 %r138, %r139, %r140, %r161, %r162;
	// end inline asm
	mov.b64 	%rd66, {%r133, %r138};
	mov.b64 	%fd219, %rd66;
	add.s32 	%r168, %r112, 4;
	setp.gt.s32 	%p125, %r168, %r161;
	setp.lt.f64 	%p126, %fd218, %fd219;
	selp.f64 	%fd220, %fd219, %fd218, %p126;
	selp.f64 	%fd221, %fd218, %fd220, %p125;
	mov.b64 	%rd67, %fd221;
	mov.b64 	{%r144, %r149}, %rd67;
	mov.b32 	%r150, 8;
	// begin inline asm
	shfl.sync.down.b32 %r143, %r144, %r150, %r161, %r162;
	// end inline asm
	// begin inline asm
	shfl.sync.down.b32 %r148, %r149, %r150, %r161, %r162;
	// end inline asm
	mov.b64 	%rd68, {%r143, %r148};
	mov.b64 	%fd222, %rd68;
	add.s32 	%r169, %r112, 8;
	setp.gt.s32 	%p127, %r169, %r161;
	setp.lt.f64 	%p128, %fd221, %fd222;
	selp.f64 	%fd223, %fd222, %fd221, %p128;
	selp.f64 	%fd224, %fd221, %fd223, %p127;
	mov.b64 	%rd69, %fd224;
	mov.b64 	{%r154, %r159}, %rd69;
	mov.b32 	%r160, 16;
	// begin inline asm
	shfl.sync.down.b32 %r153, %r154, %r160, %r161, %r162;
	// end inline asm
	// begin inline asm
	shfl.sync.down.b32 %r158, %r159, %r160, %r161, %r162;
	// end inline asm
	mov.b64 	%rd70, {%r153, %r158};
	mov.b64 	%fd225, %rd70;
	add.s32 	%r170, %r112, 16;
	setp.gt.s32 	%p129, %r170, %r161;
	setp.lt.f64 	%p130, %fd224, %fd225;
	selp.f64 	%fd226, %fd225, %fd224, %p130;
	selp.f64 	%fd308, %fd224, %fd226, %p129;
	setp.ne.s32 	%p131, %r112, 0;
	@%p131 bra 	$L__BB9_26;
	shr.u32 	%r171, %r2, 2;
	and.b32  	%r172, %r171, 248;
	mov.u32 	%r173, _ZZN3cub18CUB_300001_SM_10006detail6reduce28DeviceReduceSingleTileKernelINS2_10policy_hubIdyN4cuda3__47maximumIdEEE10Policy1000EN6thrust24THRUST_300001_SM_1000_NS6detail15normal_iteratorINSC_10device_ptrIdEEEEPdyS8_ddNS5_3std3__410__identityEEEvT0_T1_T2_T3_T4_T6_E12temp_storage;
	add.s32 	%r174, %r173, %r172;
	st.shared.f64 	[%r174+8], %fd308;
$L__BB9_26:
	bar.sync 	0;
	setp.ne.s32 	%p132, %r2, 0;
	@%p132 bra 	$L__BB9_49;
	setp.gt.u64 	%p133, %rd19, 32;
	ld.shared.f64 	%fd227, [_ZZN3cub18CUB_300001_SM_10006detail6reduce28DeviceReduceSingleTileKernelINS2_10policy_hubIdyN4cuda3__47maximumIdEEE10Policy1000EN6thrust24THRUST_300001_SM_1000_NS6detail15normal_iteratorINSC_10device_ptrIdEEEEPdyS8_ddNS5_3std3__410__identityEEEvT0_T1_T2_T3_T4_T6_E12temp_storage+16];
	setp.lt.f64 	%p134, %fd308, %fd227;
	selp.f64 	%fd229, %fd227, %fd308, %p134;
	selp.f64 	%fd230, %fd229, %fd308, %p133;
	setp.gt.u64 	%p135, %rd19, 64;
	ld.shared.f64 	%fd232, [_ZZN3cub18CUB_300001_SM_10006detail6reduce28DeviceReduceSingleTileKernelINS2_10policy_hubIdyN4cuda3__47maximumIdEEE10Policy1000EN6thrust24THRUST_300001_SM_1000_NS6detail15normal_iteratorINSC_10device_ptrIdEEEEPdyS8_ddNS5_3std3__410__identityEEEvT0_T1_T2_T3_T4_T6_E12temp_storage+24];
	setp.lt.f64 	%p136, %fd230, %fd232;
	selp.f64 	%fd234, %fd232, %fd230, %p136;
	selp.f64 	%fd235, %fd234, %fd230, %p135;
	setp.gt.u64 	%p137, %rd19, 96;
	ld.shared.f64 	%fd237, [_ZZN3cub18CUB_300001_SM_10006detail6reduce28DeviceReduceSingleTileKernelINS2_10policy_hubIdyN4cuda3__47maximumIdEEE10Policy1000EN6thrust24THRUST_300001_SM_1000_NS6detail15normal_iteratorINSC_10device_ptrIdEEEEPdyS8_ddNS5_3std3__410__identityEEEvT0_T1_T2_T3_T4_T6_E12temp_storage+32];
	setp.lt.f64 	%p138, %fd235, %fd237;
	selp.f64 	%fd239, %fd237, %fd235, %p138;
	selp.f64 	%fd240, %fd239, %fd235, %p137;
	setp.gt.u64 	%p139, %rd19, 128;
	ld.shared.f64 	%fd242, [_ZZN3cub18CUB_300001_SM_10006detail6reduce28DeviceReduceSingleTileKernelINS2_10policy_hubIdyN4cuda3__47maximumIdEEE10Policy1000EN6thrust24THRUST_300001_SM_1000_NS6detail15normal_iteratorINSC_10device_ptrIdEEEEPdyS8_ddNS5_3std3__410__identityEEEvT0_T1_T2_T3_T4_T6_E12temp_storage+40];
	setp.lt.f64 	%p140, %fd240, %fd242;
	selp.f64 	%fd244, %fd242, %fd240, %p140;
	selp.f64 	%fd245, %fd244, %fd240, %p139;
	setp.gt.u64 	%p141, %rd19, 160;
	ld.shared.f64 	%fd247, [_ZZN3cub18CUB_300001_SM_10006detail6reduce28DeviceReduceSingleTileKernelINS2_10policy_hubIdyN4cuda3__47maximumIdEEE10Policy1000EN6thrust24THRUST_300001_SM_1000_NS6detail15normal_iteratorINSC_10device_ptrIdEEEEPdyS8_ddNS5_3std3__410__identityEEEvT0_T1_T2_T3_T4_T6_E12temp_storage+48];
	setp.lt.f64 	%p142, %fd245, %fd247;
	selp.f64 	%fd249, %fd247, %fd245, %p142;
	selp.f64 	%fd250, %fd249, %fd245, %p141;
	setp.gt.u64 	%p143, %rd19, 192;
	ld.shared.f64 	%fd252, [_ZZN3cub18CUB_300001_SM_10006detail6reduce28DeviceReduceSingleTileKernelINS2_10policy_hubIdyN4cuda3__47maximumIdEEE10Policy1000EN6thrust24THRUST_300001_SM_1000_NS6detail15normal_iteratorINSC_10device_ptrIdEEEEPdyS8_ddNS5_3std3__410__identityEEEvT0_T1_T2_T3_T4_T6_E12temp_storage+56];
	setp.lt.f64 	%p144, %fd250, %fd252;
	selp.f64 	%fd254, %fd252, %fd250, %p144;
	selp.f64 	%fd255, %fd254, %fd250, %p143;
	setp.gt.u64 	%p145, %rd19, 224;
	ld.shared.f64 	%fd257, [_ZZN3cub18CUB_300001_SM_10006detail6reduce28DeviceReduceSingleTileKernelINS2_10policy_hubIdyN4cuda3__47maximumIdEEE10Policy1000EN6thrust24THRUST_300001_SM_1000_NS6detail15normal_iteratorINSC_10device_ptrIdEEEEPdyS8_ddNS5_3std3__410__identityEEEvT0_T1_T2_T3_T4_T6_E12temp_storage+64];
	setp.lt.f64 	%p146, %fd255, %fd257;
	selp.f64 	%fd259, %fd257, %fd255, %p146;
	selp.f64 	%fd308, %fd259, %fd255, %p145;
	bra.uni 	$L__BB9_49;
$L__BB9_28:
	mov.u32 	%r24, %tid.x;
	cvt.u64.u32 	%rd6, %r24;
	mul.wide.u32 	%rd22, %r24, 8;
	add.s64 	%rd7, %rd2, %rd22;
	ld.global.f64 	%fd43, [%rd7];
	ld.global.f64 	%fd44, [%rd7+2048];
	ld.global.f64 	%fd45, [%rd7+4096];
	ld.global.f64 	%fd46, [%rd7+6144];
	ld.global.f64 	%fd47, [%rd7+8192];
	ld.global.f64 	%fd48, [%rd7+10240];
	ld.global.f64 	%fd49, [%rd7+12288];
	ld.global.f64 	%fd50, [%rd7+14336];
	setp.lt.f64 	%p3, %fd43, %fd44;
	selp.f64 	%fd51, %fd44, %fd43, %p3;
	setp.lt.f64 	%p4, %fd51, %fd45;
	selp.f64 	%fd52, %fd45, %fd51, %p4;
	setp.lt.f64 	%p5, %fd52, %fd46;
	selp.f64 	%fd53, %fd46, %fd52, %p5;
	setp.lt.f64 	%p6, %fd53, %fd47;
	selp.f64 	%fd54, %fd47, %fd53, %p6;
	setp.lt.f64 	%p7, %fd54, %fd48;
	selp.f64 	%fd55, %fd48, %fd54, %p7;
	setp.lt.f64 	%p8, %fd55, %fd49;
	selp.f64 	%fd56, %fd49, %fd55, %p8;
	setp.lt.f64 	%p9, %fd56, %fd50;
	selp.f64 	%fd307, %fd50, %fd56, %p9;
	add.s64 	%rd8, %rd19, -2048;
	setp.lt.u64 	%p10, %rd8, 2048;
	mov.b64 	%rd83, 2048;
	@%p10 bra 	$L__BB9_32;
	mov.b64 	%rd83, 2048;
$L__BB9_30:
	shl.b64 	%rd24, %rd83, 3;
	add.s64 	%rd25, %rd7, %rd24;
	ld.global.f64 	%fd57, [%rd25];
	ld.global.f64 	%fd58, [%rd25+2048];
	ld.global.f64 	%fd59, [%rd25+4096];
	ld.global.f64 	%fd60, [%rd25+6144];
	ld.global.f64 	%fd61, [%rd25+8192];
	ld.global.f64 	%fd62, [%rd25+10240];
	ld.global.f64 	%fd63, [%rd25+12288];
	ld.global.f64 	%fd64, [%rd25+14336];
	setp.lt.f64 	%p11, %fd307, %fd57;
	selp.f64 	%fd65, %fd57, %fd307, %p11;
	setp.lt.f64 	%p12, %fd65, %fd58;
	selp.f64 	%fd66, %fd58, %fd65, %p12;
	setp.lt.f64 	%p13, %fd66, %fd59;
	selp.f64 	%fd67, %fd59, %fd66, %p13;
	setp.lt.f64 	%p14, %fd67, %fd60;
	selp.f64 	%fd68, %fd60, %fd67, %p14;
	setp.lt.f64 	%p15, %fd68, %fd61;
	selp.f64 	%fd69, %fd61, %fd68, %p15;
	setp.lt.f64 	%p16, %fd69, %fd62;
	selp.f64 	%fd70, %fd62, %fd69, %p16;
	setp.lt.f64 	%p17, %fd70, %fd63;
	selp.f64 	%fd71, %fd63, %fd70, %p17;
	setp.lt.f64 	%p18, %fd71, %fd64;
	selp.f64 	%fd307, %fd64, %fd71, %p18;
	sub.s64 	%rd26, %rd19, %rd83;
	setp.lt.u64 	%p19, %rd26, 2048;
	@%p19 bra 	$L__BB9_45;
	add.s64 	%rd83, %rd83, 2048;
	setp.le.u64 	%p20, %rd83, %rd8;
	@%p20 bra 	$L__BB9_30;
$L__BB9_32:
	setp.le.u64 	%p21, %rd19, %rd83;
	cvt.u32.u64 	%r42, %rd83;
	cvt.u32.u64 	%r43, %rd19;
	sub.s32 	%r44, %r43, %r42;
	setp.ge.s32 	%p22, %r24, %r44;
	or.pred  	%p23, %p21, %p22;
	@%p23 bra 	$L__BB9_45;
	not.b32 	%r47, %r24;
	add.s32 	%r48, %r47, %r43;
	sub.s32 	%r50, %r48, %r42;
	shr.u32 	%r51, %r50, 8;
	add.s32 	%r25, %r51, 1;
	and.b32  	%r26, %r25, 15;
	setp.lt.u32 	%p24, %r50, 3840;
	mov.u32 	%r242, %r24;
	@%p24 bra 	$L__BB9_36;
	and.b32  	%r52, %r25, 33554416;
	neg.s32 	%r240, %r52;
	add.s64 	%rd27, %rd83, %rd6;
	shl.b64 	%rd28, %rd27, 3;
	add.s64 	%rd29, %rd28, %rd2;
	add.s64 	%rd84, %rd29, 16384;
	mov.u32 	%r242, %r24;
$L__BB9_35:
	.pragma "nounroll";
	ld.global.f64 	%fd73, [%rd84+-16384];
	setp.lt.f64 	%p25, %fd307, %fd73;
	selp.f64 	%fd74, %fd73, %fd307, %p25;
	ld.global.f64 	%fd75, [%rd84+-14336];
	setp.lt.f64 	%p26, %fd74, %fd75;
	selp.f64 	%fd76, %fd75, %fd74, %p26;
	ld.global.f64 	%fd77, [%rd84+-12288];
	setp.lt.f64 	%p27, %fd76, %fd77;
	selp.f64 	%fd78, %fd77, %fd76, %p27;
	ld.global.f64 	%fd79, [%rd84+-10240];
	setp.lt.f64 	%p28, %fd78, %fd79;
	selp.f64 	%fd80, %fd79, %fd78, %p28;
	ld.global.f64 	%fd81, [%rd84+-8192];
	setp.lt.f64 	%p29, %fd80, %fd81;
	selp.f64 	%fd82, %fd81, %fd80, %p29;
	ld.global.f64 	%fd83, [%rd84+-6144];
	setp.lt.f64 	%p30, %fd82, %fd83;
	selp.f64 	%fd84, %fd83, %fd82, %p30;
	ld.global.f64 	%fd85, [%rd84+-4096];
	setp.lt.f64 	%p31, %fd84, %fd85;
	selp.f64 	%fd86, %fd85, %fd84, %p31;
	ld.global.f64 	%fd87, [%rd84+-2048];
	setp.lt.f64 	%p32, %fd86, %fd87;
	selp.f64 	%fd88, %fd87, %fd86, %p32;
	ld.global.f64 	%fd89, [%rd84];
	setp.lt.f64 	%p33, %fd88, %fd89;
	selp.f64 	%fd90, %fd89, %fd88, %p33;
	ld.global.f64 	%fd91, [%rd84+2048];
	setp.lt.f64 	%p34, %fd90, %fd91;
	selp.f64 	%fd92, %fd91, %fd90, %p34;
	ld.global.f64 	%fd93, [%rd84+4096];
	setp.lt.f64 	%p35, %fd92, %fd93;
	selp.f64 	%fd94, %fd93, %fd92, %p35;
	ld.global.f64 	%fd95, [%rd84+6144];
	setp.lt.f64 	%p36, %fd94, %fd95;
	selp.f64 	%fd96, %fd95, %fd94, %p36;
	ld.global.f64 	%fd97, [%rd84+8192];
	setp.lt.f64 	%p37, %fd96, %fd97;
	selp.f64 	%fd98, %fd97, %fd96, %p37;
	ld.global.f64 	%fd99, [%rd84+10240];
	setp.lt.f64 	%p38, %fd98, %fd99;
	selp.f64 	%fd100, %fd99, %fd98, %p38;
	ld.global.f64 	%fd101, [%rd84+12288];
	setp.lt.f64 	%p39, %fd100, %fd101;
	selp.f64 	%fd102, %fd101, %fd100, %p39;
	ld.global.f64 	%fd103, [%rd84+14336];
	setp.lt.f64 	%p40, %fd102, %fd103;
	selp.f64 	%fd307, %fd103, %fd102, %p40;
	add.s32 	%r242, %r242, 4096;
	add.s32 	%r240, %r240, 16;
	add.s64 	%rd84, %rd84, 32768;
	setp.ne.s32 	%p41, %r240, 0;
	@%p41 bra 	$L__BB9_35;
$L__BB9_36:
	setp.eq.s32 	%p42, %r26, 0;
	@%p42 bra 	$L__BB9_45;
	and.b32  	%r33, %r25, 7;
	setp.lt.u32 	%p43, %r26, 8;
	@%p43 bra 	$L__BB9_39;
	cvt.u64.u32 	%rd30, %r242;
	add.s64 	%rd31, %rd83, %rd30;
	shl.b64 	%rd32, %rd31, 3;
	add.s64 	%rd33, %rd2, %rd32;
	ld.global.f64 	%fd105, [%rd33];
	setp.lt.f64 	%p44, %fd307, %fd105;
	selp.f64 	%fd106, %fd105, %fd307, %p44;
	ld.global.f64 	%fd107, [%rd33+2048];
	setp.lt.f64 	%p45, %fd106, %fd107;
	selp.f64 	%fd108, %fd107, %fd106, %p45;
	ld.global.f64 	%fd109, [%rd33+4096];
	setp.lt.f64 	%p46, %fd108, %fd109;
	selp.f64 	%fd110, %fd109, %fd108, %p46;
	ld.global.f64 	%fd111, [%rd33+6144];
	setp.lt.f64 	%p47, %fd110, %fd111;
	selp.f64 	%fd112, %fd111, %fd110, %p47;
	ld.global.f64 	%fd113, [%rd33+8192];
	setp.lt.f64 	%p48, %fd112, %fd113;
	selp.f64 	%fd114, %fd113, %fd112, %p48;
	ld.global.f64 	%fd115, [%rd33+10240];
	setp.lt.f64 	%p49, %fd114, %fd115;
	selp.f64 	%fd116, %fd115, %fd114, %p49;
	ld.global.f64 	%fd117, [%rd33+12288];
	setp.lt.f64 	%p50, %fd116, %fd117;
	selp.f64 	%fd118, %fd117, %fd116, %p50;
	ld.global.f64 	%fd119, [%rd33+14336];
	setp.lt.f64 	%p51, %fd118, %fd119;
	selp.f64 	%fd307, %fd119, %fd118, %p51;
	add.s32 	%r242, %r242, 2048;
$L__BB9_39:
	setp.eq.s32 	%p52, %r33, 0;
	@%p52 bra 	$L__BB9_45;
	and.b32  	%r36, %r25, 3;
	setp.lt.u32 	%p53, %r33, 4;
	@%p53 bra 	$L__BB9_42;
	cvt.u64.u32 	%rd34, %r242;
	add.s64 	%rd35, %rd83, %rd34;
	shl.b64 	%rd36, %rd35, 3;
	add.s64 	%rd37, %rd2, %rd36;
	ld.global.f64 	%fd121, [%rd37];
	setp.lt.f64 	%p54, %fd307, %fd121;
	selp.f64 	%fd122, %fd121, %fd307, %p54;
	ld.global.f64 	%fd123, [%rd37+2048];
	setp.lt.f64 	%p55, %fd122, %fd123;
	selp.f64 	%fd124, %fd123, %fd122, %p55;
	ld.global.f64 	%fd125, [%rd37+4096];
	setp.lt.f64 	%p56, %fd124, %fd125;
	selp.f64 	%fd126, %fd125, %fd124, %p56;
	ld.global.f64 	%fd127, [%rd37+6144];
	setp.lt.f64 	%p57, %fd126, %fd127;
	selp.f64 	%fd307, %fd127, %fd126, %p57;
	add.s32 	%r242, %r242, 1024;
$L__BB9_42:
	setp.eq.s32 	%p58, %r36, 0;
	@%p58 bra 	$L__BB9_45;
	cvt.u64.u32 	%rd38, %r242;
	add.s64 	%rd39, %rd83, %rd38;
	shl.b64 	%rd40, %rd39, 3;
	add.s64 	%rd85, %rd2, %rd40;
	neg.s32 	%r245, %r36;
$L__BB9_44:
	.pragma "nounroll";
	ld.global.f64 	%fd128, [%rd85];
	setp.lt.f64 	%p59, %fd307, %fd128;
	selp.f64 	%fd307, %fd128, %fd307, %p59;
	add.s64 	%rd85, %rd85, 2048;
	add.s32 	%r245, %r245, 1;
	setp.ne.s32 	%p60, %r245, 0;
	@%p60 bra 	$L__BB9_44;
$L__BB9_45:
	// begin inline asm
	mov.u32 %r53, %laneid;
	// end inline asm
	mov.b64 	%rd41, %fd307;
	mov.b64 	{%r55, %r60}, %rd41;
	mov.b32 	%r61, 1;
	mov.b32 	%r102, 31;
	mov.b32 	%r103, -1;
	// begin inline asm
	shfl.sync.down.b32 %r54, %r55, %r61, %r102, %r103;
	// end inline asm
	// begin inline asm
	shfl.sync.down.b32 %r59, %r60, %r61, %r102, %r103;
	// end inline asm
	mov.b64 	%rd42, {%r54, %r59};
	mov.b64 	%fd129, %rd42;
	setp.gt.s32 	%p61, %r53, 30;
	setp.lt.f64 	%p62, %fd307, %fd129;
	selp.f64 	%fd130, %fd129, %fd307, %p62;
	selp.f64 	%fd131, %fd307, %fd130, %p61;
	mov.b64 	%rd43, %fd131;
	mov.b64 	{%r65, %r70}, %rd43;
	mov.b32 	%r71, 2;
	// begin inline asm
	shfl.sync.down.b32 %r64, %r65, %r71, %r102, %r103;
	// end inline asm
	// begin inline asm
	shfl.sync.down.b32 %r69, %r70, %r71, %r102, %r103;
	// end inline asm
	mov.b64 	%rd44, {%r64, %r69};
	mov.b64 	%fd132, %rd44;
	setp.gt.s32 	%p63, %r53, 29;
	setp.lt.f64 	%p64, %fd131, %fd132;
	selp.f64 	%fd133, %fd132, %fd131, %p64;
	selp.f64 	%fd134, %fd131, %fd133, %p63;
	mov.b64 	%rd45, %fd134;
	mov.b64 	{%r75, %r80}, %rd45;
	mov.b32 	%r81, 4;
	// begin inline asm
	shfl.sync.down.b32 %r74, %r75, %r81, %r102, %r103;
	// end inline asm
	// begin inline asm
	shfl.sync.down.b32 %r79, %r80, %r81, %r102, %r103;
	// end inline asm
	mov.b64 	%rd46, {%r74, %r79};
	mov.b64 	%fd135, %rd46;
	setp.gt.s32 	%p65, %r53, 27;
	setp.lt.f64 	%p66, %fd134, %fd135;
	selp.f64 	%fd136, %fd135, %fd134, %p66;
	selp.f64 	%fd137, %fd134, %fd136, %p65;
	mov.b64 	%rd47, %fd137;
	mov.b64 	{%r85, %r90}, %rd47;
	mov.b32 	%r91, 8;
	// begin inline asm
	shfl.sync.down.b32 %r84, %r85, %r91, %r102, %r103;
	// end inline asm
	// begin inline asm
	shfl.sync.down.b32 %r89, %r90, %r91, %r102, %r103;
	// end inline asm
	mov.b64 	%rd48, {%r84, %r89};
	mov.b64 	%fd138, %rd48;
	setp.gt.s32 	%p67, %r53, 23;
	setp.lt.f64 	%p68, %fd137, %fd138;
	selp.f64 	%fd139, %fd138, %fd137, %p68;
	selp.f64 	%fd140, %fd137, %fd139, %p67;
	mov.b64 	%rd49, %fd140;
	mov.b64 	{%r95, %r100}, %rd49;
	mov.b32 	%r101, 16;
	// begin inline asm
	shfl.sync.down.b32 %r94, %r95, %r101, %r102, %r103;
	// end inline asm
	// begin inline asm
	shfl.sync.down.b32 %r99, %r100, %r101, %r102, %r103;
	// end inline asm
	mov.b64 	%rd50, {%r94, %r99};
	mov.b64 	%fd141, %rd50;
	setp.gt.s32 	%p69, %r53, 15;
	setp.lt.f64 	%p70, %fd140, %fd141;
	selp.f64 	%fd38, %fd141, %fd140, %p70;
	selp.f64 	%fd308, %fd140, %fd38, %p69;
	setp.ne.s32 	%p71, %r53, 0;
	@%p71 bra 	$L__BB9_47;
	shr.u32 	%r104, %r24, 2;
	and.b32  	%r105, %r104, 248;
	mov.u32 	%r106, _ZZN3cub18CUB_300001_SM_10006detail6reduce28DeviceReduceSingleTileKernelINS2_10policy_hubIdyN4cuda3__47maximumIdEEE10Policy1000EN6thrust24THRUST_300001_SM_1000_NS6detail15normal_iteratorINSC_10device_ptrIdEEEEPdyS8_ddNS5_3std3__410__identityEEEvT0_T1_T2_T3_T4_T6_E12temp_storage;
	add.s32 	%r107, %r106, %r105;
	st.shared.f64 	[%r107+8], %fd38;
$L__BB9_47:
	bar.sync 	0;
	setp.ne.s32 	%p72, %r24, 0;
	@%p72 bra 	$L__BB9_49;
	ld.shared.f64 	%fd142, [_ZZN3cub18CUB_300001_SM_10006detail6reduce28DeviceReduceSingleTileKernelINS2_10policy_hubIdyN4cuda3__47maximumIdEEE10Policy1000EN6thrust24THRUST_300001_SM_1000_NS6detail15normal_iteratorINSC_10device_ptrIdEEEEPdyS8_ddNS5_3std3__410__identityEEEvT0_T1_T2_T3_T4_T6_E12temp_storage+16];
	setp.lt.f64 	%p73, %fd308, %fd142;
	selp.f64 	%fd143, %fd142, %fd308, %p73;
	ld.shared.f64 	%fd144, [_ZZN3cub18CUB_300001_SM_10006detail6reduce28DeviceReduceSingleTileKernelINS2_10policy_hubIdyN4cuda3__47maximumIdEEE10Policy1000EN6thrust24THRUST_300001_SM_1000_NS6detail15normal_iteratorINSC_10device_ptrIdEEEEPdyS8_ddNS5_3std3__410__identityEEEvT0_T1_T2_T3_T4_T6_E12temp_storage+24];
	setp.lt.f64 	%p74, %fd143, %fd144;
	selp.f64 	%fd145, %fd144, %fd143, %p74;
	ld.shared.f64 	%fd146, [_ZZN3cub18CUB_300001_SM_10006detail6reduce28DeviceReduceSingleTileKernelINS2_10policy_hubIdyN4cuda3__47maximumIdEEE10Policy1000EN6thrust24THRUST_300001_SM_1000_NS6detail15normal_iteratorINSC_10device_ptrIdEEEEPdyS8_ddNS5_3std3__410__identityEEEvT0_T1_T2_T3_T4_T6_E12temp_storage+32];
	setp.lt.f64 	%p75, %fd145, %fd146;
	selp.f64 	%fd147, %fd146, %fd145, %p75;
	ld.shared.f64 	%fd148, [_ZZN3cub18CUB_300001_SM_10006detail6reduce28DeviceReduceSingleTileKernelINS2_10policy_hubIdyN4cuda3__47maximumIdEEE10Policy1000EN6thrust24THRUST_300001_SM_1000_NS6detail15normal_iteratorINSC_10device_ptrIdEEEEPdyS8_ddNS5_3std3__410__identityEEEvT0_T1_T2_T3_T4_T6_E12temp_storage+40];
	setp.lt.f64 	%p76, %fd147, %fd148;
	selp.f64 	%fd149, %fd148, %fd147, %p76;
	ld.shared.f64 	%fd150, [_ZZN3cub18CUB_300001_SM_10006detail6reduce28DeviceReduceSingleTileKernelINS2_10policy_hubIdyN4cuda3__47maximumIdEEE10Policy1000EN6thrust24THRUST_300001_SM_1000_NS6detail15normal_iteratorINSC_10device_ptrIdEEEEPdyS8_ddNS5_3std3__410__identityEEEvT0_T1_T2_T3_T4_T6_E12temp_storage+48];
	setp.lt.f64 	%p77, %fd149, %fd150;
	selp.f64 	%fd151, %fd150, %fd149, %p77;
	ld.shared.f64 	%fd152, [_ZZN3cub18CUB_300001_SM_10006detail6reduce28DeviceReduceSingleTileKernelINS2_10policy_hubIdyN4cuda3__47maximumIdEEE10Policy1000EN6thrust24THRUST_300001_SM_1000_NS6detail15normal_iteratorINSC_10device_ptrIdEEEEPdyS8_ddNS5_3std3__410__identityEEEvT0_T1_T2_T3_T4_T6_E12temp_storage+56];
	setp.lt.f64 	%p78, %fd151, %fd152;
	selp.f64 	%fd153, %fd152, %fd151, %p78;
	ld.shared.f64 	%fd154, [_ZZN3cub18CUB_300001_SM_10006detail6reduce28DeviceReduceSingleTileKernelINS2_10policy_hubIdyN4cuda3__47maximumIdEEE10Policy1000EN6thrust24THRUST_300001_SM_1000_NS6detail15normal_iteratorINSC_10device_ptrIdEEEEPdyS8_ddNS5_3std3__410__identityEEEvT0_T1_T2_T3_T4_T6_E12temp_storage+64];
	setp.lt.f64 	%p79, %fd153, %fd154;
	selp.f64 	%fd308, %fd154, %fd153, %p79;
$L__BB9_49:
	mov.u32 	%r230, %tid.x;
	setp.ne.s32 	%p166, %r230, 0;
	@%p166 bra 	$L__BB9_51;
	setp.lt.f64 	%p167, %fd42, %fd308;
	selp.f64 	%fd286, %fd308, %fd42, %p167;
	st.global.f64 	[%rd1], %fd286;
$L__BB9_51:
	ret;

}
	// .globl	_ZN3cub18CUB_300001_SM_10006detail6reduce18DeviceReduceKernelINS2_10policy_hubIdyN4cuda3__47maximumIdEEE10Policy1000EN6thrust24THRUST_300001_SM_1000_NS6detail15normal_iteratorINSC_10device_ptrIdEEEEyS8_dNS5_3std3__410__identityEEEvT0_PT3_T1_NS0_13GridEvenShareISO_EET2_T4_
.visible .entry _ZN3cub18CUB_300001_SM_10006detail6reduce18DeviceReduceKernelINS2_10policy_hubIdyN4cuda3__47maximumIdEEE10Policy1000EN6thrust24THRUST_300001_SM_1000_NS6detail15normal_iteratorINSC_10device_ptrIdEEEEyS8_dNS5_3std3__410__identityEEEvT0_PT3_T1_NS0_13GridEvenShareISO_EET2_T4_(
	.param .align 8 .b8 _ZN3cub18CUB_300001_SM_10006detail6reduce18DeviceReduceKernelINS2_10policy_hubIdyN4cuda3__47maximumIdEEE10Policy1000EN6thrust24THRUST_300001_SM_1000_NS6detail15normal_iteratorINSC_10device_ptrIdEEEEyS8_dNS5_3std3__410__identityEEEvT0_PT3_T1_NS0_13GridEvenShareISO_EET2_T4__param_0[8],
	.param .u64 .ptr .align 1 _ZN3cub18CUB_300001_SM_10006detail6reduce18DeviceReduceKernelINS2_10policy_hubIdyN4cuda3__47maximumIdEEE10Policy1000EN6thrust24THRUST_300001_SM_1000_NS6detail15normal_iteratorINSC_10device_ptrIdEEEEyS8_dNS5_3std3__410__identityEEEvT0_PT3_T1_NS0_13GridEvenShareISO_EET2_T4__param_1,
	.param .u64 _ZN3cub18CUB_300001_SM_10006detail6reduce18DeviceReduceKernelINS2_10policy_hubIdyN4cuda3__47maximumIdEEE10Policy1000EN6thrust24THRUST_300001_SM_1000_NS6detail15normal_iteratorINSC_10device_ptrIdEEEEyS8_dNS5_3std3__410__identityEEEvT0_PT3_T1_NS0_13GridEvenShareISO_EET2_T4__param_2,
	.param .align 8 .b8 _ZN3cub18CUB_300001_SM_10006detail6reduce18DeviceReduceKernelINS2_10policy_hubIdyN4cuda3__47maximumIdEEE10Policy1000EN6thrust24THRUST_300001_SM_1000_NS6detail15normal_iteratorINSC_10device_ptrIdEEEEyS8_dNS5_3std3__410__identityEEEvT0_PT3_T1_NS0_13GridEvenShareISO_EET2_T4__param_3[72],
	.param .align 1 .b8 _ZN3cub18CUB_300001_SM_10006detail6reduce18DeviceReduceKernelINS2_10policy_hubIdyN4cuda3__47maximumIdEEE10Policy1000EN6thrust24THRUST_300001_SM_1000_NS6detail15normal_iteratorINSC_10device_ptrIdEEEEyS8_dNS5_3std3__410__identityEEEvT0_PT3_T1_NS0_13GridEvenShareISO_EET2_T4__param_4[1],
	.param .align 1 .b8 _ZN3cub18CUB_300001_SM_10006detail6reduce18DeviceReduceKernelINS2_10policy_hubIdyN4cuda3__47maximumIdEEE10Policy1000EN6thrust24THRUST_300001_SM_1000_NS6detail15normal_iteratorINSC_10device_ptrIdEEEEyS8_dNS5_3std3__410__identityEEEvT0_PT3_T1_NS0_13GridEvenShareISO_EET2_T4__param_5[1]
)
.maxntid 256
{
	.reg .pred 	%p<166>;
	.reg .b16 	%rs<4>;
	.reg .b32 	%r<281>;
	.reg .b64 	%rd<108>;
	.reg .b64 	%fd<305>;
	// demoted variable
	.shared .align 8 .b8 _ZZN3cub18CUB_300001_SM_10006detail6reduce18DeviceReduceKernelINS2_10policy_hubIdyN4cuda3__47maximumIdEEE10Policy1000EN6thrust24THRUST_300001_SM_1000_NS6detail15normal_iteratorINSC_10device_ptrIdEEEEyS8_dNS5_3std3__410__identityEEEvT0_PT3_T1_NS0_13GridEvenShareISO_EET2_T4_E12temp_storage[80];
	ld.param.u64 	%rd1, [_ZN3cub18CUB_300001_SM_10006detail6reduce18DeviceReduceKernelINS2_10policy_hubIdyN4cuda3__47maximumIdEEE10Policy1000EN6thrust24THRUST_300001_SM_1000_NS6detail15normal_iteratorINSC_10device_ptrIdEEEEyS8_dNS5_3std3__410__identityEEEvT0_PT3_T1_NS0_13GridEvenShareISO_EET2_T4__param_3+32];
	ld.param.u32 	%r1, [_ZN3cub18CUB_300001_SM_10006detail6reduce18DeviceReduceKernelINS2_10policy_hubIdyN4cuda3__47maximumIdEEE10Policy1000EN6thrust24THRUST_300001_SM_1000_NS6detail15normal_iteratorINSC_10device_ptrIdEEEEyS8_dNS5_3std3__410__identityEEEvT0_PT3_T1_NS0_13GridEvenShareISO_EET2_T4__param_3+40];
	ld.param.u64 	%rd25, [_ZN3cub18CUB_300001_SM_10006detail6reduce18DeviceReduceKernelINS2_10policy_hubIdyN4cuda3__47maximumIdEEE10Policy1000EN6thrust24THRUST_300001_SM_1000_NS6detail15normal_iteratorINSC_10device_ptrIdEEEEyS8_dNS5_3std3__410__identityEEEvT0_PT3_T1_NS0_13GridEvenShareISO_EET2_T4__param_0];
	cvta.to.global.u64 	%rd2, %rd25;
	mov.u32 	%r2, %ctaid.x;
	shl.b32 	%r50, %r1, 11;
	cvt.s64.s32 	%rd3, %r50;
	shl.b32 	%r51, %r2, 11;
	cvt.u64.u32 	%rd4, %r51;
	sub.s64 	%rd5, %rd1, %rd4;
	setp.gt.u64 	%p1, %rd5, 2047;
	@%p1 bra 	$L__BB10_25;
	cvt.u32.u64 	%r137, %rd4;
	cvt.u32.u64 	%r3, %rd1;
	sub.s32 	%r4, %r3, %r137;
	mov.u32 	%r5, %tid.x;
	setp.ge.s32 	%p79, %r5, %r4;
	mov.f64 	%fd293, 0d0000000000000000;
	mov.u32 	%r268, %r5;
	@%p79 bra 	$L__BB10_3;
	add.s32 	%r139, %r137, %r5;
	mul.wide.u32 	%rd61, %r139, 8;
	add.s64 	%rd62, %rd2, %rd61;
	ld.global.f64 	%fd293, [%rd62];
	add.s32 	%r268, %r5, 256;
$L__BB10_3:
	setp.ge.s32 	%p80, %r268, %r4;
	@%p80 bra 	$L__BB10_16;
	not.b32 	%r141, %r268;
	add.s32 	%r142, %r141, %r3;
	sub.s32 	%r143, %r142, %r137;
	shr.u32 	%r144, %r143, 8;
	add.s32 	%r8, %r144, 1;
	and.b32  	%r9, %r8, 15;
	setp.lt.u32 	%p81, %r143, 3840;
	@%p81 bra 	$L__BB10_7;
	and.b32  	%r145, %r8, 33554416;
	neg.s32 	%r266, %r145;
	mul.wide.u32 	%rd63, %r2, 16384;
	mul.wide.u32 	%rd64, %r268, 8;
	or.b64  	%rd65, %rd63, %rd64;
	add.s64 	%rd66, %rd65, %rd2;
	add.s64 	%rd102, %rd66, 16384;
$L__BB10_6:
	.pragma "nounroll";
	ld.global.f64 	%fd155, [%rd102+-16384];
	setp.lt.f64 	%p82, %fd293, %fd155;
	selp.f64 	%fd156, %fd155, %fd293, %p82;
	ld.global.f64 	%fd157, [%rd102+-14336];
	setp.lt.f64 	%p83, %fd156, %fd157;
	selp.f64 	%fd158, %fd157, %fd156, %p83;
	ld.global.f64 	%fd159, [%rd102+-12288];
	setp.lt.f64 	%p84, %fd158, %fd159;
	selp.f64 	%fd160, %fd159, %fd158, %p84;
	ld.global.f64 	%fd161, [%rd102+-10240];
	setp.lt.f64 	%p85, %fd160, %fd161;
	selp.f64 	%fd162, %fd161, %fd160, %p85;
	ld.global.f64 	%fd163, [%rd102+-8192];
	setp.lt.f64 	%p86, %fd162, %fd163;
	selp.f64 	%fd164, %fd163, %fd162, %p86;
	ld.global.f64 	%fd165, [%rd102+-6144];
	setp.lt.f64 	%p87, %fd164, %fd165;
	selp.f64 	%fd166, %fd165, %fd164, %p87;
	ld.global.f64 	%fd167, [%rd102+-4096];
	setp.lt.f64 	%p88, %fd166, %fd167;
	selp.f64 	%fd168, %fd167, %fd166, %p88;
	ld.global.f64 	%fd169, [%rd102+-2048];
	setp.lt.f64 	%p89, %fd168, %fd169;
	selp.f64 	%fd170, %fd169, %fd168, %p89;
	ld.global.f64 	%fd171, [%rd102];
	setp.lt.f64 	%p90, %fd170, %fd171;
	selp.f64 	%fd172, %fd171, %fd170, %p90;
	ld.global.f64 	%fd173, [%rd102+2048];
	setp.lt.f64 	%p91, %fd172, %fd173;
	selp.f64 	%fd174, %fd173, %fd172, %p91;
	ld.global.f64 	%fd175, [%rd102+4096];
	setp.lt.f64 	%p92, %fd174, %fd175;
	selp.f64 	%fd176, %fd175, %fd174, %p92;
	ld.global.f64 	%fd177, [%rd102+6144];
	setp.lt.f64 	%p93, %fd176, %fd177;
	selp.f64 	%fd178, %fd177, %fd176, %p93;
	ld.global.f64 	%fd179, [%rd102+8192];
	setp.lt.f64 	%p94, %fd178, %fd179;
	selp.f64 	%fd180, %fd179, %fd178, %p94;
	ld.global.f64 	%fd181, [%rd102+10240];
	setp.lt.f64 	%p95, %fd180, %fd181;
	selp.f64 	%fd182, %fd181, %fd180, %p95;
	ld.global.f64 	%fd183, [%rd102+12288];
	setp.lt.f64 	%p96, %fd182, %fd183;
	selp.f64 	%fd184, %fd183, %fd182, %p96;
	ld.global.f64 	%fd185, [%rd102+14336];
	setp.lt.f64 	%p97, %fd184, %fd185;
	selp.f64 	%fd293, %fd185, %fd184, %p97;
	add.s32 	%r268, %r268, 4096;
	add.s32 	%r266, %r266, 16;
	add.s64 	%rd102, %rd102, 32768;
	setp.ne.s32 	%p98, %r266, 0;
	@%p98 bra 	$L__BB10_6;
$L__BB10_7:
	setp.eq.s32 	%p99, %r9, 0;
	@%p99 bra 	$L__BB10_16;
	and.b32  	%r16, %r8, 7;
	setp.lt.u32 	%p100, %r9, 8;
	@%p100 bra 	$L__BB10_10;
	cvt.s64.s32 	%rd67, %r268;
	add.s64 	%rd68, %rd67, %rd4;
	shl.b64 	%rd69, %rd68, 3;
	add.s64 	%rd70, %rd2, %rd69;
	ld.global.f64 	%fd187, [%rd70];
	setp.lt.f64 	%p101, %fd293, %fd187;
	selp.f64 	%fd188, %fd187, %fd293, %p101;
	ld.global.f64 	%fd189, [%rd70+2048];
	setp.lt.f64 	%p102, %fd188, %fd189;
	selp.f64 	%fd190, %fd189, %fd188, %p102;
	ld.global.f64 	%fd191, [%rd70+4096];
	setp.lt.f64 	%p103, %fd190, %fd191;
	selp.f64 	%fd192, %fd191, %fd190, %p103;
	ld.global.f64 	%fd193, [%rd70+6144];
	setp.lt.f64 	%p104, %fd192, %fd193;
	selp.f64 	%fd194, %fd193, %fd192, %p104;
	ld.global.f64 	%fd195, [%rd70+8192];
	setp.lt.f64 	%p105, %fd194, %fd195;
	selp.f64 	%fd196, %fd195, %fd194, %p105;
	ld.global.f64 	%fd197, [%rd70+10240];
	setp.lt.f64 	%p106, %fd196, %fd197;
	selp.f64 	%fd198, %fd197, %fd196, %p106;
	ld.global.f64 	%fd199, [%rd70+12288];
	setp.lt.f64 	%p107, %fd198, %fd199;
	selp.f64 	%fd200, %fd199, %fd198, %p107;
	ld.global.f64 	%fd201, [%rd70+14336];
	setp.lt.f64 	%p108, %fd200, %fd201;
	selp.f64 	%fd293, %fd201, %fd200, %p108;
	add.s32 	%r268, %r268, 2048;
$L__BB10_10:
	setp.eq.s32 	%p109, %r16, 0;
	@%p109 bra 	$L__BB10_16;
	and.b32  	%r19, %r8, 3;
	setp.lt.u32 	%p110, %r16, 4;
	@%p110 bra 	$L__BB10_13;
	cvt.s64.s32 	%rd71, %r268;
	add.s64 	%rd72, %rd71, %rd4;
	shl.b64 	%rd73, %rd72, 3;
	add.s64 	%rd74, %rd2, %rd73;
	ld.global.f64 	%fd203, [%rd74];
	setp.lt.f64 	%p111, %fd293, %fd203;
	selp.f64 	%fd204, %fd203, %fd293, %p111;
	ld.global.f64 	%fd205, [%rd74+2048];
	setp.lt.f64 	%p112, %fd204, %fd205;
	selp.f64 	%fd206, %fd205, %fd204, %p112;
	ld.global.f64 	%fd207, [%rd74+4096];
	setp.lt.f64 	%p113, %fd206, %fd207;
	selp.f64 	%fd208, %fd207, %fd206, %p113;
	ld.global.f64 	%fd209, [%rd74+6144];
	setp.lt.f64 	%p114, %fd208, %fd209;
	selp.f64 	%fd293, %fd209, %fd208, %p114;
	add.s32 	%r268, %r268, 1024;
$L__BB10_13:
	setp.eq.s32 	%p115, %r19, 0;
	@%p115 bra 	$L__BB10_16;
	mul.wide.u32 	%rd75, %r2, 16384;
	add.s64 	%rd9, %rd2, %rd75;
	neg.s32 	%r271, %r19;
$L__BB10_15:
	.pragma "nounroll";
	mul.wide.s32 	%rd76, %r268, 8;
	add.s64 	%rd77, %rd9, %rd76;
	ld.global.f64 	%fd210, [%rd77];
	setp.lt.f64 	%p116, %fd293, %fd210;
	selp.f64 	%fd293, %fd210, %fd293, %p116;
	add.s32 	%r268, %r268, 256;
	add.s32 	%r271, %r271, 1;
	setp.ne.s32 	%p117, %r271, 0;
	@%p117 bra 	$L__BB10_15;
$L__BB10_16:
	setp.lt.s32 	%p118, %r4, 256;
	@%p118 bra 	$L__BB10_21;
	// begin inline asm
	mov.u32 %r209, %laneid;
	// end inline asm
	mov.b64 	%rd88, %fd293;
	mov.b64 	{%r211, %r216}, %rd88;
	mov.b32 	%r217, 1;
	mov.b32 	%r258, 31;
	mov.b32 	%r259, -1;
	// begin inline asm
	shfl.sync.down.b32 %r210, %r211, %r217, %r258, %r259;
	// end inline asm
	// begin inline asm
	shfl.sync.down.b32 %r215, %r216, %r217, %r258, %r259;
	// end inline asm
	mov.b64 	%rd89, {%r210, %r215};
	mov.b64 	%fd258, %rd89;
	setp.gt.s32 	%p146, %r209, 30;
	setp.lt.f64 	%p147, %fd293, %fd258;
	selp.f64 	%fd259, %fd258, %fd293, %p147;
	selp.f64 	%fd260, %fd293, %fd259, %p146;
	mov.b64 	%rd90, %fd260;
	mov.b64 	{%r221, %r226}, %rd90;
	mov.b32 	%r227, 2;
	// begin inline asm
	shfl.sync.down.b32 %r220, %r221, %r227, %r258, %r259;
	// end inline asm
	// begin inline asm
	shfl.sync.down.b32 %r225, %r226, %r227, %r258, %r259;
	// end inline asm
	mov.b64 	%rd91, {%r220, %r225};
	mov.b64 	%fd261, %rd91;
	setp.gt.s32 	%p148, %r209, 29;
	setp.lt.f64 	%p149, %fd260, %fd261;
	selp.f64 	%fd262, %fd261, %fd260, %p149;
	selp.f64 	%fd263, %fd260, %fd262, %p148;
	mov.b64 	%rd92, %fd263;
	mov.b64 	{%r231, %r236}, %rd92;
	mov.b32 	%r237, 4;
	// begin inline asm
	shfl.sync.down.b32 %r230, %r231, %r237, %r258, %r259;
	// end inline asm
	// begin inline asm
	shfl.sync.down.b32 %r235, %r236, %r237, %r258, %r259;
	// end inline asm
	mov.b64 	%rd93, {%r230, %r235};
	mov.b64 	%fd264, %rd93;
	setp.gt.s32 	%p150, %r209, 27;
	setp.lt.f64 	%p151, %fd263, %fd264;
	selp.f64 	%fd265, %fd264, %fd263, %p151;
	selp.f64 	%fd266, %fd263, %fd265, %p150;
	mov.b64 	%rd94, %fd266;
	mov.b64 	{%r241, %r246}, %rd94;
	mov.b32 	%r247, 8;
	// begin inline asm
	shfl.sync.down.b32 %r240, %r241, %r247, %r258, %r259;
	// end inline asm
	// begin inline asm
	shfl.sync.down.b32 %r245, %r246, %r247, %r258, %r259;
	// end inline asm
	mov.b64 	%rd95, {%r240, %r245};
	mov.b64 	%fd267, %rd95;
	setp.gt.s32 	%p152, %r209, 23;
	setp.lt.f64 	%p153, %fd266, %fd267;
	selp.f64 	%fd268, %fd267, %fd266, %p153;
	selp.f64 	%fd269, %fd266, %fd268, %p152;
	mov.b64 	%rd96, %fd269;
	mov.b64 	{%r251, %r256}, %rd96;
	mov.b32 	%r257, 16;
	// begin inline asm
	shfl.sync.down.b32 %r250, %r251, %r257, %r258, %r259;
	// end inline asm
	// begin inline asm
	shfl.sync.down.b32 %r255, %r256, %r257, %r258, %r259;
	// end inline asm
	mov.b64 	%rd97, {%r250, %r255};
	mov.b64 	%fd270, %rd97;
	setp.gt.s32 	%p154, %r209, 15;
	setp.lt.f64 	%p155, %fd269, %fd270;
	selp.f64 	%fd16, %fd270, %fd269, %p155;
	selp.f64 	%fd304, %fd269, %fd16, %p154;
	setp.ne.s32 	%p156, %r209, 0;
	@%p156 bra 	$L__BB10_19;
	shr.u32 	%r260, %r5, 2;
	and.b32  	%r261, %r260, 248;
	mov.u32 	%r262, _ZZN3cub18CUB_300001_SM_10006detail6reduce18DeviceReduceKernelINS2_10policy_hubIdyN4cuda3__47maximumIdEEE10Policy1000EN6thrust24THRUST_300001_SM_1000_NS6detail15normal_iteratorINSC_10device_ptrIdEEEEyS8_dNS5_3std3__410__identityEEEvT0_PT3_T1_NS0_13GridEvenShareISO_EET2_T4_E12temp_storage;
	add.s32 	%r263, %r262, %r261;
	st.shared.f64 	[%r263+8], %fd16;
$L__BB10_19:
	bar.sync 	0;
	setp.ne.s32 	%p157, %r5, 0;
	@%p157 bra 	$L__BB10_46;
	ld.shared.f64 	%fd271, [_ZZN3cub18CUB_300001_SM_10006detail6reduce18DeviceReduceKernelINS2_10policy_hubIdyN4cuda3__47maximumIdEEE10Policy1000EN6thrust24THRUST_300001_SM_1000_NS6detail15normal_iteratorINSC_10device_ptrIdEEEEyS8_dNS5_3std3__410__identityEEEvT0_PT3_T1_NS0_13GridEvenShareISO_EET2_T4_E12temp_storage+16];
	setp.lt.f64 	%p158, %fd304, %fd271;
	selp.f64 	%fd272, %fd271, %fd304, %p158;
	ld.shared.f64 	%fd273, [_ZZN3cub18CUB_300001_SM_10006detail6reduce18DeviceReduceKernelINS2_10policy_hubIdyN4cuda3__47maximumIdEEE10Policy1000EN6thrust24THRUST_300001_SM_1000_NS6detail15normal_iteratorINSC_10device_ptrIdEEEEyS8_dNS5_3std3__410__identityEEEvT0_PT3_T1_NS0_13GridEvenShareISO_EET2_T4_E12temp_storage+24];
	setp.lt.f64 	%p159, %fd272, %fd273;
	selp.f64 	%fd274, %fd273, %fd272, %p159;
	ld.shared.f64 	%fd275, [_ZZN3cub18CUB_300001_SM_10006detail6reduce18DeviceReduceKernelINS2_10policy_hubIdyN4cuda3__47maximumIdEEE10Policy1000EN6thrust24THRUST_300001_SM_1000_NS6detail15normal_iteratorINSC_10device_ptrIdEEEEyS8_dNS5_3std3__410__identityEEEvT0_PT3_T1_NS0_13GridEvenShareISO_EET2_T4_E12temp_storage+32];
	setp.lt.f64 	%p160, %fd274, %fd275;
	selp.f64 	%fd276, %fd275, %fd274, %p160;
	ld.shared.f64 	%fd277, [_ZZN3cub18CUB_300001_SM_10006detail6reduce18DeviceReduceKernelINS2_10policy_hubIdyN4cuda3__47maximumIdEEE10Policy1000EN6thrust24THRUST_300001_SM_1000_NS6detail15normal_iteratorINSC_10device_ptrIdEEEEyS8_dNS5_3std3__410__identityEEEvT0_PT3_T1_NS0_13GridEvenShareISO_EET2_T4_E12temp_storage+40];
	setp.lt.f64 	%p161, %fd276, %fd277;
	selp.f64 	%fd278, %fd277, %fd276, %p161;
	ld.shared.f64 	%fd279, [_ZZN3cub18CUB_300001_SM_10006detail6reduce18DeviceReduceKernelINS2_10policy_hubIdyN4cuda3__47maximumIdEEE10Policy1000EN6thrust24THRUST_300001_SM_1000_NS6detail15normal_iteratorINSC_10device_ptrIdEEEEyS8_dNS5_3std3__410__identityEEEvT0_PT3_T1_NS0_13GridEvenShareISO_EET2_T4_E12temp_storage+48];
	setp.lt.f64 	%p162, %fd278, %fd279;
	selp.f64 	%fd280, %fd279, %fd278, %p162;
	ld.shared.f64 	%fd281, [_ZZN3cub18CUB_300001_SM_10006detail6reduce18DeviceReduceKernelINS2_10policy_hubIdyN4cuda3__47maximumIdEEE10Policy1000EN6thrust24THRUST_300001_SM_1000_NS6detail15normal_iteratorINSC_10device_ptrIdEEEEyS8_dNS5_3std3__410__identityEEEvT0_PT3_T1_NS0_13GridEvenShareISO_EET2_T4_E12temp_storage+56];
	setp.lt.f64 	%p163, %fd280, %fd281;
	selp.f64 	%fd282, %fd281, %fd280, %p163;
	ld.shared.f64 	%fd283, [_ZZN3cub18CUB_300001_SM_10006detail6reduce18DeviceReduceKernelINS2_10policy_hubIdyN4cuda3__47maximumIdEEE10Policy1000EN6thrust24THRUST_300001_SM_1000_NS6detail15normal_iteratorINSC_10device_ptrIdEEEEyS8_dNS5_3std3__410__identityEEEvT0_PT3_T1_NS0_13GridEvenShareISO_EET2_T4_E12temp_storage+64];
	setp.lt.f64 	%p164, %fd282, %fd283;
	selp.f64 	%fd304, %fd283, %fd282, %p164;
	bra.uni 	$L__BB10_46;
$L__BB10_21:
	// begin inline asm
	mov.u32 %r146, %laneid;
	// end inline asm
	and.b32  	%r197, %r5, 992;
	add.s32 	%r198, %r197, 32;
	setp.gt.s32 	%p119, %r198, %r4;
	not.b32 	%r199, %r197;
	add.s32 	%r200, %r4, %r199;
	selp.b32 	%r195, %r200, 31, %p119;
	mov.b64 	%rd78, %fd293;
	mov.b64 	{%r148, %r153}, %rd78;
	mov.b32 	%r154, 1;
	mov.b32 	%r196, -1;
	// begin inline asm
	shfl.sync.down.b32 %r147, %r148, %r154, %r195, %r196;
	// end inline asm
	// begin inline asm
	shfl.sync.down.b32 %r152, %r153, %r154, %r195, %r196;
	// end inline asm
	mov.b64 	%rd79, {%r147, %r152};
	mov.b64 	%fd211, %rd79;
	setp.lt.s32 	%p120, %r146, %r195;
	setp.lt.f64 	%p121, %fd293, %fd211;
	selp.f64 	%fd212, %fd211, %fd293, %p121;
	selp.f64 	%fd213, %fd212, %fd293, %p120;
	mov.b64 	%rd80, %fd213;
	mov.b64 	{%r158, %r163}, %rd80;
	mov.b32 	%r164, 2;
	// begin inline asm
	shfl.sync.down.b32 %r157, %r158, %r164, %r195, %r196;
	// end inline asm
	// begin inline asm
	shfl.sync.down.b32 %r162, %r163, %r164, %r195, %r196;
	// end inline asm
	mov.b64 	%rd81, {%r157, %r162};
	mov.b64 	%fd214, %rd81;
	add.s32 	%r201, %r146, 2;
	setp.gt.s32 	%p122, %r201, %r195;
	setp.lt.f64 	%p123, %fd213, %fd214;
	selp.f64 	%fd215, %fd214, %fd213, %p123;
	selp.f64 	%fd216, %fd213, %fd215, %p122;
	mov.b64 	%rd82, %fd216;
	mov.b64 	{%r168, %r173}, %rd82;
	mov.b32 	%r174, 4;
	// begin inline asm
	shfl.sync.down.b32 %r167, %r168, %r174, %r195, %r196;
	// end inline asm
	// begin inline asm
	shfl.sync.down.b32 %r172, %r173, %r174, %r195, %r196;
	// end inline asm
	mov.b64 	%rd83, {%r167, %r172};
	mov.b64 	%fd217, %rd83;
	add.s32 	%r202, %r146, 4;
	setp.gt.s32 	%p124, %r202, %r195;
	setp.lt.f64 	%p125, %fd216, %fd217;
	selp.f64 	%fd218, %fd217, %fd216, %p125;
	selp.f64 	%fd219, %fd216, %fd218, %p124;
	mov.b64 	%rd84, %fd219;
	mov.b64 	{%r178, %r183}, %rd84;
	mov.b32 	%r184, 8;
	// begin inline asm
	shfl.sync.down.b32 %r177, %r178, %r184, %r195, %r196;
	// end inline asm
	// begin inline asm
	shfl.sync.down.b32 %r182, %r183, %r184, %r195, %r196;
	// end inline asm
	mov.b64 	%rd85, {%r177, %r182};
	mov.b64 	%fd220, %rd85;
	add.s32 	%r203, %r146, 8;
	setp.gt.s32 	%p126, %r203, %r195;
	setp.lt.f64 	%p127, %fd219, %fd220;
	selp.f64 	%fd221, %fd220, %fd219, %p127;
	selp.f64 	%fd222, %fd219, %fd221, %p126;
	mov.b64 	%rd86, %fd222;
	mov.b64 	{%r188, %r193}, %rd86;
	mov.b32 	%r194, 16;
	// begin inline asm
	shfl.sync.down.b32 %r187, %r188, %r194, %r195, %r196;
	// end inline asm
	// begin inline asm
	shfl.sync.down.b32 %r192, %r193, %r194, %r195, %r196;
	// end inline asm
	mov.b64 	%rd87, {%r187, %r192};
	mov.b64 	%fd223, %rd87;
	add.s32 	%r204, %r146, 16;
	setp.gt.s32 	%p128, %r204, %r195;
	setp.lt.f64 	%p129, %fd222, %fd223;
	selp.f64 	%fd224, %fd223, %fd222, %p129;
	selp.f64 	%fd304, %fd222, %fd224, %p128;
	setp.ne.s32 	%p130, %r146, 0;
	@%p130 bra 	$L__BB10_23;
	shr.u32 	%r205, %r5, 2;
	and.b32  	%r206, %r205, 248;
	mov.u32 	%r207, _ZZN3cub18CUB_300001_SM_10006detail6reduce18DeviceReduceKernelINS2_10policy_hubIdyN4cuda3__47maximumIdEEE10Policy1000EN6thrust24THRUST_300001_SM_1000_NS6detail15normal_iteratorINSC_10device_ptrIdEEEEyS8_dNS5_3std3__410__identityEEEvT0_PT3_T1_NS0_13GridEvenShareISO_EET2_T4_E12temp_storage;
	add.s32 	%r208, %r207, %r206;
	st.shared.f64 	[%r208+8], %fd304;
$L__BB10_23:
	bar.sync 	0;
	setp.ne.s32 	%p131, %r5, 0;
	@%p131 bra 	$L__BB10_46;
	setp.gt.s32 	%p132, %r4, 32;
	ld.shared.f64 	%fd225, [_ZZN3cub18CUB_300001_SM_10006detail6reduce18DeviceReduceKernelINS2_10policy_hubIdyN4cuda3__47maximumIdEEE10Policy1000EN6thrust24THRUST_300001_SM_1000_NS6detail15normal_iteratorINSC_10device_ptrIdEEEEyS8_dNS5_3std3__410__identityEEEvT0_PT3_T1_NS0_13GridEvenShareISO_EET2_T4_E12temp_storage+16];
	setp.lt.f64 	%p133, %fd304, %fd225;
	selp.f64 	%fd227, %fd225, %fd304, %p133;
	selp.f64 	%fd228, %fd227, %fd304, %p132;
	setp.gt.s32 	%p134, %r4, 64;
	ld.shared.f64 	%fd230, [_ZZN3cub18CUB_300001_SM_10006detail6reduce18DeviceReduceKernelINS2_10policy_hubIdyN4cuda3__47maximumIdEEE10Policy1000EN6thrust24THRUST_300001_SM_1000_NS6detail15normal_iteratorINSC_10device_ptrIdEEEEyS8_dNS5_3std3__410__identityEEEvT0_PT3_T1_NS0_13GridEvenShareISO_EET2_T4_E12temp_storage+24];
	setp.lt.f64 	%p135, %fd228, %fd230;
	selp.f64 	%fd232, %fd230, %fd228, %p135;
	selp.f64 	%fd233, %fd232, %fd228, %p134;
	setp.gt.s32 	%p136, %r4, 96;
	ld.shared.f64 	%fd235, [_ZZN3cub18CUB_300001_SM_10006detail6reduce18DeviceReduceKernelINS2_10policy_hubIdyN4cuda3__47maximumIdEEE10Policy1000EN6thrust24THRUST_300001_SM_1000_NS6detail15normal_iteratorINSC_10device_ptrIdEEEEyS8_dNS5_3std3__410__identityEEEvT0_PT3_T1_NS0_13GridEvenShareISO_EET2_T4_E12temp_storage+32];
	setp.lt.f64 	%p137, %fd233, %fd235;
	selp.f64 	%fd237, %fd235, %fd233, %p137;
	selp.f64 	%fd238, %fd237, %fd233, %p136;
	setp.gt.s32 	%p138, %r4, 128;
	ld.shared.f64 	%fd240, [_ZZN3cub18CUB_300001_SM_10006detail6reduce18DeviceReduceKernelINS2_10policy_hubIdyN4cuda3__47maximumIdEEE10Policy1000EN6thrust24THRUST_300001_SM_1000_NS6detail15normal_iteratorINSC_10device_ptrIdEEEEyS8_dNS5_3std3__410__identityEEEvT0_PT3_T1_NS0_13GridEvenShareISO_EET2_T4_E12temp_storage+40];
	setp.lt.f64 	%p139, %fd238, %fd240;
	selp.f64 	%fd242, %fd240, %fd238, %p139;
	selp.f64 	%fd243, %fd242, %fd238, %p138;
	setp.gt.s32 	%p140, %r4, 160;
	ld.shared.f64 	%fd245, [_ZZN3cub18CUB_300001_SM_10006detail6reduce18DeviceReduceKernelINS2_10policy_hubIdyN4cuda3__47maximumIdEEE10Policy1000EN6thrust24THRUST_300001_SM_1000_NS6detail15normal_iteratorINSC_10device_ptrIdEEEEyS8_dNS5_3std3__410__identityEEEvT0_PT3_T1_NS0_13GridEvenShareISO_EET2_T4_E12temp_storage+48];
	setp.lt.f64 	%p141, %fd243, %fd245;
	selp.f64 	%fd247, %fd245, %fd243, %p141;
	selp.f64 	%fd248, %fd247, %fd243, %p140;
	setp.gt.s32 	%p142, %r4, 192;
	ld.shared.f64 	%fd250, [_ZZN3cub18CUB_300001_SM_10006detail6reduce18DeviceReduceKernelINS2_10policy_hubIdyN4cuda3__47maximumIdEEE10Policy1000EN6thrust24THRUST_300001_SM_1000_NS6detail15normal_iteratorINSC_10device_ptrIdEEEEyS8_dNS5_3std3__410__identityEEEvT0_PT3_T1_NS0_13GridEvenShareISO_EET2_T4_E12temp_storage+56];
	setp.lt.f64 	%p143, %fd248, %fd250;
	selp.f64 	%fd252, %fd250, %fd248, %p143;
	selp.f64 	%fd253, %fd252, %fd248, %p142;
	setp.gt.s32 	%p144, %r4, 224;
	ld.shared.f64 	%fd255, [_ZZN3cub18CUB_300001_SM_10006detail6reduce18DeviceReduceKernelINS2_10policy_hubIdyN4cuda3__47maximumIdEEE10Policy1000EN6thrust24THRUST_300001_SM_1000_NS6detail15normal_iteratorINSC_10device_ptrIdEEEEyS8_dNS5_3std3__410__identityEEEvT0_PT3_T1_NS0_13GridEvenShareISO_EET2_T4_E12temp_storage+64];
	setp.lt.f64 	%p145, %fd253, %fd255;
	selp.f64 	%fd257, %fd255, %fd253, %p145;
	selp.f64 	%fd304, %fd257, %fd253, %p144;
	bra.uni 	$L__BB10_46;
$L__BB10_25:
	cvt.u32.u64 	%r52, %rd4;
	mov.u32 	%r27, %tid.x;
	add.s32 	%r53, %r27, %r52;
	mul.wide.u32 	%rd26, %r53, 8;
	add.s64 	%rd27, %rd2, %rd26;
	ld.global.f64 	%fd41, [%rd27];
	ld.global.f64 	%fd42, [%rd27+2048];
	ld.global.f64 	%fd43, [%rd27+4096];
	ld.global.f64 	%fd44, [%rd27+6144];
	ld.global.f64 	%fd45, [%rd27+8192];
	ld.global.f64 	%fd46, [%rd27+10240];
	ld.global.f64 	%fd47, [%rd27+12288];
	ld.global.f64 	%fd48, [%rd27+14336];
	setp.lt.f64 	%p2, %fd41, %fd42;
	selp.f64 	%fd49, %fd42, %fd41, %p2;
	setp.lt.f64 	%p3, %fd49, %fd43;
	selp.f64 	%fd50, %fd43, %fd49, %p3;
	setp.lt.f64 	%p4, %fd50, %fd44;
	selp.f64 	%fd51, %fd44, %fd50, %p4;
	setp.lt.f64 	%p5, %fd51, %fd45;
	selp.f64 	%fd52, %fd45, %fd51, %p5;
	setp.lt.f64 	%p6, %fd52, %fd46;
	selp.f64 	%fd53, %fd46, %fd52, %p6;
	setp.lt.f64 	%p7, %fd53, %fd47;
	selp.f64 	%fd54, %fd47, %fd53, %p7;
	setp.lt.f64 	%p8, %fd54, %fd48;
	selp.f64 	%fd303, %fd48, %fd54, %p8;
	setp.lt.u64 	%p9, %rd5, %rd3;
	@%p9 bra 	$L__BB10_42;
	cvt.u32.u64 	%r55, %rd3;
	cvt.u64.u32 	%rd28, %r27;
	add.s64 	%rd104, %rd4, %rd3;
	cvt.u32.u64 	%r28, %rd1;
	not.b32 	%r57, %r27;
	add.s32 	%r58, %r57, %r28;
	sub.s32 	%r59, %r58, %r55;
	sub.s32 	%r273, %r59, %r52;
	add.s64 	%rd29, %rd104, %rd28;
	shl.b64 	%rd30, %rd29, 3;
	add.s64 	%rd31, %rd30, %rd2;
	add.s64 	%rd103, %rd31, 16384;
	mov.b32 	%r274, 0;
	mov.u64 	%rd105, %rd4;
$L__BB10_27:
	cvt.s64.s32 	%rd15, %r50;
	add.s64 	%rd105, %rd105, %rd15;
	add.s64 	%rd32, %rd1, -2048;
	setp.gt.u64 	%p10, %rd105, %rd32;
	@%p10 bra 	$L__BB10_29;
	shl.b32 	%r61, %r1, 11;
	cvt.s64.s32 	%rd33, %r61;
	cvt.u64.u32 	%rd34, %r27;
	add.s64 	%rd35, %rd105, %rd34;
	shl.b64 	%rd36, %rd35, 3;
	add.s64 	%rd37, %rd2, %rd36;
	ld.global.f64 	%fd55, [%rd37];
	ld.global.f64 	%fd56, [%rd37+2048];
	ld.global.f64 	%fd57, [%rd37+4096];
	ld.global.f64 	%fd58, [%rd37+6144];
	ld.global.f64 	%fd59, [%rd37+8192];
	ld.global.f64 	%fd60, [%rd37+10240];
	ld.global.f64 	%fd61, [%rd37+12288];
	ld.global.f64 	%fd62, [%rd37+14336];
	setp.lt.f64 	%p11, %fd303, %fd55;
	selp.f64 	%fd63, %fd55, %fd303, %p11;
	setp.lt.f64 	%p12, %fd63, %fd56;
	selp.f64 	%fd64, %fd56, %fd63, %p12;
	setp.lt.f64 	%p13, %fd64, %fd57;
	selp.f64 	%fd65, %fd57, %fd64, %p13;
	setp.lt.f64 	%p14, %fd65, %fd58;
	selp.f64 	%fd66, %fd58, %fd65, %p14;
	setp.lt.f64 	%p15, %fd66, %fd59;
	selp.f64 	%fd67, %fd59, %fd66, %p15;
	setp.lt.f64 	%p16, %fd67, %fd60;
	selp.f64 	%fd68, %fd60, %fd67, %p16;
	setp.lt.f64 	%p17, %fd68, %fd61;
	selp.f64 	%fd69, %fd61, %fd68, %p17;
	setp.lt.f64 	%p18, %fd69, %fd62;
	selp.f64 	%fd303, %fd62, %fd69, %p18;
	sub.s64 	%rd38, %rd1, %rd105;
	setp.lt.u64 	%p19, %rd38, %rd33;
	add.s32 	%r274, %r274, 1;
	add.s64 	%rd104, %rd104, %rd33;
	sub.s32 	%r273, %r273, %r61;
	mul.wide.s32 	%rd39, %r61, 8;
	add.s64 	%rd103, %rd103, %rd39;
	@%p19 bra 	$L__BB10_42;
	bra.uni 	$L__BB10_27;
$L__BB10_29:
	setp.le.u64 	%p20, %rd1, %rd105;
	cvt.u32.u64 	%r62, %rd105;
	cvt.u32.u64 	%r63, %rd1;
	sub.s32 	%r64, %r63, %r62;
	setp.ge.s32 	%p21, %r27, %r64;
	or.pred  	%p22, %p20, %p21;
	@%p22 bra 	$L__BB10_42;
	cvt.u32.u64 	%r66, %rd15;
	cvt.u32.u64 	%r67, %rd4;
	not.b32 	%r68, %r27;
	add.s32 	%r69, %r68, %r28;
	add.s32 	%r70, %r66, %r67;
	sub.s32 	%r71, %r69, %r70;
	mul.lo.s32 	%r72, %r1, %r274;
	shl.b32 	%r73, %r72, 11;
	sub.s32 	%r74, %r71, %r73;
	shr.u32 	%r75, %r74, 8;
	add.s32 	%r34, %r75, 1;
	and.b32  	%r35, %r34, 15;
	setp.lt.u32 	%p23, %r74, 3840;
	mov.u32 	%r277, %r27;
	@%p23 bra 	$L__BB10_33;
	shr.u32 	%r76, %r273, 8;
	add.s32 	%r77, %r76, 1;
	and.b32  	%r78, %r77, 33554416;
	neg.s32 	%r275, %r78;
	mov.u32 	%r277, %r27;
$L__BB10_32:
	.pragma "nounroll";
	ld.global.f64 	%fd71, [%rd103+-16384];
	setp.lt.f64 	%p24, %fd303, %fd71;
	selp.f64 	%fd72, %fd71, %fd303, %p24;
	ld.global.f64 	%fd73, [%rd103+-14336];
	setp.lt.f64 	%p25, %fd72, %fd73;
	selp.f64 	%fd74, %fd73, %fd72, %p25;
	ld.global.f64 	%fd75, [%rd103+-12288];
	setp.lt.f64 	%p26, %fd74, %fd75;
	selp.f64 	%fd76, %fd75, %fd74, %p26;
	ld.global.f64 	%fd77, [%rd103+-10240];
	setp.lt.f64 	%p27, %fd76, %fd77;
	selp.f64 	%fd78, %fd77, %fd76, %p27;
	ld.global.f64 	%fd79, [%rd103+-8192];
	setp.lt.f64 	%p28, %fd78, %fd79;
	selp.f64 	%fd80, %fd79, %fd78, %p28;
	ld.global.f64 	%fd81, [%rd103+-6144];
	setp.lt.f64 	%p29, %fd80, %fd81;
	selp.f64 	%fd82, %fd81, %fd80, %p29;
	ld.global.f64 	%fd83, [%rd103+-4096];
	setp.lt.f64 	%p30, %fd82, %fd83;
	selp.f64 	%fd84, %fd83, %fd82, %p30;
	ld.global.f64 	%fd85, [%rd103+-2048];
	setp.lt.f64 	%p31, %fd84, %fd85;
	selp.f64 	%fd86, %fd85, %fd84, %p31;
	ld.global.f64 	%fd87, [%rd103];
	setp.lt.f64 	%p32, %fd86, %fd87;
	selp.f64 	%fd88, %fd87, %fd86, %p32;
	ld.global.f64 	%fd89, [%rd103+2048];
	setp.lt.f64 	%p33, %fd88, %fd89;
	selp.f64 	%fd90, %fd89, %fd88, %p33;
	ld.global.f64 	%fd91, [%rd103+4096];
	setp.lt.f64 	%p34, %fd90, %fd91;
	selp.f64 	%fd92, %fd91, %fd90, %p34;
	ld.global.f64 	%fd93, [%rd103+6144];
	setp.lt.f64 	%p35, %fd92, %fd93;
	selp.f64 	%fd94, %fd93, %fd92, %p35;
	ld.global.f64 	%fd95, [%rd103+8192];
	setp.lt.f64 	%p36, %fd94, %fd95;
	selp.f64 	%fd96, %fd95, %fd94, %p36;
	ld.global.f64 	%fd97, [%rd103+10240];
	setp.lt.f64 	%p37, %fd96, %fd97;
	selp.f64 	%fd98, %fd97, %fd96, %p37;
	ld.global.f64 	%fd99, [%rd103+12288];
	setp.lt.f64 	%p38, %fd98, %fd99;
	selp.f64 	%fd100, %fd99, %fd98, %p38;
	ld.global.f64 	%fd101, [%rd103+14336];
	setp.lt.f64 	%p39, %fd100, %fd101;
	selp.f64 	%fd303, %fd101, %fd100, %p39;
	add.s32 	%r277, %r277, 4096;
	add.s32 	%r275, %r275, 16;
	add.s64 	%rd103, %rd103, 32768;
	setp.ne.s32 	%p40, %r275, 0;
	@%p40 bra 	$L__BB10_32;
$L__BB10_33:
	setp.eq.s32 	%p41, %r35, 0;
	@%p41 bra 	$L__BB10_42;
	and.b32  	%r42, %r34, 7;
	setp.lt.u32 	%p42, %r35, 8;
	@%p42 bra 	$L__BB10_36;
	cvt.u64.u32 	%rd40, %r277;
	add.s64 	%rd41, %rd105, %rd40;
	shl.b64 	%rd42, %rd41, 3;
	add.s64 	%rd43, %rd2, %rd42;
	ld.global.f64 	%fd103, [%rd43];
	setp.lt.f64 	%p43, %fd303, %fd103;
	selp.f64 	%fd104, %fd103, %fd303, %p43;
	ld.global.f64 	%fd105, [%rd43+2048];
	setp.lt.f64 	%p44, %fd104, %fd105;
	selp.f64 	%fd106, %fd105, %fd104, %p44;
	ld.global.f64 	%fd107, [%rd43+4096];
	setp.lt.f64 	%p45, %fd106, %fd107;
	selp.f64 	%fd108, %fd107, %fd106, %p45;
	ld.global.f64 	%fd109, [%rd43+6144];
	setp.lt.f64 	%p46, %fd108, %fd109;
	selp.f64 	%fd110, %fd109, %fd108, %p46;
	ld.global.f64 	%fd111, [%rd43+8192];
	setp.lt.f64 	%p47, %fd110, %fd111;
	selp.f64 	%fd112, %fd111, %fd110, %p47;
	ld.global.f64 	%fd113, [%rd43+10240];
	setp.lt.f64 	%p48, %fd112, %fd113;
	selp.f64 	%fd114, %fd113, %fd112, %p48;
	ld.global.f64 	%fd115, [%rd43+12288];
	setp.lt.f64 	%p49, %fd114, %fd115;
	selp.f64 	%fd116, %fd115, %fd114, %p49;
	ld.global.f64 	%fd117, [%rd43+14336];
	setp.lt.f64 	%p50, %fd116, %fd117;
	selp.f64 	%fd303, %fd117, %fd116, %p50;
	add.s32 	%r277, %r277, 2048;
$L__BB10_36:
	setp.eq.s32 	%p51, %r42, 0;
	@%p51 bra 	$L__BB10_42;
	setp.lt.u32 	%p52, %r42, 4;
	@%p52 bra 	$L__BB10_39;
	cvt.u64.u32 	%rd44, %r277;
	add.s64 	%rd45, %rd105, %rd44;
	shl.b64 	%rd46, %rd45, 3;
	add.s64 	%rd47, %rd2, %rd46;
	ld.global.f64 	%fd119, [%rd47];
	setp.lt.f64 	%p53, %fd303, %fd119;
	selp.f64 	%fd120, %fd119, %fd303, %p53;
	ld.global.f64 	%fd121, [%rd47+2048];
	setp.lt.f64 	%p54, %fd120, %fd121;
	selp.f64 	%fd122, %fd121, %fd120, %p54;
	ld.global.f64 	%fd123, [%rd47+4096];
	setp.lt.f64 	%p55, %fd122, %fd123;
	selp.f64 	%fd124, %fd123, %fd122, %p55;
	ld.global.f64 	%fd125, [%rd47+6144];
	setp.lt.f64 	%p56, %fd124, %fd125;
	selp.f64 	%fd303, %fd125, %fd124, %p56;
	add.s32 	%r277, %r277, 1024;
$L__BB10_39:
	and.b32  	%r79, %r34, 3;
	setp.eq.s32 	%p57, %r79, 0;
	@%p57 bra 	$L__BB10_42;
	cvt.u64.u32 	%rd48, %r277;
	add.s64 	%rd49, %rd48, %rd104;
	shl.b64 	%rd50, %rd49, 3;
	add.s64 	%rd107, %rd2, %rd50;
	cvt.u16.u32 	%rs1, %r273;
	shr.u16 	%rs2, %rs1, 8;
	add.s16 	%rs3, %rs2, 1;
	cvt.u32.u16 	%r80, %rs3;
	and.b32  	%r81, %r80, 3;
	neg.s32 	%r280, %r81;
$L__BB10_41:
	.pragma "nounroll";
	ld.global.f64 	%fd126, [%rd107];
	setp.lt.f64 	%p58, %fd303, %fd126;
	selp.f64 	%fd303, %fd126, %fd303, %p58;
	add.s64 	%rd107, %rd107, 2048;
	add.s32 	%r280, %r280, 1;
	setp.ne.s32 	%p59, %r280, 0;
	@%p59 bra 	$L__BB10_41;
$L__BB10_42:
	// begin inline asm
	mov.u32 %r82, %laneid;
	// end inline asm
	mov.b64 	%rd51, %fd303;
	mov.b64 	{%r84, %r89}, %rd51;
	mov.b32 	%r90, 1;
	mov.b32 	%r131, 31;
	mov.b32 	%r132, -1;
	// begin inline asm
	shfl.sync.down.b32 %r83, %r84, %r90, %r131, %r132;
	// end inline asm
	// begin inline asm
	shfl.sync.down.b32 %r88, %r89, %r90, %r131, %r132;
	// end inline asm
	mov.b64 	%rd52, {%r83, %r88};
	mov.b64 	%fd127, %rd52;
	setp.gt.s32 	%p60, %r82, 30;
	setp.lt.f64 	%p61, %fd303, %fd127;
	selp.f64 	%fd128, %fd127, %fd303, %p61;
	selp.f64 	%fd129, %fd303, %fd128, %p60;
	mov.b64 	%rd53, %fd129;
	mov.b64 	{%r94, %r99}, %rd53;
	mov.b32 	%r100, 2;
	// begin inline asm
	shfl.sync.down.b32 %r93, %r94, %r100, %r131, %r132;
	// end inline asm
	// begin inline asm
	shfl.sync.down.b32 %r98, %r99, %r100, %r131, %r132;
	// end inline asm
	mov.b64 	%rd54, {%r93, %r98};
	mov.b64 	%fd130, %rd54;
	setp.gt.s32 	%p62, %r82, 29;
	setp.lt.f64 	%p63, %fd129, %fd130;
	selp.f64 	%fd131, %fd130, %fd129, %p63;
	selp.f64 	%fd132, %fd129, %fd131, %p62;
	mov.b64 	%rd55, %fd132;
	mov.b64 	{%r104, %r109}, %rd55;
	mov.b32 	%r110, 4;
	// begin inline asm
	shfl.sync.down.b32 %r103, %r104, %r110, %r131, %r132;
	// end inline asm
	// begin inline asm
	shfl.sync.down.b32 %r108, %r109, %r110, %r131, %r132;
	// end inline asm
	mov.b64 	%rd56, {%r103, %r108};
	mov.b64 	%fd133, %rd56;
	setp.gt.s32 	%p64, %r82, 27;
	setp.lt.f64 	%p65, %fd132, %fd133;
	selp.f64 	%fd134, %fd133, %fd132, %p65;
	selp.f64 	%fd135, %fd132, %fd134, %p64;
	mov.b64 	%rd57, %fd135;
	mov.b64 	{%r114, %r119}, %rd57;
	mov.b32 	%r120, 8;
	// begin inline asm
	shfl.sync.down.b32 %r113, %r114, %r120, %r131, %r132;
	// end inline asm
	// begin inline asm
	shfl.sync.down.b32 %r118, %r119, %r120, %r131, %r132;
	// end inline asm
	mov.b64 	%rd58, {%r113, %r118};
	mov.b64 	%fd136, %rd58;
	setp.gt.s32 	%p66, %r82, 23;
	setp.lt.f64 	%p67, %fd135, %fd136;
	selp.f64 	%fd137, %fd136, %fd135, %p67;
	selp.f64 	%fd138, %fd135, %fd137, %p66;
	mov.b64 	%rd59, %fd138;
	mov.b64 	{%r124, %r129}, %rd59;
	mov.b32 	%r130, 16;
	// begin inline asm
	shfl.sync.down.b32 %r123, %r124, %r130, %r131, %r132;
	// end inline asm
	// begin inline asm
	shfl.sync.down.b32 %r128, %r129, %r130, %r131, %r132;
	// end inline asm
	mov.b64 	%rd60, {%r123, %r128};
	mov.b64 	%fd139, %rd60;
	setp.gt.s32 	%p68, %r82, 15;
	setp.lt.f64 	%p69, %fd138, %fd139;
	selp.f64 	%fd37, %fd139, %fd138, %p69;
	selp.f64 	%fd304, %fd138, %fd37, %p68;
	setp.ne.s32 	%p70, %r82, 0;
	@%p70 bra 	$L__BB10_44;
	shr.u32 	%r133, %r27, 2;
	and.b32  	%r134, %r133, 248;
	mov.u32 	%r135, _ZZN3cub18CUB_300001_SM_10006detail6reduce18DeviceReduceKernelINS2_10policy_hubIdyN4cuda3__47maximumIdEEE10Policy1000EN6thrust24THRUST_300001_SM_1000_NS6detail15normal_iteratorINSC_10device_ptrIdEEEEyS8_dNS5_3std3__410__identityEEEvT0_PT3_T1_NS0_13GridEvenShareISO_EET2_T4_E12temp_storage;
	add.s32 	%r136, %r135, %r134;
	st.shared.f64 	[%r136+8], %fd37;
$L__BB10_44:
	bar.sync 	0;
	setp.ne.s32 	%p71, %r27, 0;
	@%p71 bra 	$L__BB10_46;
	ld.shared.f64 	%fd140, [_ZZN3cub18CUB_300001_SM_10006detail6reduce18DeviceReduceKernelINS2_10policy_hubIdyN4cuda3__47maximumIdEEE10Policy1000EN6thrust24THRUST_300001_SM_1000_NS6detail15normal_iteratorINSC_10device_ptrIdEEEEyS8_dNS5_3std3__410__identityEEEvT0_PT3_T1_NS0_13GridEvenShareISO_EET2_T4_E12temp_storage+16];
	setp.lt.f64 	%p72, %fd304, %fd140;
	selp.f64 	%fd141, %fd140, %fd304, %p72;
	ld.shared.f64 	%fd142, [_ZZN3cub18CUB_300001_SM_10006detail6reduce18DeviceReduceKernelINS2_10policy_hubIdyN4cuda3__47maximumIdEEE10Policy1000EN6thrust24THRUST_300001_SM_1000_NS6detail15normal_iteratorINSC_10device_ptrIdEEEEyS8_dNS5_3std3__410__identityEEEvT0_PT3_T1_NS0_13GridEvenShareISO_EET2_T4_E12temp_storage+24];
	setp.lt.f64 	%p73, %fd141, %fd142;
	selp.f64 	%fd143, %fd142, %fd141, %p73;
	ld.shared.f64 	%fd144, [_ZZN3cub18CUB_300001_SM_10006detail6reduce18DeviceReduceKernelINS2_10policy_hubIdyN4cuda3__47maximumIdEEE10Policy1000EN6thrust24THRUST_300001_SM_1000_NS6detail15normal_iteratorINSC_10device_ptrIdEEEEyS8_dNS5_3std3__410__identityEEEvT0_PT3_T1_NS0_13GridEvenShareISO_EET2_T4_E12temp_storage+32];
	setp.lt.f64 	%p74, %fd143, %fd144;
	selp.f64 	%fd145, %fd144, %fd143, %p74;
	ld.shared.f64 	%fd146, [_ZZN3cub18CUB_300001_SM_10006detail6reduce18DeviceReduceKernelINS2_10policy_hubIdyN4cuda3__47maximumIdEEE10Policy1000EN6thrust24THRUST_300001_SM_1000_NS6detail15normal_iteratorINSC_10device_ptrIdEEEEyS8_dNS5_3std3__410__identityEEEvT0_PT3_T1_NS0_13GridEvenShareISO_EET2_T4_E12temp_storage+40];
	setp.lt.f64 	%p75, %fd145, %fd146;
	selp.f64 	%fd147, %fd146, %fd145, %p75;
	ld.shared.f64 	%fd148, [_ZZN3cub18CUB_300001_SM_10006detail6reduce18DeviceReduceKernelINS2_10policy_hubIdyN4cuda3__47maximumIdEEE10Policy1000EN6thrust24THRUST_300001_SM_1000_NS6detail15normal_iteratorINSC_10device_ptrIdEEEEyS8_dNS5_3std3__410__identityEEEvT0_PT3_T1_NS0_13GridEvenShareISO_EET2_T4_E12temp_storage+48];
	setp.lt.f64 	%p76, %fd147, %fd148;
	selp.f64 	%fd149, %fd148, %fd147, %p76;
	ld.shared.f64 	%fd150, [_ZZN3cub18CUB_300001_SM_10006detail6reduce18DeviceReduceKernelINS2_10policy_hubIdyN4cuda3__47maximumIdEEE10Policy1000EN6thrust24THRUST_300001_SM_1000_NS6detail15normal_iteratorINSC_10device_ptrIdEEEEyS8_dNS5_3std3__410__identityEEEvT0_PT3_T1_NS0_13GridEvenShareISO_EET2_T4_E12temp_storage+56];
	setp.lt.f64 	%p77, %fd149, %fd150;
	selp.f64 	%fd151, %fd150, %fd149, %p77;
	ld.shared.f64 	%fd152, [_ZZN3cub18CUB_300001_SM_10006detail6reduce18DeviceReduceKernelINS2_10policy_hubIdyN4cuda3__47maximumIdEEE10Policy1000EN6thrust24THRUST_300001_SM_1000_NS6detail15normal_iteratorINSC_10device_ptrIdEEEEyS8_dNS5_3std3__410__identityEEEvT0_PT3_T1_NS0_13GridEvenShareISO_EET2_T4_E12temp_storage+64];
	setp.lt.f64 	%p78, %fd151, %fd152;
	selp.f64 	%fd304, %fd152, %fd151, %p78;
$L__BB10_46:
	mov.u32 	%r264, %tid.x;
	setp.ne.s32 	%p165, %r264, 0;
	@%p165 bra 	$L__BB10_48;
	ld.param.u64 	%rd101, [_ZN3cub18CUB_300001_SM_10006detail6reduce18DeviceReduceKernelINS2_10policy_hubIdyN4cuda3__47maximumIdEEE10Policy1000EN6thrust24THRUST_300001_SM_1000_NS6detail15normal_iteratorINSC_10device_ptrIdEEEEyS8_dNS5_3std3__410__identityEEEvT0_PT3_T1_NS0_13GridEvenShareISO_EET2_T4__param_1];
	cvta.to.global.u64 	%rd98, %rd101;
	mul.wide.u32 	%rd99, %r2, 8;
	add.s64 	%rd100, %rd98, %rd99;
	st.global.f64 	[%rd100], %fd304;
$L__BB10_48:
	ret;

}
	// .globl	_ZN3cub18CUB_300001_SM_10006detail6reduce28DeviceReduceSingleTileKernelINS2_10policy_hubIdyN4cuda3__47maximumIdEEE10Policy1000EPdSB_iS8_ddNS5_3std3__410__identityEEEvT0_T1_T2_T3_T4_T6_
.visible .entry _ZN3cub18CUB_300001_SM_10006detail6reduce28DeviceReduceSingleTileKernelINS2_10policy_hubIdyN4cuda3__47maximumIdEEE10Policy1000EPdSB_iS8_ddNS5_3std3__410__identityEEEvT0_T1_T2_T3_T4_T6_(
	.param .u64 .ptr .align 1 _ZN3cub18CUB_300001_SM_10006detail6reduce28DeviceReduceSingleTileKernelINS2_10policy_hubIdyN4cuda3__47maximumIdEEE10Policy1000EPdSB_iS8_ddNS5_3std3__410__identityEEEvT0_T1_T2_T3_T4_T6__param_0,
	.param .u64 .ptr .align 1 _ZN3cub18CUB_300001_SM_10006detail6reduce28DeviceReduceSingleTileKernelINS2_10policy_hubIdyN4cuda3__47maximumIdEEE10Policy1000EPdSB_iS8_ddNS5_3std3__410__identityEEEvT0_T1_T2_T3_T4_T6__param_1,
	.param .u32 _ZN3cub18CUB_300001_SM_10006detail6reduce28DeviceReduceSingleTileKernelINS2_10policy_hubIdyN4cuda3__47maximumIdEEE10Policy1000EPdSB_iS8_ddNS5_3std3__410__identityEEEvT0_T1_T2_T3_T4_T6__param_2,
	.param .align 1 .b8 _ZN3cub18CUB_300001_SM_10006detail6reduce28DeviceReduceSingleTileKernelINS2_10policy_hubIdyN4cuda3__47maximumIdEEE10Policy1000EPdSB_iS8_ddNS5_3std3__410__identityEEEvT0_T1_T2_T3_T4_T6__param_3[1],
	.param .f64 _ZN3cub18CUB_300001_SM_10006detail6reduce28DeviceReduceSingleTileKernelINS2_10policy_hubIdyN4cuda3__47maximumIdEEE10Policy1000EPdSB_iS8_ddNS5_3std3__410__identityEEEvT0_T1_T2_T3_T4_T6__param_4,
	.param .align 1 .b8 _ZN3cub18CUB_300001_SM_10006detail6reduce28DeviceReduceSingleTileKernelINS2_10policy_hubIdyN4cuda3__47maximumIdEEE10Policy1000EPdSB_iS8_ddNS5_3std3__410__identityEEEvT0_T1_T2_T3_T4_T6__param_5[1]
)
.maxntid 256
.minnctapersm 1
{
	.reg .pred 	%p<220>;
	.reg .b32 	%r<472>;
	.reg .b64 	%rd<206>;
	.reg .b64 	%fd<381>;
	// demoted variable
	.shared .align 8 .b8 _ZZN3cub18CUB_300001_SM_10006detail6reduce28DeviceReduceSingleTileKernelINS2_10policy_hubIdyN4cuda3__47maximumIdEEE10Policy1000EPdSB_iS8_ddNS5_3std3__410__identityEEEvT0_T1_T2_T3_T4_T6_E12temp_storage[80];
	ld.param.u64 	%rd15, [_ZN3cub18CUB_300001_SM_10006detail6reduce28DeviceReduceSingleTileKernelINS2_10policy_hubIdyN4cuda3__47maximumIdEEE10Policy1000EPdSB_iS8_ddNS5_3std3__410__identityEEEvT0_T1_T2_T3_T4_T6__param_0];
	ld.param.u64 	%rd16, [_ZN3cub18CUB_300001_SM_10006detail6reduce28DeviceReduceSingleTileKernelINS2_10policy_hubIdyN4cuda3__47maximumIdEEE10Policy1000EPdSB_iS8_ddNS5_3std3__410__identityEEEvT0_T1_T2_T3_T4_T6__param_1];
	ld.param.u32 	%r68, [_ZN3cub18CUB_300001_SM_10006detail6reduce28DeviceReduceSingleTileKernelINS2_10policy_hubIdyN4cuda3__47maximumIdEEE10Policy1000EPdSB_iS8_ddNS5_3std3__410__identityEEEvT0_T1_T2_T3_T4_T6__param_2];
	ld.param.f64 	%fd58, [_ZN3cub18CUB_300001_SM_10006detail6reduce28DeviceReduceSingleTileKernelINS2_10policy_hubIdyN4cuda3__47maximumIdEEE10Policy1000EPdSB_iS8_ddNS5_3std3__410__identityEEEvT0_T1_T2_T3_T4_T6__param_4];
	cvta.to.global.u64 	%rd1, %rd16;
	setp.ne.s32 	%p1, %r68, 0;
	@%p1 bra 	$L__BB11_3;
	mov.u32 	%r445, %tid.x;
	setp.ne.s32 	%p219, %r445, 0;
	@%p219 bra 	$L__BB11_74;
	st.global.f64 	[%rd1], %fd58;
	bra.uni 	$L__BB11_74;
$L__BB11_3:
	and.b64  	%rd17, %rd15, 31;
	setp.ne.s64 	%p2, %rd17, 0;
	@%p2 bra 	$L__BB11_38;
	setp.gt.s32 	%p110, %r68, 2047;
	@%p110 bra 	$L__BB11_22;
	mov.u32 	%r1, %tid.x;
	setp.ge.s32 	%p159, %r1, %r68;
	mov.f64 	%fd359, 0d0000000000000000;
	mov.u32 	%r449, %r1;
	@%p159 bra 	$L__BB11_7;
	mul.wide.u32 	%rd169, %r1, 8;
	add.s64 	%rd168, %rd15, %rd169;
	// begin inline asm
	ld.global.nc.u64 %rd167, [%rd168];
	// end inline asm
	mov.b64 	%fd359, %rd167;
	add.s32 	%r449, %r1, 256;
$L__BB11_7:
	setp.ge.s32 	%p160, %r449, %r68;
	@%p160 bra 	$L__BB11_13;
	not.b32 	%r321, %r449;
	add.s32 	%r4, %r68, %r321;
	and.b32  	%r322, %r4, 768;
	setp.eq.s32 	%p161, %r322, 768;
	@%p161 bra 	$L__BB11_11;
	mul.wide.u32 	%rd170, %r449, 8;
	add.s64 	%rd202, %rd15, %rd170;
	shr.u32 	%r323, %r4, 8;
	add.s32 	%r324, %r323, 1;
	and.b32  	%r325, %r324, 3;
	neg.s32 	%r447, %r325;
$L__BB11_10:
	.pragma "nounroll";
	// begin inline asm
	ld.global.nc.u64 %rd171, [%rd202];
	// end inline asm
	mov.b64 	%fd272, %rd171;
	setp.lt.f64 	%p162, %fd359, %fd272;
	selp.f64 	%fd359, %fd272, %fd359, %p162;
	add.s32 	%r449, %r449, 256;
	add.s64 	%rd202, %rd202, 2048;
	add.s32 	%r447, %r447, 1;
	setp.ne.s32 	%p163, %r447, 0;
	@%p163 bra 	$L__BB11_10;
$L__BB11_11:
	setp.lt.u32 	%p164, %r4, 768;
	@%p164 bra 	$L__BB11_13;
$L__BB11_12:
	mul.wide.s32 	%rd181, %r449, 8;
	add.s64 	%rd174, %rd15, %rd181;
	// begin inline asm
	ld.global.nc.u64 %rd173, [%rd174];
	// end inline asm
	mov.b64 	%fd273, %rd173;
	setp.lt.f64 	%p165, %fd359, %fd273;
	selp.f64 	%fd274, %fd273, %fd359, %p165;
	add.s64 	%rd176, %rd174, 2048;
	// begin inline asm
	ld.global.nc.u64 %rd175, [%rd176];
	// end inline asm
	mov.b64 	%fd275, %rd175;
	setp.lt.f64 	%p166, %fd274, %fd275;
	selp.f64 	%fd276, %fd275, %fd274, %p166;
	add.s64 	%rd178, %rd174, 4096;
	// begin inline asm
	ld.global.nc.u64 %rd177, [%rd178];
	// end inline asm
	mov.b64 	%fd277, %rd177;
	setp.lt.f64 	%p167, %fd276, %fd277;
	selp.f64 	%fd278, %fd277, %fd276, %p167;
	add.s64 	%rd180, %rd174, 6144;
	// begin inline asm
	ld.global.nc.u64 %rd179, [%rd180];
	// end inline asm
	mov.b64 	%fd279, %rd179;
	setp.lt.f64 	%p168, %fd278, %fd279;
	selp.f64 	%fd359, %fd279, %fd278, %p168;
	add.s32 	%r449, %r449, 1024;
	setp.lt.s32 	%p169, %r449, %r68;
	@%p169 bra 	$L__BB11_12;
$L__BB11_13:
	setp.lt.s32 	%p170, %r68, 256;
	@%p170 bra 	$L__BB11_18;
	// begin inline asm
	mov.u32 %r389, %laneid;
	// end inline asm
	mov.b64 	%rd192, %fd359;
	mov.b64 	{%r391, %r396}, %rd192;
	mov.b32 	%r397, 1;
	mov.b32 	%r438, 31;
	mov.b32 	%r439, -1;
	// begin inline asm
	shfl.sync.down.b32 %r390, %r391, %r397, %r438, %r439;
	// end inline asm
	// begin inline asm
	shfl.sync.down.b32 %r395, %r396, %r397, %r438, %r439;
	// end inline asm
	mov.b64 	%rd193, {%r390, %r395};
	mov.b64 	%fd327, %rd193;
	setp.gt.s32 	%p198, %r389, 30;
	setp.lt.f64 	%p199, %fd359, %fd327;
	selp.f64 	%fd328, %fd327, %fd359, %p199;
	selp.f64 	%fd329, %fd359, %fd328, %p198;
	mov.b64 	%rd194, %fd329;
	mov.b64 	{%r401, %r406}, %rd194;
	mov.b32 	%r407, 2;
	// begin inline asm
	shfl.sync.down.b32 %r400, %r401, %r407, %r438, %r439;
	// end inline asm
	// begin inline asm
	shfl.sync.down.b32 %r405, %r406, %r407, %r438, %r439;
	// end inline asm
	mov.b64 	%rd195, {%r400, %r405};
	mov.b64 	%fd330, %rd195;
	setp.gt.s32 	%p200, %r389, 29;
	setp.lt.f64 	%p201, %fd329, %fd330;
	selp.f64 	%fd331, %fd330, %fd329, %p201;
	selp.f64 	%fd332, %fd329, %fd331, %p200;
	mov.b64 	%rd196, %fd332;
	mov.b64 	{%r411, %r416}, %rd196;
	mov.b32 	%r417, 4;
	// begin inline asm
	shfl.sync.down.b32 %r410, %r411, %r417, %r438, %r439;
	// end inline asm
	// begin inline asm
	shfl.sync.down.b32 %r415, %r416, %r417, %r438, %r439;
	// end inline asm
	mov.b64 	%rd197, {%r410, %r415};
	mov.b64 	%fd333, %rd197;
	setp.gt.s32 	%p202, %r389, 27;
	setp.lt.f64 	%p203, %fd332, %fd333;
	selp.f64 	%fd334, %fd333, %fd332, %p203;
	selp.f64 	%fd335, %fd332, %fd334, %p202;
	mov.b64 	%rd198, %fd335;
	mov.b64 	{%r421, %r426}, %rd198;
	mov.b32 	%r427, 8;
	// begin inline asm
	shfl.sync.down.b32 %r420, %r421, %r427, %r438, %r439;
	// end inline asm
	// begin inline asm
	shfl.sync.down.b32 %r425, %r426, %r427, %r438, %r439;
	// end inline asm
	mov.b64 	%rd199, {%r420, %r425};
	mov.b64 	%fd336, %rd199;
	setp.gt.s32 	%p204, %r389, 23;
	setp.lt.f64 	%p205, %fd335, %fd336;
	selp.f64 	%fd337, %fd336, %fd335, %p205;
	selp.f64 	%fd338, %fd335, %fd337, %p204;
	mov.b64 	%rd200, %fd338;
	mov.b64 	{%r431, %r436}, %rd200;
	mov.b32 	%r437, 16;
	// begin inline asm
	shfl.sync.down.b32 %r430, %r431, %r437, %r438, %r439;
	// end inline asm
	// begin inline asm
	shfl.sync.down.b32 %r435, %r436, %r437, %r438, %r439;
	// end inline asm
	mov.b64 	%rd201, {%r430, %r435};
	mov.b64 	%fd339, %rd201;
	setp.gt.s32 	%p206, %r389, 15;
	setp.lt.f64 	%p207, %fd338, %fd339;
	selp.f64 	%fd10, %fd339, %fd338, %p207;
	selp.f64 	%fd380, %fd338, %fd10, %p206;
	setp.ne.s32 	%p208, %r389, 0;
	@%p208 bra 	$L__BB11_16;
	shr.u32 	%r440, %r1, 2;
	and.b32  	%r441, %r440, 248;
	mov.u32 	%r442, _ZZN3cub18CUB_300001_SM_10006detail6reduce28DeviceReduceSingleTileKernelINS2_10policy_hubIdyN4cuda3__47maximumIdEEE10Policy1000EPdSB_iS8_ddNS5_3std3__410__identityEEEvT0_T1_T2_T3_T4_T6_E12temp_storage;
	add.s32 	%r443, %r442, %r441;
	st.shared.f64 	[%r443+8], %fd10;
$L__BB11_16:
	bar.sync 	0;
	setp.ne.s32 	%p209, %r1, 0;
	@%p209 bra 	$L__BB11_72;
	ld.shared.f64 	%fd340, [_ZZN3cub18CUB_300001_SM_10006detail6reduce28DeviceReduceSingleTileKernelINS2_10policy_hubIdyN4cuda3__47maximumIdEEE10Policy1000EPdSB_iS8_ddNS5_3std3__410__identityEEEvT0_T1_T2_T3_T4_T6_E12temp_storage+16];
	setp.lt.f64 	%p210, %fd380, %fd340;
	selp.f64 	%fd341, %fd340, %fd380, %p210;
	ld.shared.f64 	%fd342, [_ZZN3cub18CUB_300001_SM_10006detail6reduce28DeviceReduceSingleTileKernelINS2_10policy_hubIdyN4cuda3__47maximumIdEEE10Policy1000EPdSB_iS8_ddNS5_3std3__410__identityEEEvT0_T1_T2_T3_T4_T6_E12temp_storage+24];
	setp.lt.f64 	%p211, %fd341, %fd342;
	selp.f64 	%fd343, %fd342, %fd341, %p211;
	ld.shared.f64 	%fd344, [_ZZN3cub18CUB_300001_SM_10006detail6reduce28DeviceReduceSingleTileKernelINS2_10policy_hubIdyN4cuda3__47maximumIdEEE10Policy1000EPdSB_iS8_ddNS5_3std3__410__identityEEEvT0_T1_T2_T3_T4_T6_E12temp_storage+32];
	setp.lt.f64 	%p212, %fd343, %fd344;
	selp.f64 	%fd345, %fd344, %fd343, %p212;
	ld.shared.f64 	%fd346, [_ZZN3cub18CUB_300001_SM_10006detail6reduce28DeviceReduceSingleTileKernelINS2_10policy_hubIdyN4cuda3__47maximumIdEEE10Policy1000EPdSB_iS8_ddNS5_3std3__410__identityEEEvT0_T1_T2_T3_T4_T6_E12temp_storage+40];
	setp.lt.f64 	%p213, %fd345, %fd346;
	selp.f64 	%fd347, %fd346, %fd345, %p213;
	ld.shared.f64 	%fd348, [_ZZN3cub18CUB_300001_SM_10006detail6reduce28DeviceReduceSingleTileKernelINS2_10policy_hubIdyN4cuda3__47maximumIdEEE10Policy1000EPdSB_iS8_ddNS5_3std3__410__identityEEEvT0_T1_T2_T3_T4_T6_E12temp_storage+48];
	setp.lt.f64 	%p214, %fd347, %fd348;
	selp.f64 	%fd349, %fd348, %fd347, %p214;
	ld.shared.f64 	%fd350, [_ZZN3cub18CUB_300001_SM_10006detail6reduce28DeviceReduceSingleTileKernelINS2_10policy_hubIdyN4cuda3__47maximumIdEEE10Policy1000EPdSB_iS8_ddNS5_3std3__410__identityEEEvT0_T1_T2_T3_T4_T6_E12temp_storage+56];
	setp.lt.f64 	%p215, %fd349, %fd350;
	selp.f64 	%fd351, %fd350, %fd349, %p215;
	ld.shared.f64 	%fd352, [_ZZN3cub18CUB_300001_SM_10006detail6reduce28DeviceReduceSingleTileKernelINS2_10policy_hubIdyN4cuda3__47maximumIdEEE10Policy1000EPdSB_iS8_ddNS5_3std3__410__identityEEEvT0_T1_T2_T3_T4_T6_E12temp_storage+64];
	setp.lt.f64 	%p216, %fd351, %fd352;
	selp.f64 	%fd380, %fd352, %fd351, %p216;
	bra.uni 	$L__BB11_72;
$L__BB11_18:
	// begin inline asm
	mov.u32 %r326, %laneid;
	// end inline asm
	and.b32  	%r377, %r1, 992;
	add.s32 	%r378, %r377, 32;
	setp.gt.s32 	%p171, %r378, %r68;
	not.b32 	%r379, %r377;
	add.s32 	%r380, %r68, %r379;
	selp.b32 	%r375, %r380, 31, %p171;
	mov.b64 	%rd182, %fd359;
	mov.b64 	{%r328, %r333}, %rd182;
	mov.b32 	%r334, 1;
	mov.b32 	%r376, -1;
	// begin inline asm
	shfl.sync.down.b32 %r327, %r328, %r334, %r375, %r376;
	// end inline asm
	// begin inline asm
	shfl.sync.down.b32 %r332, %r333, %r334, %r375, %r376;
	// end inline asm
	mov.b64 	%rd183, {%r327, %r332};
	mov.b64 	%fd280, %rd183;
	setp.lt.s32 	%p172, %r326, %r375;
	setp.lt.f64 	%p173, %fd359, %fd280;
	selp.f64 	%fd281, %fd280, %fd359, %p173;
	selp.f64 	%fd282, %fd281, %fd359, %p172;
	mov.b64 	%rd184, %fd282;
	mov.b64 	{%r338, %r343}, %rd184;
	mov.b32 	%r344, 2;
	// begin inline asm
	shfl.sync.down.b32 %r337, %r338, %r344, %r375, %r376;
	// end inline asm
	// begin inline asm
	shfl.sync.down.b32 %r342, %r343, %r344, %r375, %r376;
	// end inline asm
	mov.b64 	%rd185, {%r337, %r342};
	mov.b64 	%fd283, %rd185;
	add.s32 	%r381, %r326, 2;
	setp.gt.s32 	%p174, %r381, %r375;
	setp.lt.f64 	%p175, %fd282, %fd283;
	selp.f64 	%fd284, %fd283, %fd282, %p175;
	selp.f64 	%fd285, %fd282, %fd284, %p174;
	mov.b64 	%rd186, %fd285;
	mov.b64 	{%r348, %r353}, %rd186;
	mov.b32 	%r354, 4;
	// begin inline asm
	shfl.sync.down.b32 %r347, %r348, %r354, %r375, %r376;
	// end inline asm
	// begin inline asm
	shfl.sync.down.b32 %r352, %r353, %r354, %r375, %r376;
	// end inline asm
	mov.b64 	%rd187, {%r347, %r352};
	mov.b64 	%fd286, %rd187;
	add.s32 	%r382, %r326, 4;
	setp.gt.s32 	%p176, %r382, %r375;
	setp.lt.f64 	%p177, %fd285, %fd286;
	selp.f64 	%fd287, %fd286, %fd285, %p177;
	selp.f64 	%fd288, %fd285, %fd287, %p176;
	mov.b64 	%rd188, %fd288;
	mov.b64 	{%r358, %r363}, %rd188;
	mov.b32 	%r364, 8;
	// begin inline asm
	shfl.sync.down.b32 %r357, %r358, %r364, %r375, %r376;
	// end inline asm
	// begin inline asm
	shfl.sync.down.b32 %r362, %r363, %r364, %r375, %r376;
	// end inline asm
	mov.b64 	%rd189, {%r357, %r362};
	mov.b64 	%fd289, %rd189;
	add.s32 	%r383, %r326, 8;
	setp.gt.s32 	%p178, %r383, %r375;
	setp.lt.f64 	%p179, %fd288, %fd289;
	selp.f64 	%fd290, %fd289, %fd288, %p179;
	selp.f64 	%fd291, %fd288, %fd290, %p178;
	mov.b64 	%rd190, %fd291;
	mov.b64 	{%r368, %r373}, %rd190;
	mov.b32 	%r374, 16;
	// begin inline asm
	shfl.sync.down.b32 %r367, %r368, %r374, %r375, %r376;
	// end inline asm
	// begin inline asm
	shfl.sync.down.b32 %r372, %r373, %r374, %r375, %r376;
	// end inline asm
	mov.b64 	%rd191, {%r367, %r372};
	mov.b64 	%fd292, %rd191;
	add.s32 	%r384, %r326, 16;
	setp.gt.s32 	%p180, %r384, %r375;
	setp.lt.f64 	%p181, %fd291, %fd292;
	selp.f64 	%fd293, %fd292, %fd291, %p181;
	selp.f64 	%fd380, %fd291, %fd293, %p180;
	setp.ne.s32 	%p182, %r326, 0;
	@%p182 bra 	$L__BB11_20;
	shr.u32 	%r385, %r1, 2;
	and.b32  	%r386, %r385, 248;
	mov.u32 	%r387, _ZZN3cub18CUB_300001_SM_10006detail6reduce28DeviceReduceSingleTileKernelINS2_10policy_hubIdyN4cuda3__47maximumIdEEE10Policy1000EPdSB_iS8_ddNS5_3std3__410__identityEEEvT0_T1_T2_T3_T4_T6_E12temp_storage;
	add.s32 	%r388, %r387, %r386;
	st.shared.f64 	[%r388+8], %fd380;
$L__BB11_20:
	bar.sync 	0;
	setp.ne.s32 	%p183, %r1, 0;
	@%p183 bra 	$L__BB11_72;
	setp.gt.s32 	%p184, %r68, 32;
	ld.shared.f64 	%fd294, [_ZZN3cub18CUB_300001_SM_10006detail6reduce28DeviceReduceSingleTileKernelINS2_10policy_hubIdyN4cuda3__47maximumIdEEE10Policy1000EPdSB_iS8_ddNS5_3std3__410__identityEEEvT0_T1_T2_T3_T4_T6_E12temp_storage+16];
	setp.lt.f64 	%p185, %fd380, %fd294;
	selp.f64 	%fd296, %fd294, %fd380, %p185;
	selp.f64 	%fd297, %fd296, %fd380, %p184;
	setp.gt.s32 	%p186, %r68, 64;
	ld.shared.f64 	%fd299, [_ZZN3cub18CUB_300001_SM_10006detail6reduce28DeviceReduceSingleTileKernelINS2_10policy_hubIdyN4cuda3__47maximumIdEEE10Policy1000EPdSB_iS8_ddNS5_3std3__410__identityEEEvT0_T1_T2_T3_T4_T6_E12temp_storage+24];
	setp.lt.f64 	%p187, %fd297, %fd299;
	selp.f64 	%fd301, %fd299, %fd297, %p187;
	selp.f64 	%fd302, %fd301, %fd297, %p186;
	setp.gt.s32 	%p188, %r68, 96;
	ld.shared.f64 	%fd304, [_ZZN3cub18CUB_300001_SM_10006detail6reduce28DeviceReduceSingleTileKernelINS2_10policy_hubIdyN4cuda3__47maximumIdEEE10Policy1000EPdSB_iS8_ddNS5_3std3__410__identityEEEvT0_T1_T2_T3_T4_T6_E12temp_storage+32];
	setp.lt.f64 	%p189, %fd302, %fd304;
	selp.f64 	%fd306, %fd304, %fd302, %p189;
	selp.f64 	%fd307, %fd306, %fd302, %p188;
	setp.gt.s32 	%p190, %r68, 128;
	ld.shared.f64 	%fd309, [_ZZN3cub18CUB_300001_SM_10006detail6reduce28DeviceReduceSingleTileKernelINS2_10policy_hubIdyN4cuda3__47maximumIdEEE10Policy1000EPdSB_iS8_ddNS5_3std3__410__identityEEEvT0_T1_T2_T3_T4_T6_E12temp_storage+40];
	setp.lt.f64 	%p191, %fd307, %fd309;
	selp.f64 	%fd311, %fd309, %fd307, %p191;
	selp.f64 	%fd312, %fd311, %fd307, %p190;
	setp.gt.s32 	%p192, %r68, 160;
	ld.shared.f64 	%fd314, [_ZZN3cub18CUB_300001_SM_10006detail6reduce28DeviceReduceSingleTileKernelINS2_10policy_hubIdyN4cuda3__47maximumIdEEE10Policy1000EPdSB_iS8_ddNS5_3std3__410__identityEEEvT0_T1_T2_T3_T4_T6_E12temp_storage+48];
	setp.lt.f64 	%p193, %fd312, %fd314;
	selp.f64 	%fd316, %fd314, %fd312, %p193;
	selp.f64 	%fd317, %fd316, %fd312, %p192;
	setp.gt.s32 	%p194, %r68, 192;
	ld.shared.f64 	%fd319, [_ZZN3cub18CUB_300001_SM_10006detail6reduce28DeviceReduceSingleTileKernelINS2_10policy_hubIdyN4cuda3__47maximumIdEEE10Policy1000EPdSB_iS8_ddNS5_3std3__410__identityEEEvT0_T1_T2_T3_T4_T6_E12temp_storage+56];
	setp.lt.f64 	%p195, %fd317, %fd319;
	selp.f64 	%fd321, %fd319, %fd317, %p195;
	selp.f64 	%fd322, %fd321, %fd317, %p194;
	setp.gt.s32 	%p196, %r68, 224;
	ld.shared.f64 	%fd324, [_ZZN3cub18CUB_300001_SM_10006detail6reduce28DeviceReduceSingleTileKernelINS2_10policy_hubIdyN4cuda3__47maximumIdEEE10Policy1000EPdSB_iS8_ddNS5_3std3__410__identityEEEvT0_T1_T2_T3_T4_T6_E12temp_storage+64];
	setp.lt.f64 	%p197, %fd322, %fd324;
	selp.f64 	%fd326, %fd324, %fd322, %p197;
	selp.f64 	%fd380, %fd326, %fd322, %p196;
	bra.uni 	$L__BB11_72;
$L__BB11_22:
	mov.u32 	%r13, %tid.x;
	shl.b32 	%r14, %r13, 2;
	mul.wide.u32 	%rd126, %r14, 8;
	add.s64 	%rd116, %rd15, %rd126;
	// begin inline asm
	ld.global.nc.v2.u64 {%rd114, %rd115}, [%rd116];
	// end inline asm
	add.s64 	%rd119, %rd116, 16;
	// begin inline asm
	ld.global.nc.v2.u64 {%rd117, %rd118}, [%rd119];
	// end inline asm
	mov.b64 	%fd206, %rd114;
	mov.b64 	%fd207, %rd115;
	mov.b64 	%fd208, %rd117;
	mov.b64 	%fd209, %rd118;
	add.s64 	%rd122, %rd116, 8192;
	// begin inline asm
	ld.global.nc.v2.u64 {%rd120, %rd121}, [%rd122];
	// end inline asm
	add.s64 	%rd125, %rd116, 8208;
	// begin inline asm
	ld.global.nc.v2.u64 {%rd123, %rd124}, [%rd125];
	// end inline asm
	mov.b64 	%fd210, %rd120;
	mov.b64 	%fd211, %rd121;
	mov.b64 	%fd212, %rd123;
	mov.b64 	%fd213, %rd124;
	setp.lt.f64 	%p111, %fd206, %fd207;
	selp.f64 	%fd214, %fd207, %fd206, %p111;
	setp.lt.f64 	%p112, %fd214, %fd208;
	selp.f64 	%fd215, %fd208, %fd214, %p112;
	setp.lt.f64 	%p113, %fd215, %fd209;
	selp.f64 	%fd216, %fd209, %fd215, %p113;
	setp.lt.f64 	%p114, %fd216, %fd210;
	selp.f64 	%fd217, %fd210, %fd216, %p114;
	setp.lt.f64 	%p115, %fd217, %fd211;
	selp.f64 	%fd218, %fd211, %fd217, %p115;
	setp.lt.f64 	%p116, %fd218, %fd212;
	selp.f64 	%fd219, %fd212, %fd218, %p116;
	setp.lt.f64 	%p117, %fd219, %fd213;
	selp.f64 	%fd366, %fd213, %fd219, %p117;
	setp.lt.u32 	%p118, %r68, 4096;
	mov.b32 	%r452, 2048;
	@%p118 bra 	$L__BB11_26;
	add.s32 	%r15, %r68, -2048;
	mov.b32 	%r452, 2048;
$L__BB11_24:
	add.s32 	%r258, %r452, %r14;
	mul.wide.u32 	%rd139, %r258, 8;
	add.s64 	%rd129, %rd15, %rd139;
	// begin inline asm
	ld.global.nc.v2.u64 {%rd127, %rd128}, [%rd129];
	// end inline asm
	add.s64 	%rd132, %rd129, 16;
	// begin inline asm
	ld.global.nc.v2.u64 {%rd130, %rd131}, [%rd132];
	// end inline asm
	mov.b64 	%fd220, %rd127;
	mov.b64 	%fd221, %rd128;
	mov.b64 	%fd222, %rd130;
	mov.b64 	%fd223, %rd131;
	add.s64 	%rd135, %rd129, 8192;
	// begin inline asm
	ld.global.nc.v2.u64 {%rd133, %rd134}, [%rd135];
	// end inline asm
	add.s64 	%rd138, %rd129, 8208;
	// begin inline asm
	ld.global.nc.v2.u64 {%rd136, %rd137}, [%rd138];
	// end inline asm
	mov.b64 	%fd224, %rd133;
	mov.b64 	%fd225, %rd134;
	mov.b64 	%fd226, %rd136;
	mov.b64 	%fd227, %rd137;
	setp.lt.f64 	%p119, %fd366, %fd220;
	selp.f64 	%fd228, %fd220, %fd366, %p119;
	setp.lt.f64 	%p120, %fd228, %fd221;
	selp.f64 	%fd229, %fd221, %fd228, %p120;
	setp.lt.f64 	%p121, %fd229, %fd222;
	selp.f64 	%fd230, %fd222, %fd229, %p121;
	setp.lt.f64 	%p122, %fd230, %fd223;
	selp.f64 	%fd231, %fd223, %fd230, %p122;
	setp.lt.f64 	%p123, %fd231, %fd224;
	selp.f64 	%fd232, %fd224, %fd231, %p123;
	setp.lt.f64 	%p124, %fd232, %fd225;
	selp.f64 	%fd233, %fd225, %fd232, %p124;
	setp.lt.f64 	%p125, %fd233, %fd226;
	selp.f64 	%fd234, %fd226, %fd233, %p125;
	setp.lt.f64 	%p126, %fd234, %fd227;
	selp.f64 	%fd366, %fd227, %fd234, %p126;
	sub.s32 	%r259, %r68, %r452;
	setp.lt.s32 	%p127, %r259, 2048;
	@%p127 bra 	$L__BB11_34;
	add.s32 	%r452, %r452, 2048;
	setp.le.s32 	%p128, %r452, %r15;
	@%p128 bra 	$L__BB11_24;
$L__BB11_26:
	setp.le.s32 	%p129, %r68, %r452;
	@%p129 bra 	$L__BB11_34;
	sub.s32 	%r19, %r68, %r452;
	setp.ge.s32 	%p130, %r13, %r19;
	@%p130 bra 	$L__BB11_34;
	not.b32 	%r260, %r13;
	add.s32 	%r261, %r68, %r260;
	sub.s32 	%r20, %r261, %r452;
	and.b32  	%r262, %r20, 768;
	setp.eq.s32 	%p131, %r262, 768;
	mov.u32 	%r456, %r13;
	@%p131 bra 	$L__BB11_31;
	add.s32 	%r454, %r13, %r452;
	shr.u32 	%r263, %r20, 8;
	add.s32 	%r264, %r263, 1;
	and.b32  	%r265, %r264, 3;
	neg.s32 	%r453, %r265;
	mov.u32 	%r456, %r13;
$L__BB11_30:
	.pragma "nounroll";
	mul.wide.u32 	%rd142, %r454, 8;
	add.s64 	%rd141, %rd15, %rd142;
	// begin inline asm
	ld.global.nc.u64 %rd140, [%rd141];
	// end inline asm
	mov.b64 	%fd236, %rd140;
	setp.lt.f64 	%p132, %fd366, %fd236;
	selp.f64 	%fd366, %fd236, %fd366, %p132;
	add.s32 	%r456, %r456, 256;
	add.s32 	%r454, %r454, 256;
	add.s32 	%r453, %r453, 1;
	setp.ne.s32 	%p133, %r453, 0;
	@%p133 bra 	$L__BB11_30;
$L__BB11_31:
	setp.lt.u32 	%p134, %r20, 768;
	@%p134 bra 	$L__BB11_34;
	cvt.u64.u32 	%rd143, %r456;
	cvt.u64.u32 	%rd144, %r452;
	add.s64 	%rd145, %rd143, %rd144;
	shl.b64 	%rd146, %rd145, 3;
	add.s64 	%rd147, %rd146, %rd15;
	add.s64 	%rd203, %rd147, 4096;
	add.s32 	%r457, %r456, %r452;
$L__BB11_33:
	mul.wide.u32 	%rd156, %r457, 8;
	add.s64 	%rd149, %rd15, %rd156;
	// begin inline asm
	ld.global.nc.u64 %rd148, [%rd149];
	// end inline asm
	mov.b64 	%fd237, %rd148;
	setp.lt.f64 	%p135, %fd366, %fd237;
	selp.f64 	%fd238, %fd237, %fd366, %p135;
	add.s64 	%rd151, %rd203, -2048;
	// begin inline asm
	ld.global.nc.u64 %rd150, [%rd151];
	// end inline asm
	mov.b64 	%fd239, %rd150;
	setp.lt.f64 	%p136, %fd238, %fd239;
	selp.f64 	%fd240, %fd239, %fd238, %p136;
	// begin inline asm
	ld.global.nc.u64 %rd152, [%rd203];
	// end inline asm
	mov.b64 	%fd241, %rd152;
	setp.lt.f64 	%p137, %fd240, %fd241;
	selp.f64 	%fd242, %fd241, %fd240, %p137;
	add.s64 	%rd155, %rd203, 2048;
	// begin inline asm
	ld.global.nc.u64 %rd154, [%rd155];
	// end inline asm
	mov.b64 	%fd243, %rd154;
	setp.lt.f64 	%p138, %fd242, %fd243;
	selp.f64 	%fd366, %fd243, %fd242, %p138;
	add.s32 	%r456, %r456, 1024;
	add.s64 	%rd203, %rd203, 8192;
	add.s32 	%r457, %r457, 1024;
	setp.lt.s32 	%p139, %r456, %r19;
	@%p139 bra 	$L__BB11_33;
$L__BB11_34:
	// begin inline asm
	mov.u32 %r266, %laneid;
	// end inline asm
	mov.b64 	%rd157, %fd366;
	mov.b64 	{%r268, %r273}, %rd157;
	mov.b32 	%r274, 1;
	mov.b32 	%r315, 31;
	mov.b32 	%r316, -1;
	// begin inline asm
	shfl.sync.down.b32 %r267, %r268, %r274, %r315, %r316;
	// end inline asm
	// begin inline asm
	shfl.sync.down.b32 %r272, %r273, %r274, %r315, %r316;
	// end inline asm
	mov.b64 	%rd158, {%r267, %r272};
	mov.b64 	%fd244, %rd158;
	setp.gt.s32 	%p140, %r266, 30;
	setp.lt.f64 	%p141, %fd366, %fd244;
	selp.f64 	%fd245, %fd244, %fd366, %p141;
	selp.f64 	%fd246, %fd366, %fd245, %p140;
	mov.b64 	%rd159, %fd246;
	mov.b64 	{%r278, %r283}, %rd159;
	mov.b32 	%r284, 2;
	// begin inline asm
	shfl.sync.down.b32 %r277, %r278, %r284, %r315, %r316;
	// end inline asm
	// begin inline asm
	shfl.sync.down.b32 %r282, %r283, %r284, %r315, %r316;
	// end inline asm
	mov.b64 	%rd160, {%r277, %r282};
	mov.b64 	%fd247, %rd160;
	setp.gt.s32 	%p142, %r266, 29;
	setp.lt.f64 	%p143, %fd246, %fd247;
	selp.f64 	%fd248, %fd247, %fd246, %p143;
	selp.f64 	%fd249, %fd246, %fd248, %p142;
	mov.b64 	%rd161, %fd249;
	mov.b64 	{%r288, %r293}, %rd161;
	mov.b32 	%r294, 4;
	// begin inline asm
	shfl.sync.down.b32 %r287, %r288, %r294, %r315, %r316;
	// end inline asm
	// begin inline asm
	shfl.sync.down.b32 %r292, %r293, %r294, %r315, %r316;
	// end inline asm
	mov.b64 	%rd162, {%r287, %r292};
	mov.b64 	%fd250, %rd162;
	setp.gt.s32 	%p144, %r266, 27;
	setp.lt.f64 	%p145, %fd249, %fd250;
	selp.f64 	%fd251, %fd250, %fd249, %p145;
	selp.f64 	%fd252, %fd249, %fd251, %p144;
	mov.b64 	%rd163, %fd252;
	mov.b64 	{%r298, %r303}, %rd163;
	mov.b32 	%r304, 8;
	// begin inline asm
	shfl.sync.down.b32 %r297, %r298, %r304, %r315, %r316;
	// end inline asm
	// begin inline asm
	shfl.sync.down.b32 %r302, %r303, %r304, %r315, %r316;
	// end inline asm
	mov.b64 	%rd164, {%r297, %r302};
	mov.b64 	%fd253, %rd164;
	setp.gt.s32 	%p146, %r266, 23;
	setp.lt.f64 	%p147, %fd252, %fd253;
	selp.f64 	%fd254, %fd253, %fd252, %p147;
	selp.f64 	%fd255, %fd252, %fd254, %p146;
	mov.b64 	%rd165, %fd255;
	mov.b64 	{%r308, %r313}, %rd165;
	mov.b32 	%r314, 16;
	// begin inline asm
	shfl.sync.down.b32 %r307, %r308, %r314, %r315, %r316;
	// end inline asm
	// begin inline asm
	shfl.sync.down.b32 %r312, %r313, %r314, %r315, %r316;
	// end inline asm
	mov.b64 	%rd166, {%r307, %r312};
	mov.b64 	%fd256, %rd166;
	setp.gt.s32 	%p148, %r266, 15;
	setp.lt.f64 	%p149, %fd255, %fd256;
	selp.f64 	%fd26, %fd256, %fd255, %p149;
	selp.f64 	%fd380, %fd255, %fd26, %p148;
	setp.ne.s32 	%p150, %r266, 0;
	@%p150 bra 	$L__BB11_36;
	shr.u32 	%r317, %r13, 2;
	and.b32  	%r318, %r317, 248;
	mov.u32 	%r319, _ZZN3cub18CUB_300001_SM_10006detail6reduce28DeviceReduceSingleTileKernelINS2_10policy_hubIdyN4cuda3__47maximumIdEEE10Policy1000EPdSB_iS8_ddNS5_3std3__410__identityEEEvT0_T1_T2_T3_T4_T6_E12temp_storage;
	add.s32 	%r320, %r319, %r318;
	st.shared.f64 	[%r320+8], %fd26;
$L__BB11_36:
	bar.sync 	0;
	setp.ne.s32 	%p151, %r13, 0;
	@%p151 bra 	$L__BB11_72;
	ld.shared.f64 	%fd257, [_ZZN3cub18CUB_300001_SM_10006detail6reduce28DeviceReduceSingleTileKernelINS2_10policy_hubIdyN4cuda3__47maximumIdEEE10Policy1000EPdSB_iS8_ddNS5_3std3__410__identityEEEvT0_T1_T2_T3_T4_T6_E12temp_storage+16];
	setp.lt.f64 	%p152, %fd380, %fd257;
	selp.f64 	%fd258, %fd257, %fd380, %p152;
	ld.shared.f64 	%fd259, [_ZZN3cub18CUB_300001_SM_10006detail6reduce28DeviceReduceSingleTileKernelINS2_10policy_hubIdyN4cuda3__47maximumIdEEE10Policy1000EPdSB_iS8_ddNS5_3std3__410__identityEEEvT0_T1_T2_T3_T4_T6_E12temp_storage+24];
	setp.lt.f64 	%p153, %fd258, %fd259;
	selp.f64 	%fd260, %fd259, %fd258, %p153;
	ld.shared.f64 	%fd261, [_ZZN3cub18CUB_300001_SM_10006detail6reduce28DeviceReduceSingleTileKernelINS2_10policy_hubIdyN4cuda3__47maximumIdEEE10Policy1000EPdSB_iS8_ddNS5_3std3__410__identityEEEvT0_T1_T2_T3_T4_T6_E12temp_storage+32];
	setp.lt.f64 	%p154, %fd260, %fd261;
	selp.f64 	%fd262, %fd261, %fd260, %p154;
	ld.shared.f64 	%fd263, [_ZZN3cub18CUB_300001_SM_10006detail6reduce28DeviceReduceSingleTileKernelINS2_10policy_hubIdyN4cuda3__47maximumIdEEE10Policy1000EPdSB_iS8_ddNS5_3std3__410__identityEEEvT0_T1_T2_T3_T4_T6_E12temp_storage+40];
	setp.lt.f64 	%p155, %fd262, %fd263;
	selp.f64 	%fd264, %fd263, %fd262, %p155;
	ld.shared.f64 	%fd265, [_ZZN3cub18CUB_300001_SM_10006detail6reduce28DeviceReduceSingleTileKernelINS2_10policy_hubIdyN4cuda3__47maximumIdEEE10Policy1000EPdSB_iS8_ddNS5_3std3__410__identityEEEvT0_T1_T2_T3_T4_T6_E12temp_storage+48];
	setp.lt.f64 	%p156, %fd264, %fd265;
	selp.f64 	%fd266, %fd265, %fd264, %p156;
	ld.shared.f64 	%fd267, [_ZZN3cub18CUB_300001_SM_10006detail6reduce28DeviceReduceSingleTileKernelINS2_10policy_hubIdyN4cuda3__47maximumIdEEE10Policy1000EPdSB_iS8_ddNS5_3std3__410__identityEEEvT0_T1_T2_T3_T4_T6_E12temp_storage+56];
	setp.lt.f64 	%p157, %fd266, %fd267;
	selp.f64 	%fd268, %fd267, %fd266, %p157;
	ld.shared.f64 	%fd269, [_ZZN3cub18CUB_300001_SM_10006detail6reduce28DeviceReduceSingleTileKernelINS2_10policy_hubIdyN4cuda3__47maximumIdEEE10Policy1000EPdSB_iS8_ddNS5_3std3__410__identityEEEvT0_T1_T2_T3_T4_T6_E12temp_storage+64];
	setp.lt.f64 	%p158, %fd268, %fd269;
	selp.f64 	%fd380, %fd269, %fd268, %p158;
	bra.uni 	$L__BB11_72;
$L__BB11_38:
	setp.gt.s32 	%p3, %r68, 2047;
	@%p3 bra 	$L__BB11_56;
	mov.u32 	%r35, %tid.x;
	setp.ge.s32 	%p52, %r35, %r68;
	mov.f64 	%fd372, 0d0000000000000000;
	mov.u32 	%r462, %r35;
	@%p52 bra 	$L__BB11_41;
	mul.wide.u32 	%rd81, %r35, 8;
	add.s64 	%rd80, %rd15, %rd81;
	// begin inline asm
	ld.global.nc.u64 %rd79, [%rd80];
	// end inline asm
	mov.b64 	%fd372, %rd79;
	add.s32 	%r462, %r35, 256;
$L__BB11_41:
	setp.ge.s32 	%p53, %r462, %r68;
	@%p53 bra 	$L__BB11_47;
	not.b32 	%r133, %r462;
	add.s32 	%r38, %r68, %r133;
	and.b32  	%r134, %r38, 768;
	setp.eq.s32 	%p54, %r134, 768;
	@%p54 bra 	$L__BB11_45;
	mul.wide.u32 	%rd82, %r462, 8;
	add.s64 	%rd204, %rd15, %rd82;
	shr.u32 	%r135, %r38, 8;
	add.s32 	%r136, %r135, 1;
	and.b32  	%r137, %r136, 3;
	neg.s32 	%r460, %r137;
$L__BB11_44:
	.pragma "nounroll";
	// begin inline asm
	ld.global.nc.u64 %rd83, [%rd204];
	// end inline asm
	mov.b64 	%fd125, %rd83;
	setp.lt.f64 	%p55, %fd372, %fd125;
	selp.f64 	%fd372, %fd125, %fd372, %p55;
	add.s32 	%r462, %r462, 256;
	add.s64 	%rd204, %rd204, 2048;
	add.s32 	%r460, %r460, 1;
	setp.ne.s32 	%p56, %r460, 0;
	@%p56 bra 	$L__BB11_44;
$L__BB11_45:
	setp.lt.u32 	%p57, %r38, 768;
	@%p57 bra 	$L__BB11_47;
$L__BB11_46:
	mul.wide.s32 	%rd93, %r462, 8;
	add.s64 	%rd86, %rd15, %rd93;
	// begin inline asm
	ld.global.nc.u64 %rd85, [%rd86];
	// end inline asm
	mov.b64 	%fd126, %rd85;
	setp.lt.f64 	%p58, %fd372, %fd126;
	selp.f64 	%fd127, %fd126, %fd372, %p58;
	add.s64 	%rd88, %rd86, 2048;
	// begin inline asm
	ld.global.nc.u64 %rd87, [%rd88];
	// end inline asm
	mov.b64 	%fd128, %rd87;
	setp.lt.f64 	%p59, %fd127, %fd128;
	selp.f64 	%fd129, %fd128, %fd127, %p59;
	add.s64 	%rd90, %rd86, 4096;
	// begin inline asm
	ld.global.nc.u64 %rd89, [%rd90];
	// end inline asm
	mov.b64 	%fd130, %rd89;
	setp.lt.f64 	%p60, %fd129, %fd130;
	selp.f64 	%fd131, %fd130, %fd129, %p60;
	add.s64 	%rd92, %rd86, 6144;
	// begin inline asm
	ld.global.nc.u64 %rd91, [%rd92];
	// end inline asm
	mov.b64 	%fd132, %rd91;
	setp.lt.f64 	%p61, %fd131, %fd132;
	selp.f64 	%fd372, %fd132, %fd131, %p61;
	add.s32 	%r462, %r462, 1024;
	setp.lt.s32 	%p62, %r462, %r68;
	@%p62 bra 	$L__BB11_46;
$L__BB11_47:
	setp.lt.s32 	%p63, %r68, 256;
	@%p63 bra 	$L__BB11_52;
	// begin inline asm
	mov.u32 %r201, %laneid;
	// end inline asm
	mov.b64 	%rd104, %fd372;
	mov.b64 	{%r203, %r208}, %rd104;
	mov.b32 	%r209, 1;
	mov.b32 	%r250, 31;
	mov.b32 	%r251, -1;
	// begin inline asm
	shfl.sync.down.b32 %r202, %r203, %r209, %r250, %r251;
	// end inline asm
	// begin inline asm
	shfl.sync.down.b32 %r207, %r208, %r209, %r250, %r251;
	// end inline asm
	mov.b64 	%rd105, {%r202, %r207};
	mov.b64 	%fd180, %rd105;
	setp.gt.s32 	%p91, %r201, 30;
	setp.lt.f64 	%p92, %fd372, %fd180;
	selp.f64 	%fd181, %fd180, %fd372, %p92;
	selp.f64 	%fd182, %fd372, %fd181, %p91;
	mov.b64 	%rd106, %fd182;
	mov.b64 	{%r213, %r218}, %rd106;
	mov.b32 	%r219, 2;
	// begin inline asm
	shfl.sync.down.b32 %r212, %r213, %r219, %r250, %r251;
	// end inline asm
	// begin inline asm
	shfl.sync.down.b32 %r217, %r218, %r219, %r250, %r251;
	// end inline asm
	mov.b64 	%rd107, {%r212, %r217};
	mov.b64 	%fd183, %rd107;
	setp.gt.s32 	%p93, %r201, 29;
	setp.lt.f64 	%p94, %fd182, %fd183;
	selp.f64 	%fd184, %fd183, %fd182, %p94;
	selp.f64 	%fd185, %fd182, %fd184, %p93;
	mov.b64 	%rd108, %fd185;
	mov.b64 	{%r223, %r228}, %rd108;
	mov.b32 	%r229, 4;
	// begin inline asm
	shfl.sync.down.b32 %r222, %r223, %r229, %r250, %r251;
	// end inline asm
	// begin inline asm
	shfl.sync.down.b32 %r227, %r228, %r229, %r250, %r251;
	// end inline asm
	mov.b64 	%rd109, {%r222, %r227};
	mov.b64 	%fd186, %rd109;
	setp.gt.s32 	%p95, %r201, 27;
	setp.lt.f64 	%p96, %fd185, %fd186;
	selp.f64 	%fd187, %fd186, %fd185, %p96;
	selp.f64 	%fd188, %fd185, %fd187, %p95;
	mov.b64 	%rd110, %fd188;
	mov.b64 	{%r233, %r238}, %rd110;
	mov.b32 	%r239, 8;
	// begin inline asm
	shfl.sync.down.b32 %r232, %r233, %r239, %r250, %r251;
	// end inline asm
	// begin inline asm
	shfl.sync.down.b32 %r237, %r238, %r239, %r250, %r251;
	// end inline asm
	mov.b64 	%rd111, {%r232, %r237};
	mov.b64 	%fd189, %rd111;
	setp.gt.s32 	%p97, %r201, 23;
	setp.lt.f64 	%p98, %fd188, %fd189;
	selp.f64 	%fd190, %fd189, %fd188, %p98;
	selp.f64 	%fd191, %fd188, %fd190, %p97;
	mov.b64 	%rd112, %fd191;
	mov.b64 	{%r243, %r248}, %rd112;
	mov.b32 	%r249, 16;
	// begin inline asm
	shfl.sync.down.b32 %r242, %r243, %r249, %r250, %r251;
	// end inline asm
	// begin inline asm
	shfl.sync.down.b32 %r247, %r248, %r249, %r250, %r251;
	// end inline asm
	mov.b64 	%rd113, {%r242, %r247};
	mov.b64 	%fd192, %rd113;
	setp.gt.s32 	%p99, %r201, 15;
	setp.lt.f64 	%p100, %fd191, %fd192;
	selp.f64 	%fd38, %fd192, %fd191, %p100;
	selp.f64 	%fd380, %fd191, %fd38, %p99;
	setp.ne.s32 	%p101, %r201, 0;
	@%p101 bra 	$L__BB11_50;
	shr.u32 	%r252, %r35, 2;
	and.b32  	%r253, %r252, 248;
	mov.u32 	%r254, _ZZN3cub18CUB_300001_SM_10006detail6reduce28DeviceReduceSingleTileKernelINS2_10policy_hubIdyN4cuda3__47maximumIdEEE10Policy1000EPdSB_iS8_ddNS5_3std3__410__identityEEEvT0_T1_T2_T3_T4_T6_E12temp_storage;
	add.s32 	%r255, %r254, %r253;
	st.shared.f64 	[%r255+8], %fd38;
$L__BB11_50:
	bar.sync 	0;
	setp.ne.s32 	%p102, %r35, 0;
	@%p102 bra 	$L__BB11_72;
	ld.shared.f64 	%fd193, [_ZZN3cub18CUB_300001_SM_10006detail6reduce28DeviceReduceSingleTileKernelINS2_10policy_hubIdyN4cuda3__47maximumIdEEE10Policy1000EPdSB_iS8_ddNS5_3std3__410__identityEEEvT0_T1_T2_T3_T4_T6_E12temp_storage+16];
	setp.lt.f64 	%p103, %fd380, %fd193;
	selp.f64 	%fd194, %fd193, %fd380, %p103;
	ld.shared.f64 	%fd195, [_ZZN3cub18CUB_300001_SM_10006detail6reduce28DeviceReduceSingleTileKernelINS2_10policy_hubIdyN4cuda3__47maximumIdEEE10Policy1000EPdSB_iS8_ddNS5_3std3__410__identityEEEvT0_T1_T2_T3_T4_T6_E12temp_storage+24];
	setp.lt.f64 	%p104, %fd194, %fd195;
	selp.f64 	%fd196, %fd195, %fd194, %p104;
	ld.shared.f64 	%fd197, [_ZZN3cub18CUB_300001_SM_10006detail6reduce28DeviceReduceSingleTileKernelINS2_10policy_hubIdyN4cuda3__47maximumIdEEE10Policy1000EPdSB_iS8_ddNS5_3std3__410__identityEEEvT0_T1_T2_T3_T4_T6_E12temp_storage+32];
	setp.lt.f64 	%p105, %fd196, %fd197;
	selp.f64 	%fd198, %fd197, %fd196, %p105;
	ld.shared.f64 	%fd199, [_ZZN3cub18CUB_300001_SM_10006detail6reduce28DeviceReduceSingleTileKernelINS2_10policy_hubIdyN4cuda3__47maximumIdEEE10Policy1000EPdSB_iS8_ddNS5_3std3__410__identityEEEvT0_T1_T2_T3_T4_T6_E12temp_storage+40];
	setp.lt.f64 	%p106, %fd198, %fd199;
	selp.f64 	%fd200, %fd199, %fd198, %p106;
	ld.shared.f64 	%fd201, [_ZZN3cub18CUB_300001_SM_10006detail6reduce28DeviceReduceSingleTileKernelINS2_10policy_hubIdyN4cuda3__47maximumIdEEE10Policy1000EPdSB_iS8_ddNS5_3std3__410__identityEEEvT0_T1_T2_T3_T4_T6_E12temp_storage+48];
	setp.lt.f64 	%p107, %fd200, %fd201;
	selp.f64 	%fd202, %fd201, %fd200, %p107;
	ld.shared.f64 	%fd203, [_ZZN3cub18CUB_300001_SM_10006detail6reduce28DeviceReduceSingleTileKernelINS2_10policy_hubIdyN4cuda3__47maximumIdEEE10Policy1000EPdSB_iS8_ddNS5_3std3__410__identityEEEvT0_T1_T2_T3_T4_T6_E12temp_storage+56];
	setp.lt.f64 	%p108, %fd202, %fd203;
	selp.f64 	%fd204, %fd203, %fd202, %p108;
	ld.shared.f64 	%fd205, [_ZZN3cub18CUB_300001_SM_10006detail6reduce28DeviceReduceSingleTileKernelINS2_10policy_hubIdyN4cuda3__47maximumIdEEE10Policy1000EPdSB_iS8_ddNS5_3std3__410__identityEEEvT0_T1_T2_T3_T4_T6_E12temp_storage+64];
	setp.lt.f64 	%p109, %fd204, %fd205;
	selp.f64 	%fd380, %fd205, %fd204, %p109;
	bra.uni 	$L__BB11_72;
$L__BB11_52:
	// begin inline asm
	mov.u32 %r138, %laneid;
	// end inline asm
	and.b32  	%r189, %r35, 992;
	add.s32 	%r190, %r189, 32;
	setp.gt.s32 	%p64, %r190, %r68;
	not.b32 	%r191, %r189;
	add.s32 	%r192, %r68, %r191;
	selp.b32 	%r187, %r192, 31, %p64;
	mov.b64 	%rd94, %fd372;
	mov.b64 	{%r140, %r145}, %rd94;
	mov.b32 	%r146, 1;
	mov.b32 	%r188, -1;
	// begin inline asm
	shfl.sync.down.b32 %r139, %r140, %r146, %r187, %r188;
	// end inline asm
	// begin inline asm
	shfl.sync.down.b32 %r144, %r145, %r146, %r187, %r188;
	// end inline asm
	mov.b64 	%rd95, {%r139, %r144};
	mov.b64 	%fd133, %rd95;
	setp.lt.s32 	%p65, %r138, %r187;
	setp.lt.f64 	%p66, %fd372, %fd133;
	selp.f64 	%fd134, %fd133, %fd372, %p66;
	selp.f64 	%fd135, %fd134, %fd372, %p65;
	mov.b64 	%rd96, %fd135;
	mov.b64 	{%r150, %r155}, %rd96;
	mov.b32 	%r156, 2;
	// begin inline asm
	shfl.sync.down.b32 %r149, %r150, %r156, %r187, %r188;
	// end inline asm
	// begin inline asm
	shfl.sync.down.b32 %r154, %r155, %r156, %r187, %r188;
	// end inline asm
	mov.b64 	%rd97, {%r149, %r154};
	mov.b64 	%fd136, %rd97;
	add.s32 	%r193, %r138, 2;
	setp.gt.s32 	%p67, %r193, %r187;
	setp.lt.f64 	%p68, %fd135, %fd136;
	selp.f64 	%fd137, %fd136, %fd135, %p68;
	selp.f64 	%fd138, %fd135, %fd137, %p67;
	mov.b64 	%rd98, %fd138;
	mov.b64 	{%r160, %r165}, %rd98;
	mov.b32 	%r166, 4;
	// begin inline asm
	shfl.sync.down.b32 %r159, %r160, %r166, %r187, %r188;
	// end inline asm
	// begin inline asm
	shfl.sync.down.b32 %r164, %r165, %r166, %r187, %r188;
	// end inline asm
	mov.b64 	%rd99, {%r159, %r164};
	mov.b64 	%fd139, %rd99;
	add.s32 	%r194, %r138, 4;
	setp.gt.s32 	%p69, %r194, %r187;
	setp.lt.f64 	%p70, %fd138, %fd139;
	selp.f64 	%fd140, %fd139, %fd138, %p70;
	selp.f64 	%fd141, %fd138, %fd140, %p69;
	mov.b64 	%rd100, %fd141;
	mov.b64 	{%r170, %r175}, %rd100;
	mov.b32 	%r176, 8;
	// begin inline asm
	shfl.sync.down.b32 %r169, %r170, %r176, %r187, %r188;
	// end inline asm
	// begin inline asm
	shfl.sync.down.b32 %r174, %r175, %r176, %r187, %r188;
	// end inline asm
	mov.b64 	%rd101, {%r169, %r174};
	mov.b64 	%fd142, %rd101;
	add.s32 	%r195, %r138, 8;
	setp.gt.s32 	%p71, %r195, %r187;
	setp.lt.f64 	%p72, %fd141, %fd142;
	selp.f64 	%fd143, %fd142, %fd141, %p72;
	selp.f64 	%fd144, %fd141, %fd143, %p71;
	mov.b64 	%rd102, %fd144;
	mov.b64 	{%r180, %r185}, %rd102;
	mov.b32 	%r186, 16;
	// begin inline asm
	shfl.sync.down.b32 %r179, %r180, %r186, %r187, %r188;
	// end inline asm
	// begin inline asm
	shfl.sync.down.b32 %r184, %r185, %r186, %r187, %r188;
	// end inline asm
	mov.b64 	%rd103, {%r179, %r184};
	mov.b64 	%fd145, %rd103;
	add.s32 	%r196, %r138, 16;
	setp.gt.s32 	%p73, %r196, %r187;
	setp.lt.f64 	%p74, %fd144, %fd145;
	selp.f64 	%fd146, %fd145, %fd144, %p74;
	selp.f64 	%fd380, %fd144, %fd146, %p73;
	setp.ne.s32 	%p75, %r138, 0;
	@%p75 bra 	$L__BB11_54;
	shr.u32 	%r197, %r35, 2;
	and.b32  	%r198, %r197, 248;
	mov.u32 	%r199, _ZZN3cub18CUB_300001_SM_10006detail6reduce28DeviceReduceSingleTileKernelINS2_10policy_hubIdyN4cuda3__47maximumIdEEE10Policy1000EPdSB_iS8_ddNS5_3std3__410__identityEEEvT0_T1_T2_T3_T4_T6_E12temp_storage;
	add.s32 	%r200, %r199, %r198;
	st.shared.f64 	[%r200+8], %fd380;
$L__BB11_54:
	bar.sync 	0;
	setp.ne.s32 	%p76, %r35, 0;
	@%p76 bra 	$L__BB11_72;
	setp.gt.s32 	%p77, %r68, 32;
	ld.shared.f64 	%fd147, [_ZZN3cub18CUB_300001_SM_10006detail6reduce28DeviceReduceSingleTileKernelINS2_10policy_hubIdyN4cuda3__47maximumIdEEE10Policy1000EPdSB_iS8_ddNS5_3std3__410__identityEEEvT0_T1_T2_T3_T4_T6_E12temp_storage+16];
	setp.lt.f64 	%p78, %fd380, %fd147;
	selp.f64 	%fd149, %fd147, %fd380, %p78;
	selp.f64 	%fd150, %fd149, %fd380, %p77;
	setp.gt.s32 	%p79, %r68, 64;
	ld.shared.f64 	%fd152, [_ZZN3cub18CUB_300001_SM_10006detail6reduce28DeviceReduceSingleTileKernelINS2_10policy_hubIdyN4cuda3__47maximumIdEEE10Policy1000EPdSB_iS8_ddNS5_3std3__410__identityEEEvT0_T1_T2_T3_T4_T6_E12temp_storage+24];
	setp.lt.f64 	%p80, %fd150, %fd152;
	selp.f64 	%fd154, %fd152, %fd150, %p80;
	selp.f64 	%fd155, %fd154, %fd150, %p79;
	setp.gt.s32 	%p81, %r68, 96;
	ld.shared.f64 	%fd157, [_ZZN3cub18CUB_300001_SM_10006detail6reduce28DeviceReduceSingleTileKernelINS2_10policy_hubIdyN4cuda3__47maximumIdEEE10Policy1000EPdSB_iS8_ddNS5_3std3__410__identityEEEvT0_T1_T2_T3_T4_T6_E12temp_storage+32];
	setp.lt.f64 	%p82, %fd155, %fd157;
	selp.f64 	%fd159, %fd157, %fd155, %p82;
	selp.f64 	%fd160, %fd159, %fd155, %p81;
	setp.gt.s32 	%p83, %r68, 128;
	ld.shared.f64 	%fd162, [_ZZN3cub18CUB_300001_SM_10006detail6reduce28DeviceReduceSingleTileKernelINS2_10policy_hubIdyN4cuda3__47maximumIdEEE10Policy1000EPdSB_iS8_ddNS5_3std3__410__identityEEEvT0_T1_T2_T3_T4_T6_E12temp_storage+40];
	setp.lt.f64 	%p84, %fd160, %fd162;
	selp.f64 	%fd164, %fd162, %fd160, %p84;
	selp.f64 	%fd165, %fd164, %fd160, %p83;
	setp.gt.s32 	%p85, %r68, 160;
	ld.shared.f64 	%fd167, [_ZZN3cub18CUB_300001_SM_10006detail6reduce28DeviceReduceSingleTileKernelINS2_10policy_hubIdyN4cuda3__47maximumIdEEE10Policy1000EPdSB_iS8_ddNS5_3std3__410__identityEEEvT0_T1_T2_T3_T4_T6_E12temp_storage+48];
	setp.lt.f64 	%p86, %fd165, %fd167;
	selp.f64 	%fd169, %fd167, %fd165, %p86;
	selp.f64 	%fd170, %fd169, %fd165, %p85;
	setp.gt.s32 	%p87, %r68, 192;
	ld.shared.f64 	%fd172, [_ZZN3cub18CUB_300001_SM_10006detail6reduce28DeviceReduceSingleTileKernelINS2_10policy_hubIdyN4cuda3__47maximumIdEEE10Policy1000EPdSB_iS8_ddNS5_3std3__410__identityEEEvT0_T1_T2_T3_T4_T6_E12temp_storage+56];
	setp.lt.f64 	%p88, %fd170, %fd172;
	selp.f64 	%fd174, %fd172, %fd170, %p88;
	selp.f64 	%fd175, %fd174, %fd170, %p87;
	setp.gt.s32 	%p89, %r68, 224;
	ld.shared.f64 	%fd177, [_ZZN3cub18CUB_300001_SM_10006detail6reduce28DeviceReduceSingleTileKernelINS2_10policy_hubIdyN4cuda3__47maximumIdEEE10Policy1000EPdSB_iS8_ddNS5_3std3__410__identityEEEvT0_T1_T2_T3_T4_T6_E12temp_storage+64];
	setp.lt.f64 	%p90, %fd175, %fd177;
	selp.f64 	%fd179, %fd177, %fd175, %p90;
	selp.f64 	%fd380, %fd179, %fd175, %p89;
	bra.uni 	$L__BB11_72;
$L__BB11_56:
	mov.u32 	%r47, %tid.x;
	mul.wide.u32 	%rd34, %r47, 8;
	add.s64 	%rd19, %rd15, %rd34;
	// begin inline asm
	ld.global.nc.u64 %rd18, [%rd19];
	// end inline asm
	mov.b64 	%fd59, %rd18;
	add.s64 	%rd21, %rd19, 2048;
	// begin inline asm
	ld.global.nc.u64 %rd20, [%rd21];
	// end inline asm
	mov.b64 	%fd60, %rd20;
	add.s64 	%rd23, %rd19, 4096;
	// begin inline asm
	ld.global.nc.u64 %rd22, [%rd23];
	// end inline asm
	mov.b64 	%fd61, %rd22;
	add.s64 	%rd25, %rd19, 6144;
	// begin inline asm
	ld.global.nc.u64 %rd24, [%rd25];
	// end inline asm
	mov.b64 	%fd62, %rd24;
	add.s64 	%rd27, %rd19, 8192;
	// begin inline asm
	ld.global.nc.u64 %rd26, [%rd27];
	// end inline asm
	mov.b64 	%fd63, %rd26;
	add.s64 	%rd29, %rd19, 10240;
	// begin inline asm
	ld.global.nc.u64 %rd28, [%rd29];
	// end inline asm
	mov.b64 	%fd64, %rd28;
	add.s64 	%rd31, %rd19, 12288;
	// begin inline asm
	ld.global.nc.u64 %rd30, [%rd31];
	// end inline asm
	mov.b64 	%fd65, %rd30;
	add.s64 	%rd33, %rd19, 14336;
	// begin inline asm
	ld.global.nc.u64 %rd32, [%rd33];
	// end inline asm
	mov.b64 	%fd66, %rd32;
	setp.lt.f64 	%p4, %fd59, %fd60;
	selp.f64 	%fd67, %fd60, %fd59, %p4;
	setp.lt.f64 	%p5, %fd67, %fd61;
	selp.f64 	%fd68, %fd61, %fd67, %p5;
	setp.lt.f64 	%p6, %fd68, %fd62;
	selp.f64 	%fd69, %fd62, %fd68, %p6;
	setp.lt.f64 	%p7, %fd69, %fd63;
	selp.f64 	%fd70, %fd63, %fd69, %p7;
	setp.lt.f64 	%p8, %fd70, %fd64;
	selp.f64 	%fd71, %fd64, %fd70, %p8;
	setp.lt.f64 	%p9, %fd71, %fd65;
	selp.f64 	%fd72, %fd65, %fd71, %p9;
	setp.lt.f64 	%p10, %fd72, %fd66;
	selp.f64 	%fd379, %fd66, %fd72, %p10;
	setp.lt.u32 	%p11, %r68, 4096;
	mov.b32 	%r465, 2048;
	@%p11 bra 	$L__BB11_60;
	add.s32 	%r48, %r68, -2048;
	mov.b32 	%r465, 2048;
$L__BB11_58:
	mul.wide.s32 	%rd51, %r465, 8;
	add.s64 	%rd36, %rd19, %rd51;
	// begin inline asm
	ld.global.nc.u64 %rd35, [%rd36];
	// end inline asm
	mov.b64 	%fd73, %rd35;
	add.s64 	%rd38, %rd36, 2048;
	// begin inline asm
	ld.global.nc.u64 %rd37, [%rd38];
	// end inline asm
	mov.b64 	%fd74, %rd37;
	add.s64 	%rd40, %rd36, 4096;
	// begin inline asm
	ld.global.nc.u64 %rd39, [%rd40];
	// end inline asm
	mov.b64 	%fd75, %rd39;
	add.s64 	%rd42, %rd36, 6144;
	// begin inline asm
	ld.global.nc.u64 %rd41, [%rd42];
	// end inline asm
	mov.b64 	%fd76, %rd41;
	add.s64 	%rd44, %rd36, 8192;
	// begin inline asm
	ld.global.nc.u64 %rd43, [%rd44];
	// end inline asm
	mov.b64 	%fd77, %rd43;
	add.s64 	%rd46, %rd36, 10240;
	// begin inline asm
	ld.global.nc.u64 %rd45, [%rd46];
	// end inline asm
	mov.b64 	%fd78, %rd45;
	add.s64 	%rd48, %rd36, 12288;
	// begin inline asm
	ld.global.nc.u64 %rd47, [%rd48];
	// end inline asm
	mov.b64 	%fd79, %rd47;
	add.s64 	%rd50, %rd36, 14336;
	// begin inline asm
	ld.global.nc.u64 %rd49, [%rd50];
	// end inline asm
	mov.b64 	%fd80, %rd49;
	setp.lt.f64 	%p12, %fd379, %fd73;
	selp.f64 	%fd81, %fd73, %fd379, %p12;
	setp.lt.f64 	%p13, %fd81, %fd74;
	selp.f64 	%fd82, %fd74, %fd81, %p13;
	setp.lt.f64 	%p14, %fd82, %fd75;
	selp.f64 	%fd83, %fd75, %fd82, %p14;
	setp.lt.f64 	%p15, %fd83, %fd76;
	selp.f64 	%fd84, %fd76, %fd83, %p15;
	setp.lt.f64 	%p16, %fd84, %fd77;
	selp.f64 	%fd85, %fd77, %fd84, %p16;
	setp.lt.f64 	%p17, %fd85, %fd78;
	selp.f64 	%fd86, %fd78, %fd85, %p17;
	setp.lt.f64 	%p18, %fd86, %fd79;
	selp.f64 	%fd87, %fd79, %fd86, %p18;
	setp.lt.f64 	%p19, %fd87, %fd80;
	selp.f64 	%fd379, %fd80, %fd87, %p19;
	sub.s32 	%r71, %r68, %r465;
	setp.lt.s32 	%p20, %r71, 2048;
	@%p20 bra 	$L__BB11_68;
	add.s32 	%r465, %r465, 2048;
	setp.le.s32 	%p21, %r465, %r48;
	@%p21 bra 	$L__BB11_58;
$L__BB11_60:
	setp.le.s32 	%p22, %r68, %r465;
	@%p22 bra 	$L__BB11_68;
	sub.s32 	%r52, %r68, %r465;
	setp.ge.s32 	%p23, %r47, %r52;
	@%p23 bra 	$L__BB11_68;
	not.b32 	%r72, %r47;
	add.s32 	%r73, %r68, %r72;
	sub.s32 	%r53, %r73, %r465;
	and.b32  	%r74, %r53, 768;
	setp.eq.s32 	%p24, %r74, 768;
	mov.u32 	%r469, %r47;
	@%p24 bra 	$L__BB11_65;
	add.s32 	%r467, %r47, %r465;
	shr.u32 	%r75, %r53, 8;
	add.s32 	%r76, %r75, 1;
	and.b32  	%r77, %r76, 3;
	neg.s32 	%r466, %r77;
	mov.u32 	%r469, %r47;
$L__BB11_64:
	.pragma "nounroll";
	mul.wide.u32 	%rd54, %r467, 8;
	add.s64 	%rd53, %rd15, %rd54;
	// begin inline asm
	ld.global.nc.u64 %rd52, [%rd53];
	// end inline asm
	mov.b64 	%fd89, %rd52;
	setp.lt.f64 	%p25, %fd379, %fd89;
	selp.f64 	%fd379, %fd89, %fd379, %p25;
	add.s32 	%r469, %r469, 256;
	add.s32 	%r467, %r467, 256;
	add.s32 	%r466, %r466, 1;
	setp.ne.s32 	%p26, %r466, 0;
	@%p26 bra 	$L__BB11_64;
$L__BB11_65:
	setp.lt.u32 	%p27, %r53, 768;
	@%p27 bra 	$L__BB11_68;
	cvt.u64.u32 	%rd55, %r469;
	cvt.u64.u32 	%rd56, %r465;
	add.s64 	%rd57, %rd55, %rd56;
	shl.b64 	%rd58, %rd57, 3;
	add.s64 	%rd59, %rd58, %rd15;
	add.s64 	%rd205, %rd59, 4096;
	add.s32 	%r470, %r469, %r465;
$L__BB11_67:
	mul.wide.u32 	%rd68, %r470, 8;
	add.s64 	%rd61, %rd15, %rd68;
	// begin inline asm
	ld.global.nc.u64 %rd60, [%rd61];
	// end inline asm
	mov.b64 	%fd90, %rd60;
	setp.lt.f64 	%p28, %fd379, %fd90;
	selp.f64 	%fd91, %fd90, %fd379, %p28;
	add.s64 	%rd63, %rd205, -2048;
	// begin inline asm
	ld.global.nc.u64 %rd62, [%rd63];
	// end inline asm
	mov.b64 	%fd92, %rd62;
	setp.lt.f64 	%p29, %fd91, %fd92;
	selp.f64 	%fd93, %fd92, %fd91, %p29;
	// begin inline asm
	ld.global.nc.u64 %rd64, [%rd205];
	// end inline asm
	mov.b64 	%fd94, %rd64;
	setp.lt.f64 	%p30, %fd93, %fd94;
	selp.f64 	%fd95, %fd94, %fd93, %p30;
	add.s64 	%rd67, %rd205, 2048;
	// begin inline asm
	ld.global.nc.u64 %rd66, [%rd67];
	// end inline asm
	mov.b64 	%fd96, %rd66;
	setp.lt.f64 	%p31, %fd95, %fd96;
	selp.f64 	%fd379, %fd96, %fd95, %p31;
	add.s32 	%r469, %r469, 1024;
	add.s64 	%rd205, %rd205, 8192;
	add.s32 	%r470, %r470, 1024;
	setp.lt.s32 	%p32, %r469, %r52;
	@%p32 bra 	$L__BB11_67;
$L__BB11_68:
	// begin inline asm
	mov.u32 %r78, %laneid;
	// end inline asm
	mov.b64 	%rd69, %fd379;
	mov.b64 	{%r80, %r85}, %rd69;
	mov.b32 	%r86, 1;
	mov.b32 	%r127, 31;
	mov.b32 	%r128, -1;
	// begin inline asm
	shfl.sync.down.b32 %r79, %r80, %r86, %r127, %r128;
	// end inline asm
	// begin inline asm
	shfl.sync.down.b32 %r84, %r85, %r86, %r127, %r128;
	// end inline asm
	mov.b64 	%rd70, {%r79, %r84};
	mov.b64 	%fd97, %rd70;
	setp.gt.s32 	%p33, %r78, 30;
	setp.lt.f64 	%p34, %fd379, %fd97;
	selp.f64 	%fd98, %fd97, %fd379, %p34;
	selp.f64 	%fd99, %fd379, %fd98, %p33;
	mov.b64 	%rd71, %fd99;
	mov.b64 	{%r90, %r95}, %rd71;
	mov.b32 	%r96, 2;
	// begin inline asm
	shfl.sync.down.b32 %r89, %r90, %r96, %r127, %r128;
	// end inline asm
	// begin inline asm
	shfl.sync.down.b32 %r94, %r95, %r96, %r127, %r128;
	// end inline asm
	mov.b64 	%rd72, {%r89, %r94};
	mov.b64 	%fd100, %rd72;
	setp.gt.s32 	%p35, %r78, 29;
	setp.lt.f64 	%p36, %fd99, %fd100;
	selp.f64 	%fd101, %fd100, %fd99, %p36;
	selp.f64 	%fd102, %fd99, %fd101, %p35;
	mov.b64 	%rd73, %fd102;
	mov.b64 	{%r100, %r105}, %rd73;
	mov.b32 	%r106, 4;
	// begin inline asm
	shfl.sync.down.b32 %r99, %r100, %r106, %r127, %r128;
	// end inline asm
	// begin inline asm
	shfl.sync.down.b32 %r104, %r105, %r106, %r127, %r128;
	// end inline asm
	mov.b64 	%rd74, {%r99, %r104};
	mov.b64 	%fd103, %rd74;
	setp.gt.s32 	%p37, %r78, 27;
	setp.lt.f64 	%p38, %fd102, %fd103;
	selp.f64 	%fd104, %fd103, %fd102, %p38;
	selp.f64 	%fd105, %fd102, %fd104, %p37;
	mov.b64 	%rd75, %fd105;
	mov.b64 	{%r110, %r115}, %rd75;
	mov.b32 	%r116, 8;
	// begin inline asm
	shfl.sync.down.b32 %r109, %r110, %r116, %r127, %r128;
	// end inline asm
	// begin inline asm
	shfl.sync.down.b32 %r114, %r115, %r116, %r127, %r128;
	// end inline asm
	mov.b64 	%rd76, {%r109, %r114};
	mov.b64 	%fd106, %rd76;
	setp.gt.s32 	%p39, %r78, 23;
	setp.lt.f64 	%p40, %fd105, %fd106;
	selp.f64 	%fd107, %fd106, %fd105, %p40;
	selp.f64 	%fd108, %fd105, %fd107, %p39;
	mov.b64 	%rd77, %fd108;
	mov.b64 	{%r120, %r125}, %rd77;
	mov.b32 	%r126, 16;
	// begin inline asm
	shfl.sync.down.b32 %r119, %r120, %r126, %r127, %r128;
	// end inline asm
	// begin inline asm
	shfl.sync.down.b32 %r124, %r125, %r126, %r127, %r128;
	// end inline asm
	mov.b64 	%rd78, {%r119, %r124};
	mov.b64 	%fd109, %rd78;
	setp.gt.s32 	%p41, %r78, 15;
	setp.lt.f64 	%p42, %fd108, %fd109;
	selp.f64 	%fd54, %fd109, %fd108, %p42;
	selp.f64 	%fd380, %fd108, %fd54, %p41;
	setp.ne.s32 	%p43, %r78, 0;
	@%p43 bra 	$L__BB11_70;
	shr.u32 	%r129, %r47, 2;
	and.b32  	%r130, %r129, 248;
	mov.u32 	%r131, _ZZN3cub18CUB_300001_SM_10006detail6reduce28DeviceReduceSingleTileKernelINS2_10policy_hubIdyN4cuda3__47maximumIdEEE10Policy1000EPdSB_iS8_ddNS5_3std3__410__identityEEEvT0_T1_T2_T3_T4_T6_E12temp_storage;
	add.s32 	%r132, %r131, %r130;
	st.shared.f64 	[%r132+8], %fd54;
$L__BB11_70:
	bar.sync 	0;
	setp.ne.s32 	%p44, %r47, 0;
	@%p44 bra 	$L__BB11_72;
	ld.shared.f64 	%fd110, [_ZZN3cub18CUB_300001_SM_10006detail6reduce28DeviceReduceSingleTileKernelINS2_10policy_hubIdyN4cuda3__47maximumIdEEE10Policy1000EPdSB_iS8_ddNS5_3std3__410__identityEEEvT0_T1_T2_T3_T4_T6_E12temp_storage+16];
	setp.lt.f64 	%p45, %fd380, %fd110;
	selp.f64 	%fd111, %fd110, %fd380, %p45;
	ld.shared.f64 	%fd112, [_ZZN3cub18CUB_300001_SM_10006detail6reduce28DeviceReduceSingleTileKernelINS2_10policy_hubIdyN4cuda3__47maximumIdEEE10Policy1000EPdSB_iS8_ddNS5_3std3__410__identityEEEvT0_T1_T2_T3_T4_T6_E12temp_storage+24];
	setp.lt.f64 	%p46, %fd111, %fd112;
	selp.f64 	%fd113, %fd112, %fd111, %p46;
	ld.shared.f64 	%fd114, [_ZZN3cub18CUB_300001_SM_10006detail6reduce28DeviceReduceSingleTileKernelINS2_10policy_hubIdyN4cuda3__47maximumIdEEE10Policy1000EPdSB_iS8_ddNS5_3std3__410__identityEEEvT0_T1_T2_T3_T4_T6_E12temp_storage+32];
	setp.lt.f64 	%p47, %fd113, %fd114;
	selp.f64 	%fd115, %fd114, %fd113, %p47;
	ld.shared.f64 	%fd116, [_ZZN3cub18CUB_300001_SM_10006detail6reduce28DeviceReduceSingleTileKernelINS2_10policy_hubIdyN4cuda3__47maximumIdEEE10Policy1000EPdSB_iS8_ddNS5_3std3__410__identityEEEvT0_T1_T2_T3_T4_T6_E12temp_storage+40];
	setp.lt.f64 	%p48, %fd115, %fd116;
	selp.f64 	%fd117, %fd116, %fd115, %p48;
	ld.shared.f64 	%fd118, [_ZZN3cub18CUB_300001_SM_10006detail6reduce28DeviceReduceSingleTileKernelINS2_10policy_hubIdyN4cuda3__47maximumIdEEE10Policy1000EPdSB_iS8_ddNS5_3std3__410__identityEEEvT0_T1_T2_T3_T4_T6_E12temp_storage+48];
	setp.lt.f64 	%p49, %fd117, %fd118;
	selp.f64 	%fd119, %fd118, %fd117, %p49;
	ld.shared.f64 	%fd120, [_ZZN3cub18CUB_300001_SM_10006detail6reduce28DeviceReduceSingleTileKernelINS2_10policy_hubIdyN4cuda3__47maximumIdEEE10Policy1000EPdSB_iS8_ddNS5_3std3__410__identityEEEvT0_T1_T2_T3_T4_T6_E12temp_storage+56];
	setp.lt.f64 	%p50, %fd119, %fd120;
	selp.f64 	%fd121, %fd120, %fd119, %p50;
	ld.shared.f64 	%fd122, [_ZZN3cub18CUB_300001_SM_10006detail6reduce28DeviceReduceSingleTileKernelINS2_10policy_hubIdyN4cuda3__47maximumIdEEE10Policy1000EPdSB_iS8_ddNS5_3std3__410__identityEEEvT0_T1_T2_T3_T4_T6_E12temp_storage+64];
	setp.lt.f64 	%p51, %fd121, %fd122;
	selp.f64 	%fd380, %fd122, %fd121, %p51;
$L__BB11_72:
	mov.u32 	%r444, %tid.x;
	setp.ne.s32 	%p217, %r444, 0;
	@%p217 bra 	$L__BB11_74;
	setp.lt.f64 	%p218, %fd58, %fd380;
	selp.f64 	%fd353, %fd380, %fd58, %p218;
	st.global.f64 	[%rd1], %fd353;
$L__BB11_74:
	ret;

}


// ===== COMPILED SASS (sm_100) =====

	.target	sm_100

	.elftype	@"ET_EXEC"


//--------------------- .note.nv.tkinfo           --------------------------
	.section	.note.nv.tkinfo,"",@"SHT_NOTE"
	.sectionflags	@"SHF_NOTE_NV_TKINFO"
	.tkinfo
        /*0018*/ 	.word	0x00000002
        /*0030*/ 	.string	""
        /*0030*/ 	.string	"ptxas"
        /*0030*/ 	.string	"Cuda compilation tools, release 13.0, V13.0.88"
        /*0030*/ 	.string	"Build cuda_13.0.r13.0/compiler.36424714_0"
        /*0030*/ 	.string	"-arch sm_100 -m 64 "



//--------------------- .note.nv.cuinfo           --------------------------
	.section	.note.nv.cuinfo,"",@"SHT_NOTE"
	.sectionflags	@"SHF_NOTE_NV_CUINFO"
        /*0018*/ 	.short	0x0002
        /*001a*/ 	.short	0x0064
        /*001c*/ 	.short	0x0082
	.zero		2


//--------------------- .nv.info                  --------------------------
	.section	.nv.info,"",@"SHT_CUDA_INFO"
	.align	4


	//----- nvinfo : EIATTR_REGCOUNT
	.align		4
        /*0000*/ 	.byte	0x04, 0x2f
        /*0002*/ 	.short	(.L_44 - .L_43)
	.align		4
.L_43:
        /*0004*/ 	.word	index@(_Z13init_parallelPd)
        /*0008*/ 	.word	0x0000001c


	//----- nvinfo : EIATTR_FRAME_SIZE
	.align		4
.L_44:
        /*000c*/ 	.byte	0x04, 0x11
        /*000e*/ 	.short	(.L_46 - .L_45)
	.align		4
.L_45:
        /*0010*/ 	.word	index@($__internal_0_$__cuda_sm20_div_rn_f64_full)
        /*0014*/ 	.word	0x00000000


	//----- nvinfo : EIATTR_FRAME_SIZE
	.align		4
.L_46:
        /*0018*/ 	.byte	0x04, 0x11
        /*001a*/ 	.short	(.L_48 - .L_47)
	.align		4
.L_47:
        /*001c*/ 	.word	index@(_Z13init_parallelPd)
        /*0020*/ 	.word	0x00000000


	//----- nvinfo : EIATTR_REGCOUNT
	.align		4
.L_48:
        /*0024*/ 	.byte	0x04, 0x2f
        /*0026*/ 	.short	(.L_50 - .L_49)
	.align		4
.L_49:
        /*0028*/ 	.word	index@(_Z2f1Pdi)
        /*002c*/ 	.word	0x0000000e


	//----- nvinfo : EIATTR_FRAME_SIZE
	.align		4
.L_50:
        /*0030*/ 	.byte	0x04, 0x11
        /*0032*/ 	.short	(.L_52 - .L_51)
	.align		4
.L_51:
        /*0034*/ 	.word	index@(_Z2f1Pdi)
        /*0038*/ 	.word	0x00000000


	//----- nvinfo : EIATTR_REGCOUNT
	.align		4
.L_52:
        /*003c*/ 	.byte	0x04, 0x2f
        /*003e*/ 	.short	(.L_54 - .L_53)
	.align		4
.L_53:
        /*0040*/ 	.word	index@(_Z2f2Pdi)
        /*0044*/ 	.word	0x0000000e


	//----- nvinfo : EIATTR_FRAME_SIZE
	.align		4
.L_54:
        /*0048*/ 	.byte	0x04, 0x11
        /*004a*/ 	.short	(.L_56 - .L_55)
	.align		4
.L_55:
        /*004c*/ 	.word	index@(_Z2f2Pdi)
        /*0050*/ 	.word	0x00000000


	//----- nvinfo : EIATTR_REGCOUNT
	.align		4
.L_56:
        /*0054*/ 	.byte	0x04, 0x2f
        /*0056*/ 	.short	(.L_58 - .L_57)
	.align		4
.L_57:
        /*0058*/ 	.word	index@(_Z2f3PdiS_S_)
        /*005c*/ 	.word	0x00000014


	//----- nvinfo : EIATTR_FRAME_SIZE
	.align		4
.L_58:
        /*0060*/ 	.byte	0x04, 0x11
        /*0062*/ 	.short	(.L_60 - .L_59)
	.align		4
.L_59:
        /*0064*/ 	.word	index@(_Z2f3PdiS_S_)
        /*0068*/ 	.word	0x00000000


	//----- nvinfo : EIATTR_REGCOUNT
	.align		4
.L_60:
        /*006c*/ 	.byte	0x04, 0x2f
        /*006e*/ 	.short	(.L_62 - .L_61)
	.align		4
.L_61:
        /*0070*/ 	.word	index@(_ZN3cub18CUB_300001_SM_10006detail11EmptyKernelIvEEvv)
        /*0074*/ 	.word	0x00000004


	//----- nvinfo : EIATTR_FRAME_SIZE
	.align		4
.L_62:
        /*0078*/ 	.byte	0x04, 0x11
        /*007a*/ 	.short	(.L_64 - .L_63)
	.align		4
.L_63:
        /*007c*/ 	.word	index@(_ZN3cub18CUB_300001_SM_10006detail11EmptyKernelIvEEvv)
        /*0080*/ 	.word	0x00000000


	//----- nvinfo : EIATTR_REGCOUNT
	.align		4
.L_64:
        /*0084*/ 	.byte	0x04, 0x2f
        /*0086*/ 	.short	(.L_66 - .L_65)
	.align		4
.L_65:
        /*0088*/ 	.word	index@(_ZN3cub18CUB_300001_SM_10006detail8for_each13static_kernelINS2_12policy_hub_t12policy_500_tEmN6thrust24THRUST_300001_SM_1000_NS8cuda_cub20__uninitialized_fill7functorINS7_10device_ptrIdEEdEEEEvT0_T1_)
        /*008c*/ 	.word	0x00000009


	//----- nvinfo : EIATTR_FRAME_SIZE
	.align		4
.L_66:
        /*0090*/ 	.byte	0x04, 0x11
        /*0092*/ 	.short	(.L_68 - .L_67)
	.align		4
.L_67:
        /*0094*/ 	.word	index@(_ZN3cub18CUB_300001_SM_10006detail8for_each13static_kernelINS2_12policy_hub_t12policy_500_tEmN6thrust24THRUST_300001_SM_1000_NS8cuda_cub20__uninitialized_fill7functorINS7_10device_ptrIdEEdEEEEvT0_T1_)
        /*0098*/ 	.word	0x00000000


	//----- nvinfo : EIATTR_REGCOUNT
	.align		4
.L_68:
        /*009c*/ 	.byte	0x04, 0x2f
        /*009e*/ 	.short	(.L_70 - .L_69)
	.align		4
.L_69:
        /*00a0*/ 	.word	index@(_ZN3cub18CUB_300001_SM_10006detail6reduce28DeviceReduceSingleTileKernelINS2_10policy_hubIdjN4cuda3__47maximumIdEEE10Policy1000EN6thrust24THRUST_300001_SM_1000_NS6detail15normal_iteratorINSC_10device_ptrIdEEEEPdjS8_ddNS5_3std3__410__identityEEEvT0_T1_T2_T3_T4_T6_)
        /*00a4*/ 	.word	0x0000002d


	//----- nvinfo : EIATTR_FRAME_SIZE
	.align		4
.L_70:
        /*00a8*/ 	.byte	0x04, 0x11
        /*00aa*/ 	.short	(.L_72 - .L_71)
	.align		4
.L_71:
        /*00ac*/ 	.word	index@(_ZN3cub18CUB_300001_SM_10006detail6reduce28DeviceReduceSingleTileKernelINS2_10policy_hubIdjN4cuda3__47maximumIdEEE10Policy1000EN6thrust24THRUST_300001_SM_1000_NS6detail15normal_iteratorINSC_10device_ptrIdEEEEPdjS8_ddNS5_3std3__410__identityEEEvT0_T1_T2_T3_T4_T6_)
        /*00b0*/ 	.word	0x00000000


	//----- nvinfo : EIATTR_REGCOUNT
	.align		4
.L_72:
        /*00b4*/ 	.byte	0x04, 0x2f
        /*00b6*/ 	.short	(.L_74 - .L_73)
	.align		4
.L_73:
        /*00b8*/ 	.word	index@(_ZN3cub18CUB_300001_SM_10006detail6reduce18DeviceReduceKernelINS2_10policy_hubIdjN4cuda3__47maximumIdEEE10Policy1000EN6thrust24THRUST_300001_SM_1000_NS6detail15normal_iteratorINSC_10device_ptrIdEEEEjS8_dNS5_3std3__410__identityEEEvT0_PT3_T1_NS0_13GridEvenShareISO_EET2_T4_)
        /*00bc*/ 	.word	0x0000001d


	//----- nvinfo : EIATTR_FRAME_SIZE
	.align		4
.L_74:
        /*00c0*/ 	.byte	0x04, 0x11
        /*00c2*/ 	.short	(.L_76 - .L_75)
	.align		4
.L_75:
        /*00c4*/ 	.word	index@(_ZN3cub18CUB_300001_SM_10006detail6reduce18DeviceReduceKernelINS2_10policy_hubIdjN4cuda3__47maximumIdEEE10Policy1000EN6thrust24THRUST_300001_SM_1000_NS6detail15normal_iteratorINSC_10device_ptrIdEEEEjS8_dNS5_3std3__410__identityEEEvT0_PT3_T1_NS0_13GridEvenShareISO_EET2_T4_)
        /*00c8*/ 	.word	0x00000000


	//----- nvinfo : EIATTR_REGCOUNT
	.align		4
.L_76:
        /*00cc*/ 	.byte	0x04, 0x2f
        /*00ce*/ 	.short	(.L_78 - .L_77)
	.align		4
.L_77:
        /*00d0*/ 	.word	index@(_ZN3cub18CUB_300001_SM_10006detail6reduce28DeviceReduceSingleTileKernelINS2_10policy_hubIdjN4cuda3__47maximumIdEEE10Policy1000EPdSB_iS8_ddNS5_3std3__410__identityEEEvT0_T1_T2_T3_T4_T6_)
        /*00d4*/ 	.word	0x00000030


	//----- nvinfo : EIATTR_FRAME_SIZE
	.align		4
.L_78:
        /*00d8*/ 	.byte	0x04, 0x11
        /*00da*/ 	.short	(.L_80 - .L_79)
	.align		4
.L_79:
        /*00dc*/ 	.word	index@(_ZN3cub18CUB_300001_SM_10006detail6reduce28DeviceReduceSingleTileKernelINS2_10policy_hubIdjN4cuda3__47maximumIdEEE10Policy1000EPdSB_iS8_ddNS5_3std3__410__identityEEEvT0_T1_T2_T3_T4_T6_)
        /*00e0*/ 	.word	0x00000000


	//----- nvinfo : EIATTR_REGCOUNT
	.align		4
.L_80:
        /*00e4*/ 	.byte	0x04, 0x2f
        /*00e6*/ 	.short	(.L_82 - .L_81)
	.align		4
.L_81:
        /*00e8*/ 	.word	index@(_ZN3cub18CUB_300001_SM_10006detail6reduce28DeviceReduceSingleTileKernelINS2_10policy_hubIdyN4cuda3__47maximumIdEEE10Policy1000EN6thrust24THRUST_300001_SM_1000_NS6detail15normal_iteratorINSC_10device_ptrIdEEEEPdyS8_ddNS5_3std3__410__identityEEEvT0_T1_T2_T3_T4_T6_)
        /*00ec*/ 	.word	0x0000002e


	//----- nvinfo : EIATTR_FRAME_SIZE
	.align		4
.L_82:
        /*00f0*/ 	.byte	0x04, 0x11
        /*00f2*/ 	.short	(.L_84 - .L_83)
	.align		4
.L_83:
        /*00f4*/ 	.word	index@(_ZN3cub18CUB_300001_SM_10006detail6reduce28DeviceReduceSingleTileKernelINS2_10policy_hubIdyN4cuda3__47maximumIdEEE10Policy1000EN6thrust24THRUST_300001_SM_1000_NS6detail15normal_iteratorINSC_10device_ptrIdEEEEPdyS8_ddNS5_3std3__410__identityEEEvT0_T1_T2_T3_T4_T6_)
        /*00f8*/ 	.word	0x00000000


	//----- nvinfo : EIATTR_REGCOUNT
	.align		4
.L_84:
        /*00fc*/ 	.byte	0x04, 0x2f
        /*00fe*/ 	.short	(.L_86 - .L_85)
	.align		4
.L_85:
        /*0100*/ 	.word	index@(_ZN3cub18CUB_300001_SM_10006detail6reduce18DeviceReduceKernelINS2_10policy_hubIdyN4cuda3__47maximumIdEEE10Policy1000EN6thrust24THRUST_300001_SM_1000_NS6detail15normal_iteratorINSC_10device_ptrIdEEEEyS8_dNS5_3std3__410__identityEEEvT0_PT3_T1_NS0_13GridEvenShareISO_EET2_T4_)
        /*0104*/ 	.word	0x0000001e


	//----- nvinfo : EIATTR_FRAME_SIZE
	.align		4
.L_86:
        /*0108*/ 	.byte	0x04, 0x11
        /*010a*/ 	.short	(.L_88 - .L_87)
	.align		4
.L_87:
        /*010c*/ 	.word	index@(_ZN3cub18CUB_300001_SM_10006detail6reduce18DeviceReduceKernelINS2_10policy_hubIdyN4cuda3__47maximumIdEEE10Policy1000EN6thrust24THRUST_300001_SM_1000_NS6detail15normal_iteratorINSC_10device_ptrIdEEEEyS8_dNS5_3std3__410__identityEEEvT0_PT3_T1_NS0_13GridEvenShareISO_EET2_T4_)
        /*0110*/ 	.word	0x00000000


	//----- nvinfo : EIATTR_REGCOUNT
	.align		4
.L_88:
        /*0114*/ 	.byte	0x04, 0x2f
        /*0116*/ 	.short	(.L_90 - .L_89)
	.align		4
.L_89:
        /*0118*/ 	.word	index@(_ZN3cub18CUB_300001_SM_10006detail6reduce28DeviceReduceSingleTileKernelINS2_10policy_hubIdyN4cuda3__47maximumIdEEE10Policy1000EPdSB_iS8_ddNS5_3std3__410__identityEEEvT0_T1_T2_T3_T4_T6_)
        /*011c*/ 	.word	0x00000030


	//----- nvinfo : EIATTR_FRAME_SIZE
	.align		4
.L_90:
        /*0120*/ 	.byte	0x04, 0x11
        /*0122*/ 	.short	(.L_92 - .L_91)
	.align		4
.L_91:
        /*0124*/ 	.word	index@(_ZN3cub18CUB_300001_SM_10006detail6reduce28DeviceReduceSingleTileKernelINS2_10policy_hubIdyN4cuda3__47maximumIdEEE10Policy1000EPdSB_iS8_ddNS5_3std3__410__identityEEEvT0_T1_T2_T3_T4_T6_)
        /*0128*/ 	.word	0x00000000


	//----- nvinfo : EIATTR_MIN_STACK_SIZE
	.align		4
.L_92:
        /*012c*/ 	.byte	0x04, 0x12
        /*012e*/ 	.short	(.L_94 - .L_93)
	.align		4
.L_93:
        /*0130*/ 	.word	index@(_ZN3cub18CUB_300001_SM_10006detail6reduce28DeviceReduceSingleTileKernelINS2_10policy_hubIdyN4cuda3__47maximumIdEEE10Policy1000EPdSB_iS8_ddNS5_3std3__410__identityEEEvT0_T1_T2_T3_T4_T6_)
        /*0134*/ 	.word	0x00000000


	//----- nvinfo : EIATTR_MIN_STACK_SIZE
	.align		4
.L_94:
        /*0138*/ 	.byte	0x04, 0x12
        /*013a*/ 	.short	(.L_96 - .L_95)
	.align		4
.L_95:
        /*013c*/ 	.word	index@(_ZN3cub18CUB_300001_SM_10006detail6reduce18DeviceReduceKernelINS2_10policy_hubIdyN4cuda3__47maximumIdEEE10Policy1000EN6thrust24THRUST_300001_SM_1000_NS6detail15normal_iteratorINSC_10device_ptrIdEEEEyS8_dNS5_3std3__410__identityEEEvT0_PT3_T1_NS0_13GridEvenShareISO_EET2_T4_)
        /*0140*/ 	.word	0x00000000


	//----- nvinfo : EIATTR_MIN_STACK_SIZE
	.align		4
.L_96:
        /*0144*/ 	.byte	0x04, 0x12
        /*0146*/ 	.short	(.L_98 - .L_97)
	.align		4
.L_97:
        /*0148*/ 	.word	index@(_ZN3cub18CUB_300001_SM_10006detail6reduce28DeviceReduceSingleTileKernelINS2_10policy_hubIdyN4cuda3__47maximumIdEEE10Policy1000EN6thrust24THRUST_300001_SM_1000_NS6detail15normal_iteratorINSC_10device_ptrIdEEEEPdyS8_ddNS5_3std3__410__identityEEEvT0_T1_T2_T3_T4_T6_)
        /*014c*/ 	.word	0x00000000


	//----- nvinfo : EIATTR_MIN_STACK_SIZE
	.align		4
.L_98:
        /*0150*/ 	.byte	0x04, 0x12
        /*0152*/ 	.short	(.L_100 - .L_99)
	.align		4
.L_99:
        /*0154*/ 	.word	index@(_ZN3cub18CUB_300001_SM_10006detail6reduce28DeviceReduceSingleTileKernelINS2_10policy_hubIdjN4cuda3__47maximumIdEEE10Policy1000EPdSB_iS8_ddNS5_3std3__410__identityEEEvT0_T1_T2_T3_T4_T6_)
        /*0158*/ 	.word	0x00000000


	//----- nvinfo : EIATTR_MIN_STACK_SIZE
	.align		4
.L_100:
        /*015c*/ 	.byte	0x04, 0x12
        /*015e*/ 	.short	(.L_102 - .L_101)
	.align		4
.L_101:
        /*0160*/ 	.word	index@(_ZN3cub18CUB_300001_SM_10006detail6reduce18DeviceReduceKernelINS2_10policy_hubIdjN4cuda3__47maximumIdEEE10Policy1000EN6thrust24THRUST_300001_SM_1000_NS6detail15normal_iteratorINSC_10device_ptrIdEEEEjS8_dNS5_3std3__410__identityEEEvT0_PT3_T1_NS0_13GridEvenShareISO_EET2_T4_)
        /*0164*/ 	.word	0x00000000


	//----- nvinfo : EIATTR_MIN_STACK_SIZE
	.align		4
.L_102:
        /*0168*/ 	.byte	0x04, 0x12
        /*016a*/ 	.short	(.L_104 - .L_103)
	.align		4
.L_103:
        /*016c*/ 	.word	index@(_ZN3cub18CUB_300001_SM_10006detail6reduce28DeviceReduceSingleTileKernelINS2_10policy_hubIdjN4cuda3__47maximumIdEEE10Policy1000EN6thrust24THRUST_300001_SM_1000_NS6detail15normal_iteratorINSC_10device_ptrIdEEEEPdjS8_ddNS5_3std3__410__identityEEEvT0_T1_T2_T3_T4_T6_)
        /*0170*/ 	.word	0x00000000


	//----- nvinfo : EIATTR_MIN_STACK_SIZE
	.align		4
.L_104:
        /*0174*/ 	.byte	0x04, 0x12
        /*0176*/ 	.short	(.L_106 - .L_105)
	.align		4
.L_105:
        /*0178*/ 	.word	index@(_ZN3cub18CUB_300001_SM_10006detail8for_each13static_kernelINS2_12policy_hub_t12policy_500_tEmN6thrust24THRUST_300001_SM_1000_NS8cuda_cub20__uninitialized_fill7functorINS7_10device_ptrIdEEdEEEEvT0_T1_)
        /*017c*/ 	.word	0x00000000


	//----- nvinfo : EIATTR_MIN_STACK_SIZE
	.align		4
.L_106:
        /*0180*/ 	.byte	0x04, 0x12
        /*0182*/ 	.short	(.L_108 - .L_107)
	.align		4
.L_107:
        /*0184*/ 	.word	index@(_ZN3cub18CUB_300001_SM_10006detail11EmptyKernelIvEEvv)
        /*0188*/ 	.word	0x00000000


	//----- nvinfo : EIATTR_MIN_STACK_SIZE
	.align		4
.L_108:
        /*018c*/ 	.byte	0x04, 0x12
        /*018e*/ 	.short	(.L_110 - .L_109)
	.align		4
.L_109:
        /*0190*/ 	.word	index@(_Z2f3PdiS_S_)
        /*0194*/ 	.word	0x00000000


	//----- nvinfo : EIATTR_MIN_STACK_SIZE
	.align		4
.L_110:
        /*0198*/ 	.byte	0x04, 0x12
        /*019a*/ 	.short	(.L_112 - .L_111)
	.align		4
.L_111:
        /*019c*/ 	.word	index@(_Z2f2Pdi)
        /*01a0*/ 	.word	0x00000000


	//----- nvinfo : EIATTR_MIN_STACK_SIZE
	.align		4
.L_112:
        /*01a4*/ 	.byte	0x04, 0x12
        /*01a6*/ 	.short	(.L_114 - .L_113)
	.align		4
.L_113:
        /*01a8*/ 	.word	index@(_Z2f1Pdi)
        /*01ac*/ 	.word	0x00000000


	//----- nvinfo : EIATTR_MIN_STACK_SIZE
	.align		4
.L_114:
        /*01b0*/ 	.byte	0x04, 0x12
        /*01b2*/ 	.short	(.L_116 - .L_115)
	.align		4
.L_115:
        /*01b4*/ 	.word	index@(_Z13init_parallelPd)
        /*01b8*/ 	.word	0x00000000
.L_116:


//--------------------- .nv.compat                --------------------------
	.section	.nv.compat,"",@"SHT_CUDA_COMPAT_INFO"
	.align	4
        /*0000*/ 	.byte	0x02, 0x09, 0x00, 0x00, 0x02, 0x02, 0x01, 0x00, 0x02, 0x05, 0x05, 0x00, 0x03, 0x07, 0x01, 0x01
        /*0010*/ 	.byte	0x02, 0x03, 0x00, 0x00, 0x02, 0x06, 0x01, 0x00, 0x04, 0x0b, 0x08, 0x00, 0x01, 0x00, 0x00, 0x00
        /*0020*/ 	.byte	0x00, 0x00, 0x00, 0x00


//--------------------- .nv.info._ZN3cub18CUB_300001_SM_10006detail6reduce28DeviceReduceSingleTileKernelINS2_10policy_hubIdyN4cuda3__47maximumIdEEE10Policy1000EPdSB_iS8_ddNS5_3std3__410__identityEEEvT0_T1_T2_T3_T4_T6_ --------------------------
	.section	.nv.info._ZN3cub18CUB_300001_SM_10006detail6reduce28DeviceReduceSingleTileKernelINS2_10policy_hubIdyN4cuda3__47maximumIdEEE10Policy1000EPdSB_iS8_ddNS5_3std3__410__identityEEEvT0_T1_T2_T3_T4_T6_,"",@"SHT_CUDA_INFO"
	.sectionflags	@""
	.align	4


	//----- nvinfo : EIATTR_CUDA_API_VERSION
	.align		4
        /*0000*/ 	.byte	0x04, 0x37
        /*0002*/ 	.short	(.L_118 - .L_117)
.L_117:
        /*0004*/ 	.word	0x00000082


	//----- nvinfo : EIATTR_KPARAM_INFO
	.align		4
.L_118:
        /*0008*/ 	.byte	0x04, 0x17
        /*000a*/ 	.short	(.L_120 - .L_119)
.L_119:
        /*000c*/ 	.word	0x00000000
        /*0010*/ 	.short	0x0005
        /*0012*/ 	.short	0x0020
        /*0014*/ 	.byte	0x00, 0xf0, 0x05, 0x00


	//----- nvinfo : EIATTR_KPARAM_INFO
	.align		4
.L_120:
        /*0018*/ 	.byte	0x04, 0x17
        /*001a*/ 	.short	(.L_122 - .L_121)
.L_121:
        /*001c*/ 	.word	0x00000000
        /*0020*/ 	.short	0x0004
        /*0022*/ 	.short	0x0018
        /*0024*/ 	.byte	0x00, 0xf0, 0x21, 0x00


	//----- nvinfo : EIATTR_KPARAM_INFO
	.align		4
.L_122:
        /*0028*/ 	.byte	0x04, 0x17
        /*002a*/ 	.short	(.L_124 - .L_123)
.L_123:
        /*002c*/ 	.word	0x00000000
        /*0030*/ 	.short	0x0003
        /*0032*/ 	.short	0x0014
        /*0034*/ 	.byte	0x00, 0xf0, 0x05, 0x00


	//----- nvinfo : EIATTR_KPARAM_INFO
	.align		4
.L_124:
        /*0038*/ 	.byte	0x04, 0x17
        /*003a*/ 	.short	(.L_126 - .L_125)
.L_125:
        /*003c*/ 	.word	0x00000000
        /*0040*/ 	.short	0x0002
        /*0042*/ 	.short	0x0010
        /*0044*/ 	.byte	0x00, 0xf0, 0x11, 0x00


	//----- nvinfo : EIATTR_KPARAM_INFO
	.align		4
.L_126:
        /*0048*/ 	.byte	0x04, 0x17
        /*004a*/ 	.short	(.L_128 - .L_127)
.L_127:
        /*004c*/ 	.word	0x00000000
        /*0050*/ 	.short	0x0001
        /*0052*/ 	.short	0x0008
        /*0054*/ 	.byte	0x00, 0xf5, 0x21, 0x00


	//----- nvinfo : EIATTR_KPARAM_INFO
	.align		4
.L_128:
        /*0058*/ 	.byte	0x04, 0x17
        /*005a*/ 	.short	(.L_130 - .L_129)
.L_129:
        /*005c*/ 	.word	0x00000000
        /*0060*/ 	.short	0x0000
        /*0062*/ 	.short	0x0000
        /*0064*/ 	.byte	0x00, 0xf5, 0x21, 0x00


	//----- nvinfo : EIATTR_SPARSE_MMA_MASK
	.align		4
.L_130:
        /*0068*/ 	.byte	0x03, 0x50
        /*006a*/ 	.short	0x0000


	//----- nvinfo : EIATTR_MAXREG_COUNT
	.align		4
        /*006c*/ 	.byte	0x03, 0x1b
        /*006e*/ 	.short	0x00ff


	//----- nvinfo : EIATTR_NUM_BARRIERS
	.align		4
        /*0070*/ 	.byte	0x02, 0x4c
        /*0072*/ 	.byte	0x01
	.zero		1


	//----- nvinfo : EIATTR_MERCURY_ISA_VERSION
	.align		4
        /*0074*/ 	.byte	0x03, 0x5f
        /*0076*/ 	.short	0x0101


	//----- nvinfo : EIATTR_COOP_GROUP_MASK_REGIDS
	.align		4
        /*0078*/ 	.byte	0x04, 0x29
        /*007a*/ 	.short	(.L_132 - .L_131)


	//   ....[0]....
.L_131:
        /*007c*/ 	.word	0xffffffff


	//   ....[1]....
        /*0080*/ 	.word	0xffffffff


	//   ....[2]....
        /*0084*/ 	.word	0xffffffff


	//   ....[3]....
        /*0088*/ 	.word	0xffffffff


	//   ....[4]....
        /*008c*/ 	.word	0xffffffff


	//   ....[5]....
        /*0090*/ 	.word	0xffffffff


	//   ....[6]....
        /*0094*/ 	.word	0xffffffff


	//   ....[7]....
        /*0098*/ 	.word	0xffffffff


	//   ....[8]....
        /*009c*/ 	.word	0xffffffff


	//   ....[9]....
        /*00a0*/ 	.word	0xffffffff


	//   ....[10]....
        /*00a4*/ 	.word	0xffffffff


	//   ....[11]....
        /*00a8*/ 	.word	0xffffffff


	//   ....[12]....
        /*00ac*/ 	.word	0xffffffff


	//   ....[13]....
        /*00b0*/ 	.word	0xffffffff


	//   ....[14]....
        /*00b4*/ 	.word	0xffffffff


	//   ....[15]....
        /*00b8*/ 	.word	0xffffffff


	//   ....[16]....
        /*00bc*/ 	.word	0xffffffff


	//   ....[17]....
        /*00c0*/ 	.word	0xffffffff


	//   ....[18]....
        /*00c4*/ 	.word	0xffffffff


	//   ....[19]....
        /*00c8*/ 	.word	0xffffffff


	//   ....[20]....
        /*00cc*/ 	.word	0xffffffff


	//   ....[21]....
        /*00d0*/ 	.word	0xffffffff


	//   ....[22]....
        /*00d4*/ 	.word	0xffffffff


	//   ....[23]....
        /*00d8*/ 	.word	0xffffffff


	//   ....[24]....
        /*00dc*/ 	.word	0xffffffff


	//   ....[25]....
        /*00e0*/ 	.word	0xffffffff


	//   ....[26]....
        /*00e4*/ 	.word	0xffffffff


	//   ....[27]....
        /*00e8*/ 	.word	0xffffffff


	//   ....[28]....
        /*00ec*/ 	.word	0xffffffff


	//   ....[29]....
        /*00f0*/ 	.word	0xffffffff


	//   ....[30]....
        /*00f4*/ 	.word	0xffffffff


	//   ....[31]....
        /*00f8*/ 	.word	0xffffffff


	//   ....[32]....
        /*00fc*/ 	.word	0xffffffff


	//   ....[33]....
        /*0100*/ 	.word	0xffffffff


	//   ....[34]....
        /*0104*/ 	.word	0xffffffff


	//   ....[35]....
        /*0108*/ 	.word	0xffffffff


	//   ....[36]....
        /*010c*/ 	.word	0xffffffff


	//   ....[37]....
        /*0110*/ 	.word	0xffffffff


	//   ....[38]....
        /*0114*/ 	.word	0xffffffff


	//   ....[39]....
        /*0118*/ 	.word	0xffffffff


	//   ....[40]....
        /*011c*/ 	.word	0xffffffff


	//   ....[41]....
        /*0120*/ 	.word	0xffffffff


	//   ....[42]....
        /*0124*/ 	.word	0xffffffff


	//   ....[43]....
        /*0128*/ 	.word	0xffffffff


	//   ....[44]....
        /*012c*/ 	.word	0xffffffff


	//   ....[45]....
        /*0130*/ 	.word	0xffffffff


	//   ....[46]....
        /*0134*/ 	.word	0xffffffff


	//   ....[47]....
        /*0138*/ 	.word	0xffffffff


	//   ....[48]....
        /*013c*/ 	.word	0xffffffff


	//   ....[49]....
        /*0140*/ 	.word	0xffffffff


	//   ....[50]....
        /*0144*/ 	.word	0xffffffff


	//   ....[51]....
        /*0148*/ 	.word	0xffffffff


	//   ....[52]....
        /*014c*/ 	.word	0xffffffff


	//   ....[53]....
        /*0150*/ 	.word	0xffffffff


	//   ....[54]....
        /*0154*/ 	.word	0xffffffff


	//   ....[55]....
        /*0158*/ 	.word	0xffffffff


	//   ....[56]....
        /*015c*/ 	.word	0xffffffff


	//   ....[57]....
        /*0160*/ 	.word	0xffffffff


	//   ....[58]....
        /*0164*/ 	.word	0xffffffff


	//   ....[59]....
        /*0168*/ 	.word	0xffffffff


	//----- nvinfo : EIATTR_COOP_GROUP_INSTR_OFFSETS
	.align		4
.L_132:
        /*016c*/ 	.byte	0x04, 0x28
        /*016e*/ 	.short	(.L_134 - .L_133)


	//   ....[0]....
.L_133:
        /*0170*/ 	.word	0x00000d30


	//   ....[1]....
        /*0174*/ 	.word	0x00000d40


	//   ....[2]....
        /*0178*/ 	.word	0x00000dd0


	//   ....[3]....
        /*017c*/ 	.word	0x00000e10


	//   ....[4]....
        /*0180*/ 	.word	0x00000e80


	//   ....[5]....
        /*0184*/ 	.word	0x00000ea0


	//   ....[6]....
        /*0188*/ 	.word	0x00000ef0


	//   ....[7]....
        /*018c*/ 	.word	0x00000f10


	//   ....[8]....
        /*0190*/ 	.word	0x00000f60


	//   ....[9]....
        /*0194*/ 	.word	0x00000f80


	//   ....[10]....
        /*0198*/ 	.word	0x00001280


	//   ....[11]....
        /*019c*/ 	.word	0x00001290


	//   ....[12]....
        /*01a0*/ 	.word	0x00001320


	//   ....[13]....
        /*01a4*/ 	.word	0x00001350


	//   ....[14]....
        /*01a8*/ 	.word	0x000013b0


	//   ....[15]....
        /*01ac*/ 	.word	0x000013e0


	//   ....[16]....
        /*01b0*/ 	.word	0x00001440


	//   ....[17]....
        /*01b4*/ 	.word	0x00001480


	//   ....[18]....
        /*01b8*/ 	.word	0x000014f0


	//   ....[19]....
        /*01bc*/ 	.word	0x00001530


	//   ....[20]....
        /*01c0*/ 	.word	0x00002960


	//   ....[21]....
        /*01c4*/ 	.word	0x00002970


	//   ....[22]....
        /*01c8*/ 	.word	0x00002a00


	//   ....[23]....
        /*01cc*/ 	.word	0x00002a30


	//   ....[24]....
        /*01d0*/ 	.word	0x00002aa0


	//   ....[25]....
        /*01d4*/ 	.word	0x00002ac0


	//   ....[26]....
        /*01d8*/ 	.word	0x00002b20


	//   ....[27]....
        /*01dc*/ 	.word	0x00002b30


	//   ....[28]....
        /*01e0*/ 	.word	0x00002b80


	//   ....[29]....
        /*01e4*/ 	.word	0x00002b90


	//   ....[30]....
        /*01e8*/ 	.word	0x00003a20


	//   ....[31]....
        /*01ec*/ 	.word	0x00003a30


	//   ....[32]....
        /*01f0*/ 	.word	0x00003ac0


	//   ....[33]....
        /*01f4*/ 	.word	0x00003b00


	//   ....[34]....
        /*01f8*/ 	.word	0x00003b80


	//   ....[35]....
        /*01fc*/ 	.word	0x00003bc0


	//   ....[36]....
        /*0200*/ 	.word	0x00003c20


	//   ....[37]....
        /*0204*/ 	.word	0x00003c50


	//   ....[38]....
        /*0208*/ 	.word	0x00003ca0


	//   ....[39]....
        /*020c*/ 	.word	0x00003cd0


	//   ....[40]....
        /*0210*/ 	.word	0x00003fb0


	//   ....[41]....
        /*0214*/ 	.word	0x00003fc0


	//   ....[42]....
        /*0218*/ 	.word	0x00004050


	//   ....[43]....
        /*021c*/ 	.word	0x00004080


	//   ....[44]....
        /*0220*/ 	.word	0x000040d0


	//   ....[45]....
        /*0224*/ 	.word	0x00004100


	//   ....[46]....
        /*0228*/ 	.word	0x00004170


	//   ....[47]....
        /*022c*/ 	.word	0x000041b0


	//   ....[48]....
        /*0230*/ 	.word	0x00004220


	//   ....[49]....
        /*0234*/ 	.word	0x00004250


	//   ....[50]....
        /*0238*/ 	.word	0x00005700


	//   ....[51]....
        /*023c*/ 	.word	0x00005710


	//   ....[52]....
        /*0240*/ 	.word	0x000057a0


	//   ....[53]....
        /*0244*/ 	.word	0x000057e0


	//   ....[54]....
        /*0248*/ 	.word	0x00005860


	//   ....[55]....
        /*024c*/ 	.word	0x000058a0


	//   ....[56]....
        /*0250*/ 	.word	0x00005900


	//   ....[57]....
        /*0254*/ 	.word	0x00005930


	//   ....[58]....
        /*0258*/ 	.word	0x00005980


	//   ....[59]....
        /*025c*/ 	.word	0x000059b0


	//----- nvinfo : EIATTR_VRC_CTA_INIT_COUNT
	.align		4
.L_134:
        /*0260*/ 	.byte	0x02, 0x4a
	.zero		1
	.zero		1


	//----- nvinfo : EIATTR_EXIT_INSTR_OFFSETS
	.align		4
        /*0264*/ 	.byte	0x04, 0x1c
        /*0266*/ 	.short	(.L_136 - .L_135)


	//   ....[0]....
.L_135:
        /*0268*/ 	.word	0x00000080


	//   ....[1]....
        /*026c*/ 	.word	0x000000c0


	//   ....[2]....
        /*0270*/ 	.word	0x00005c20


	//   ....[3]....
        /*0274*/ 	.word	0x00005ca0


	//----- nvinfo : EIATTR_MAX_THREADS
	.align		4
.L_136:
        /*0278*/ 	.byte	0x04, 0x05
        /*027a*/ 	.short	(.L_138 - .L_137)
.L_137:
        /*027c*/ 	.word	0x00000100
        /*0280*/ 	.word	0x00000001
        /*0284*/ 	.word	0x00000001


	//----- nvinfo : EIATTR_CRS_STACK_SIZE
	.align		4
.L_138:
        /*0288*/ 	.byte	0x04, 0x1e
        /*028a*/ 	.short	(.L_140 - .L_139)
.L_139:
        /*028c*/ 	.word	0x00000000


	//----- nvinfo : EIATTR_CBANK_PARAM_SIZE
	.align		4
.L_140:
        /*0290*/ 	.byte	0x03, 0x19
        /*0292*/ 	.short	0x0021


	//----- nvinfo : EIATTR_PARAM_CBANK
	.align		4
        /*0294*/ 	.byte	0x04, 0x0a
        /*0296*/ 	.short	(.L_142 - .L_141)
	.align		4
.L_141:
        /*0298*/ 	.word	index@(.nv.constant0._ZN3cub18CUB_300001_SM_10006detail6reduce28DeviceReduceSingleTileKernelINS2_10policy_hubIdyN4cuda3__47maximumIdEEE10Policy1000EPdSB_iS8_ddNS5_3std3__410__identityEEEvT0_T1_T2_T3_T4_T6_)
        /*029c*/ 	.short	0x0380
        /*029e*/ 	.short	0x0021


	//----- nvinfo : EIATTR_SW_WAR
	.align		4
.L_142:
        /*02a0*/ 	.byte	0x04, 0x36
        /*02a2*/ 	.short	(.L_144 - .L_143)
.L_143:
        /*02a4*/ 	.word	0x00000008
.L_144:


//--------------------- .nv.info._ZN3cub18CUB_300001_SM_10006detail6reduce18DeviceReduceKernelINS2_10policy_hubIdyN4cuda3__47maximumIdEEE10Policy1000EN6thrust24THRUST_300001_SM_1000_NS6detail15normal_iteratorINSC_10device_ptrIdEEEEyS8_dNS5_3std3__410__identityEEEvT0_PT3_T1_NS0_13GridEvenShareISO_EET2_T4_ --------------------------
	.section	.nv.info._ZN3cub18CUB_300001_SM_10006detail6reduce18DeviceReduceKernelINS2_10policy_hubIdyN4cuda3__47maximumIdEEE10Policy1000EN6thrust24THRUST_300001_SM_1000_NS6detail15normal_iteratorINSC_10device_ptrIdEEEEyS8_dNS5_3std3__410__identityEEEvT0_PT3_T1_NS0_13GridEvenShareISO_EET2_T4_,"",@"SHT_CUDA_INFO"
	.sectionflags	@""
	.align	4


	//----- nvinfo : EIATTR_CUDA_API_VERSION
	.align		4
        /*0000*/ 	.byte	0x04, 0x37
        /*0002*/ 	.short	(.L_146 - .L_145)
.L_145:
        /*0004*/ 	.word	0x00000082


	//----- nvinfo : EIATTR_KPARAM_INFO
	.align		4
.L_146:
        /*0008*/ 	.byte	0x04, 0x17
        /*000a*/ 	.short	(.L_148 - .L_147)
.L_147:
        /*000c*/ 	.word	0x00000000
        /*0010*/ 	.short	0x0005
        /*0012*/ 	.short	0x0061
        /*0014*/ 	.byte	0x00, 0xf0, 0x05, 0x00


	//----- nvinfo : EIATTR_KPARAM_INFO
	.align		4
.L_148:
        /*0018*/ 	.byte	0x04, 0x17
        /*001a*/ 	.short	(.L_150 - .L_149)
.L_149:
        /*001c*/ 	.word	0x00000000
        /*0020*/ 	.short	0x0004
        /*0022*/ 	.short	0x0060
        /*0024*/ 	.byte	0x00, 0xf0, 0x05, 0x00


	//----- nvinfo : EIATTR_KPARAM_INFO
	.align		4
.L_150:
        /*0028*/ 	.byte	0x04, 0x17
        /*002a*/ 	.short	(.L_152 - .L_151)
.L_151:
        /*002c*/ 	.word	0x00000000
        /*0030*/ 	.short	0x0003
        /*0032*/ 	.short	0x0018
        /*0034*/ 	.byte	0x00, 0xf0, 0x21, 0x01


	//----- nvinfo : EIATTR_KPARAM_INFO
	.align		4
.L_152:
        /*0038*/ 	.byte	0x04, 0x17
        /*003a*/ 	.short	(.L_154 - .L_153)
.L_153:
        /*003c*/ 	.word	0x00000000
        /*0040*/ 	.short	0x0002
        /*0042*/ 	.short	0x0010
        /*0044*/ 	.byte	0x00, 0xf0, 0x21, 0x00


	//----- nvinfo : EIATTR_KPARAM_INFO
	.align		4
.L_154:
        /*0048*/ 	.byte	0x04, 0x17
        /*004a*/ 	.short	(.L_156 - .L_155)
.L_155:
        /*004c*/ 	.word	0x00000000
        /*0050*/ 	.short	0x0001
        /*0052*/ 	.short	0x0008
        /*0054*/ 	.byte	0x00, 0xf5, 0x21, 0x00


	//----- nvinfo : EIATTR_KPARAM_INFO
	.align		4
.L_156:
        /*0058*/ 	.byte	0x04, 0x17
        /*005a*/ 	.short	(.L_158 - .L_157)
.L_157:
        /*005c*/ 	.word	0x00000000
        /*0060*/ 	.short	0x0000
        /*0062*/ 	.short	0x0000
        /*0064*/ 	.byte	0x00, 0xf0, 0x21, 0x00


	//----- nvinfo : EIATTR_SPARSE_MMA_MASK
	.align		4
.L_158:
        /*0068*/ 	.byte	0x03, 0x50
        /*006a*/ 	.short	0x0000


	//----- nvinfo : EIATTR_MAXREG_COUNT
	.align		4
        /*006c*/ 	.byte	0x03, 0x1b
        /*006e*/ 	.short	0x00ff


	//----- nvinfo : EIATTR_NUM_BARRIERS
	.align		4
        /*0070*/ 	.byte	0x02, 0x4c
        /*0072*/ 	.byte	0x01
	.zero		1


	//----- nvinfo : EIATTR_MERCURY_ISA_VERSION
	.align		4
        /*0074*/ 	.byte	0x03, 0x5f
        /*0076*/ 	.short	0x0101


	//----- nvinfo : EIATTR_COOP_GROUP_MASK_REGIDS
	.align		4
        /*0078*/ 	.byte	0x04, 0x29
        /*007a*/ 	.short	(.L_160 - .L_159)


	//   ....[0]....
.L_159:
        /*007c*/ 	.word	0xffffffff


	//   ....[1]....
        /*0080*/ 	.word	0xffffffff


	//   ....[2]....
        /*0084*/ 	.word	0xffffffff


	//   ....[3]....
        /*0088*/ 	.word	0xffffffff


	//   ....[4]....
        /*008c*/ 	.word	0xffffffff


	//   ....[5]....
        /*0090*/ 	.word	0xffffffff


	//   ....[6]....
        /*0094*/ 	.word	0xffffffff


	//   ....[7]....
        /*0098*/ 	.word	0xffffffff


	//   ....[8]....
        /*009c*/ 	.word	0xffffffff


	//   ....[9]....
        /*00a0*/ 	.word	0xffffffff


	//   ....[10]....
        /*00a4*/ 	.word	0xffffffff


	//   ....[11]....
        /*00a8*/ 	.word	0xffffffff


	//   ....[12]....
        /*00ac*/ 	.word	0xffffffff


	//   ....[13]....
        /*00b0*/ 	.word	0xffffffff


	//   ....[14]....
        /*00b4*/ 	.word	0xffffffff


	//   ....[15]....
        /*00b8*/ 	.word	0xffffffff


	//   ....[16]....
        /*00bc*/ 	.word	0xffffffff


	//   ....[17]....
        /*00c0*/ 	.word	0xffffffff


	//   ....[18]....
        /*00c4*/ 	.word	0xffffffff


	//   ....[19]....
        /*00c8*/ 	.word	0xffffffff


	//   ....[20]....
        /*00cc*/ 	.word	0xffffffff


	//   ....[21]....
        /*00d0*/ 	.word	0xffffffff


	//   ....[22]....
        /*00d4*/ 	.word	0xffffffff


	//   ....[23]....
        /*00d8*/ 	.word	0xffffffff


	//   ....[24]....
        /*00dc*/ 	.word	0xffffffff


	//   ....[25]....
        /*00e0*/ 	.word	0xffffffff


	//   ....[26]....
        /*00e4*/ 	.word	0xffffffff


	//   ....[27]....
        /*00e8*/ 	.word	0xffffffff


	//   ....[28]....
        /*00ec*/ 	.word	0xffffffff


	//   ....[29]....
        /*00f0*/ 	.word	0xffffffff


	//----- nvinfo : EIATTR_COOP_GROUP_INSTR_OFFSETS
	.align		4
.L_160:
        /*00f4*/ 	.byte	0x04, 0x28
        /*00f6*/ 	.short	(.L_162 - .L_161)


	//   ....[0]....
.L_161:
        /*00f8*/ 	.word	0x00000d50


	//   ....[1]....
        /*00fc*/ 	.word	0x00000d60


	//   ....[2]....
        /*0100*/ 	.word	0x00000df0


	//   ....[3]....
        /*0104*/ 	.word	0x00000e20


	//   ....[4]....
        /*0108*/ 	.word	0x00000e80


	//   ....[5]....
        /*010c*/ 	.word	0x00000eb0


	//   ....[6]....
        /*0110*/ 	.word	0x00000f10


	//   ....[7]....
        /*0114*/ 	.word	0x00000f20


	//   ....[8]....
        /*0118*/ 	.word	0x00000f70


	//   ....[9]....
        /*011c*/ 	.word	0x00000f80


	//   ....[10]....
        /*0120*/ 	.word	0x00001260


	//   ....[11]....
        /*0124*/ 	.word	0x00001270


	//   ....[12]....
        /*0128*/ 	.word	0x00001300


	//   ....[13]....
        /*012c*/ 	.word	0x00001320


	//   ....[14]....
        /*0130*/ 	.word	0x00001380


	//   ....[15]....
        /*0134*/ 	.word	0x000013a0


	//   ....[16]....
        /*0138*/ 	.word	0x00001400


	//   ....[17]....
        /*013c*/ 	.word	0x00001440


	//   ....[18]....
        /*0140*/ 	.word	0x000014b0


	//   ....[19]....
        /*0144*/ 	.word	0x000014d0


	//   ....[20]....
        /*0148*/ 	.word	0x00002c00


	//   ....[21]....
        /*014c*/ 	.word	0x00002c10


	//   ....[22]....
        /*0150*/ 	.word	0x00002cb0


	//   ....[23]....
        /*0154*/ 	.word	0x00002ce0


	//   ....[24]....
        /*0158*/ 	.word	0x00002d40


	//   ....[25]....
        /*015c*/ 	.word	0x00002d70


	//   ....[26]....
        /*0160*/ 	.word	0x00002dc0


	//   ....[27]....
        /*0164*/ 	.word	0x00002de0


	//   ....[28]....
        /*0168*/ 	.word	0x00002e30


	//   ....[29]....
        /*016c*/ 	.word	0x00002e50


	//----- nvinfo : EIATTR_VRC_CTA_INIT_COUNT
	.align		4
.L_162:
        /*0170*/ 	.byte	0x02, 0x4a
	.zero		1
	.zero		1


	//----- nvinfo : EIATTR_EXIT_INSTR_OFFSETS
	.align		4
        /*0174*/ 	.byte	0x04, 0x1c
        /*0176*/ 	.short	(.L_164 - .L_163)


	//   ....[0]....
.L_163:
        /*0178*/ 	.word	0x000030f0


	//   ....[1]....
        /*017c*/ 	.word	0x00003150


	//----- nvinfo : EIATTR_MAX_THREADS
	.align		4
.L_164:
        /*0180*/ 	.byte	0x04, 0x05
        /*0182*/ 	.short	(.L_166 - .L_165)
.L_165:
        /*0184*/ 	.word	0x00000100
        /*0188*/ 	.word	0x00000001
        /*018c*/ 	.word	0x00000001


	//----- nvinfo : EIATTR_CRS_STACK_SIZE
	.align		4
.L_166:
        /*0190*/ 	.byte	0x04, 0x1e
        /*0192*/ 	.short	(.L_168 - .L_167)
.L_167:
        /*0194*/ 	.word	0x00000000


	//----- nvinfo : EIATTR_CBANK_PARAM_SIZE
	.align		4
.L_168:
        /*0198*/ 	.byte	0x03, 0x19
        /*019a*/ 	.short	0x0062


	//----- nvinfo : EIATTR_PARAM_CBANK
	.align		4
        /*019c*/ 	.byte	0x04, 0x0a
        /*019e*/ 	.short	(.L_170 - .L_169)
	.align		4
.L_169:
        /*01a0*/ 	.word	index@(.nv.constant0._ZN3cub18CUB_300001_SM_10006detail6reduce18DeviceReduceKernelINS2_10policy_hubIdyN4cuda3__47maximumIdEEE10Policy1000EN6thrust24THRUST_300001_SM_1000_NS6detail15normal_iteratorINSC_10device_ptrIdEEEEyS8_dNS5_3std3__410__identityEEEvT0_PT3_T1_NS0_13GridEvenShareISO_EET2_T4_)
        /*01a4*/ 	.short	0x0380
        /*01a6*/ 	.short	0x0062


	//----- nvinfo : EIATTR_SW_WAR
	.align		4
.L_170:
        /*01a8*/ 	.byte	0x04, 0x36
        /*01aa*/ 	.short	(.L_172 - .L_171)
.L_171:
        /*01ac*/ 	.word	0x00000008
.L_172:


//--------------------- .nv.info._ZN3cub18CUB_300001_SM_10006detail6reduce28DeviceReduceSingleTileKernelINS2_10policy_hubIdyN4cuda3__47maximumIdEEE10Policy1000EN6thrust24THRUST_300001_SM_1000_NS6detail15normal_iteratorINSC_10device_ptrIdEEEEPdyS8_ddNS5_3std3__410__identityEEEvT0_T1_T2_T3_T4_T6_ --------------------------
	.section	.nv.info._ZN3cub18CUB_300001_SM_10006detail6reduce28DeviceReduceSingleTileKernelINS2_10policy_hubIdyN4cuda3__47maximumIdEEE10Policy1000EN6thrust24THRUST_300001_SM_1000_NS6detail15normal_iteratorINSC_10device_ptrIdEEEEPdyS8_ddNS5_3std3__410__identityEEEvT0_T1_T2_T3_T4_T6_,"",@"SHT_CUDA_INFO"
	.sectionflags	@""
	.align	4


	//----- nvinfo : EIATTR_CUDA_API_VERSION
	.align		4
        /*0000*/ 	.byte	0x04, 0x37
        /*0002*/ 	.short	(.L_174 - .L_173)
.L_173:
        /*0004*/ 	.word	0x00000082


	//----- nvinfo : EIATTR_KPARAM_INFO
	.align		4
.L_174:
        /*0008*/ 	.byte	0x04, 0x17
        /*000a*/ 	.short	(.L_176 - .L_175)
.L_175:
        /*000c*/ 	.word	0x00000000
        /*0010*/ 	.short	0x0005
        /*0012*/ 	.short	0x0028
        /*0014*/ 	.byte	0x00, 0xf0, 0x05, 0x00


	//----- nvinfo : EIATTR_KPARAM_INFO
	.align		4
.L_176:
        /*0018*/ 	.byte	0x04, 0x17
        /*001a*/ 	.short	(.L_178 - .L_177)
.L_177:
        /*001c*/ 	.word	0x00000000
        /*0020*/ 	.short	0x0004
        /*0022*/ 	.short	0x0020
        /*0024*/ 	.byte	0x00, 0xf0, 0x21, 0x00


	//----- nvinfo : EIATTR_KPARAM_INFO
	.align		4
.L_178:
        /*0028*/ 	.byte	0x04, 0x17
        /*002a*/ 	.short	(.L_180 - .L_179)
.L_179:
        /*002c*/ 	.word	0x00000000
        /*0030*/ 	.short	0x0003
        /*0032*/ 	.short	0x0018
        /*0034*/ 	.byte	0x00, 0xf0, 0x05, 0x00


	//----- nvinfo : EIATTR_KPARAM_INFO
	.align		4
.L_180:
        /*0038*/ 	.byte	0x04, 0x17
        /*003a*/ 	.short	(.L_182 - .L_181)
.L_181:
        /*003c*/ 	.word	0x00000000
        /*0040*/ 	.short	0x0002
        /*0042*/ 	.short	0x0010
        /*0044*/ 	.byte	0x00, 0xf0, 0x21, 0x00


	//----- nvinfo : EIATTR_KPARAM_INFO
	.align		4
.L_182:
        /*0048*/ 	.byte	0x04, 0x17
        /*004a*/ 	.short	(.L_184 - .L_183)
.L_183:
        /*004c*/ 	.word	0x00000000
        /*0050*/ 	.short	0x0001
        /*0052*/ 	.short	0x0008
        /*0054*/ 	.byte	0x00, 0xf5, 0x21, 0x00


	//----- nvinfo : EIATTR_KPARAM_INFO
	.align		4
.L_184:
        /*0058*/ 	.byte	0x04, 0x17
        /*005a*/ 	.short	(.L_186 - .L_185)
.L_185:
        /*005c*/ 	.word	0x00000000
        /*0060*/ 	.short	0x0000
        /*0062*/ 	.short	0x0000
        /*0064*/ 	.byte	0x00, 0xf0, 0x21, 0x00


	//----- nvinfo : EIATTR_SPARSE_MMA_MASK
	.align		4
.L_186:
        /*0068*/ 	.byte	0x03, 0x50
        /*006a*/ 	.short	0x0000


	//----- nvinfo : EIATTR_MAXREG_COUNT
	.align		4
        /*006c*/ 	.byte	0x03, 0x1b
        /*006e*/ 	.short	0x00ff


	//----- nvinfo : EIATTR_NUM_BARRIERS
	.align		4
        /*0070*/ 	.byte	0x02, 0x4c
        /*0072*/ 	.byte	0x01
	.zero		1


	//----- nvinfo : EIATTR_MERCURY_ISA_VERSION
	.align		4
        /*0074*/ 	.byte	0x03, 0x5f
        /*0076*/ 	.short	0x0101


	//----- nvinfo : EIATTR_COOP_GROUP_MASK_REGIDS
	.align		4
        /*0078*/ 	.byte	0x04, 0x29
        /*007a*/ 	.short	(.L_188 - .L_187)


	//   ....[0]....
.L_187:
        /*007c*/ 	.word	0xffffffff


	//   ....[1]....
        /*0080*/ 	.word	0xffffffff


	//   ....[2]....
        /*0084*/ 	.word	0xffffffff


	//   ....[3]....
        /*0088*/ 	.word	0xffffffff


	//   ....[4]....
        /*008c*/ 	.word	0xffffffff


	//   ....[5]....
        /*0090*/ 	.word	0xffffffff


	//   ....[6]....
        /*0094*/ 	.word	0xffffffff


	//   ....[7]....
        /*0098*/ 	.word	0xffffffff


	//   ....[8]....
        /*009c*/ 	.word	0xffffffff


	//   ....[9]....
        /*00a0*/ 	.word	0xffffffff


	//   ....[10]....
        /*00a4*/ 	.word	0xffffffff


	//   ....[11]....
        /*00a8*/ 	.word	0xffffffff


	//   ....[12]....
        /*00ac*/ 	.word	0xffffffff


	//   ....[13]....
        /*00b0*/ 	.word	0xffffffff


	//   ....[14]....
        /*00b4*/ 	.word	0xffffffff


	//   ....[15]....
        /*00b8*/ 	.word	0xffffffff


	//   ....[16]....
        /*00bc*/ 	.word	0xffffffff


	//   ....[17]....
        /*00c0*/ 	.word	0xffffffff


	//   ....[18]....
        /*00c4*/ 	.word	0xffffffff


	//   ....[19]....
        /*00c8*/ 	.word	0xffffffff


	//   ....[20]....
        /*00cc*/ 	.word	0xffffffff


	//   ....[21]....
        /*00d0*/ 	.word	0xffffffff


	//   ....[22]....
        /*00d4*/ 	.word	0xffffffff


	//   ....[23]....
        /*00d8*/ 	.word	0xffffffff


	//   ....[24]....
        /*00dc*/ 	.word	0xffffffff


	//   ....[25]....
        /*00e0*/ 	.word	0xffffffff


	//   ....[26]....
        /*00e4*/ 	.word	0xffffffff


	//   ....[27]....
        /*00e8*/ 	.word	0xffffffff


	//   ....[28]....
        /*00ec*/ 	.word	0xffffffff


	//   ....[29]....
        /*00f0*/ 	.word	0xffffffff


	//----- nvinfo : EIATTR_COOP_GROUP_INSTR_OFFSETS
	.align		4
.L_188:
        /*00f4*/ 	.byte	0x04, 0x28
        /*00f6*/ 	.short	(.L_190 - .L_189)


	//   ....[0]....
.L_189:
        /*00f8*/ 	.word	0x00000cb0


	//   ....[1]....
        /*00fc*/ 	.word	0x00000cc0


	//   ....[2]....
        /*0100*/ 	.word	0x00000d50


	//   ....[3]....
        /*0104*/ 	.word	0x00000d90


	//   ....[4]....
        /*0108*/ 	.word	0x00000df0


	//   ....[5]....
        /*010c*/ 	.word	0x00000e30


	//   ....[6]....
        /*0110*/ 	.word	0x00000e80


	//   ....[7]....
        /*0114*/ 	.word	0x00000eb0


	//   ....[8]....
        /*0118*/ 	.word	0x00000ef0


	//   ....[9]....
        /*011c*/ 	.word	0x00000f20


	//   ....[10]....
        /*0120*/ 	.word	0x00001240


	//   ....[11]....
        /*0124*/ 	.word	0x00001250


	//   ....[12]....
        /*0128*/ 	.word	0x000012e0


	//   ....[13]....
        /*012c*/ 	.word	0x00001300


	//   ....[14]....
        /*0130*/ 	.word	0x00001360


	//   ....[15]....
        /*0134*/ 	.word	0x00001380


	//   ....[16]....
        /*0138*/ 	.word	0x000013e0


	//   ....[17]....
        /*013c*/ 	.word	0x00001410


	//   ....[18]....
        /*0140*/ 	.word	0x00001490


	//   ....[19]....
        /*0144*/ 	.word	0x000014b0


	//   ....[20]....
        /*0148*/ 	.word	0x00002a40


	//   ....[21]....
        /*014c*/ 	.word	0x00002a50


	//   ....[22]....
        /*0150*/ 	.word	0x00002ae0


	//   ....[23]....
        /*0154*/ 	.word	0x00002b10


	//   ....[24]....
        /*0158*/ 	.word	0x00002b80


	//   ....[25]....
        /*015c*/ 	.word	0x00002ba0


	//   ....[26]....
        /*0160*/ 	.word	0x00002c00


	//   ....[27]....
        /*0164*/ 	.word	0x00002c10


	//   ....[28]....
        /*0168*/ 	.word	0x00002c50


	//   ....[29]....
        /*016c*/ 	.word	0x00002c60


	//----- nvinfo : EIATTR_VRC_CTA_INIT_COUNT
	.align		4
.L_190:
        /*0170*/ 	.byte	0x02, 0x4a
	.zero		1
	.zero		1


	//----- nvinfo : EIATTR_EXIT_INSTR_OFFSETS
	.align		4
        /*0174*/ 	.byte	0x04, 0x1c
        /*0176*/ 	.short	(.L_192 - .L_191)


	//   ....[0]....
.L_191:
        /*0178*/ 	.word	0x000000a0


	//   ....[1]....
        /*017c*/ 	.word	0x000000e0


	//   ....[2]....
        /*0180*/ 	.word	0x00002f00


	//   ....[3]....
        /*0184*/ 	.word	0x00002f80


	//----- nvinfo : EIATTR_MAX_THREADS
	.align		4
.L_192:
        /*0188*/ 	.byte	0x04, 0x05
        /*018a*/ 	.short	(.L_194 - .L_193)
.L_193:
        /*018c*/ 	.word	0x00000100
        /*0190*/ 	.word	0x00000001
        /*0194*/ 	.word	0x00000001


	//----- nvinfo : EIATTR_CRS_STACK_SIZE
	.align		4
.L_194:
        /*0198*/ 	.byte	0x04, 0x1e
        /*019a*/ 	.short	(.L_196 - .L_195)
.L_195:
        /*019c*/ 	.word	0x00000000


	//----- nvinfo : EIATTR_CBANK_PARAM_SIZE
	.align		4
.L_196:
        /*01a0*/ 	.byte	0x03, 0x19
        /*01a2*/ 	.short	0x0029


	//----- nvinfo : EIATTR_PARAM_CBANK
	.align		4
        /*01a4*/ 	.byte	0x04, 0x0a
        /*01a6*/ 	.short	(.L_198 - .L_197)
	.align		4
.L_197:
        /*01a8*/ 	.word	index@(.nv.constant0._ZN3cub18CUB_300001_SM_10006detail6reduce28DeviceReduceSingleTileKernelINS2_10policy_hubIdyN4cuda3__47maximumIdEEE10Policy1000EN6thrust24THRUST_300001_SM_1000_NS6detail15normal_iteratorINSC_10device_ptrIdEEEEPdyS8_ddNS5_3std3__410__identityEEEvT0_T1_T2_T3_T4_T6_)
        /*01ac*/ 	.short	0x0380
        /*01ae*/ 	.short	0x0029


	//----- nvinfo : EIATTR_SW_WAR
	.align		4
.L_198:
        /*01b0*/ 	.byte	0x04, 0x36
        /*01b2*/ 	.short	(.L_200 - .L_199)
.L_199:
        /*01b4*/ 	.word	0x00000008
.L_200:


//--------------------- .nv.info._ZN3cub18CUB_300001_SM_10006detail6reduce28DeviceReduceSingleTileKernelINS2_10policy_hubIdjN4cuda3__47maximumIdEEE10Policy1000EPdSB_iS8_ddNS5_3std3__410__identityEEEvT0_T1_T2_T3_T4_T6_ --------------------------
	.section	.nv.info._ZN3cub18CUB_300001_SM_10006detail6reduce28DeviceReduceSingleTileKernelINS2_10policy_hubIdjN4cuda3__47maximumIdEEE10Policy1000EPdSB_iS8_ddNS5_3std3__410__identityEEEvT0_T1_T2_T3_T4_T6_,"",@"SHT_CUDA_INFO"
	.sectionflags	@""
	.align	4


	//----- nvinfo : EIATTR_CUDA_API_VERSION
	.align		4
        /*0000*/ 	.byte	0x04, 0x37
        /*0002*/ 	.short	(.L_202 - .L_201)
.L_201:
        /*0004*/ 	.word	0x00000082


	//----- nvinfo : EIATTR_KPARAM_INFO
	.align		4
.L_202:
        /*0008*/ 	.byte	0x04, 0x17
        /*000a*/ 	.short	(.L_204 - .L_203)
.L_203:
        /*000c*/ 	.word	0x00000000
        /*0010*/ 	.short	0x0005
        /*0012*/ 	.short	0x0020
        /*0014*/ 	.byte	0x00, 0xf0, 0x05, 0x00


	//----- nvinfo : EIATTR_KPARAM_INFO
	.align		4
.L_204:
        /*0018*/ 	.byte	0x04, 0x17
        /*001a*/ 	.short	(.L_206 - .L_205)
.L_205:
        /*001c*/ 	.word	0x00000000
        /*0020*/ 	.short	0x0004
        /*0022*/ 	.short	0x0018
        /*0024*/ 	.byte	0x00, 0xf0, 0x21, 0x00


	//----- nvinfo : EIATTR_KPARAM_INFO
	.align		4
.L_206:
        /*0028*/ 	.byte	0x04, 0x17
        /*002a*/ 	.short	(.L_208 - .L_207)
.L_207:
        /*002c*/ 	.word	0x00000000
        /*0030*/ 	.short	0x0003
        /*0032*/ 	.short	0x0014
        /*0034*/ 	.byte	0x00, 0xf0, 0x05, 0x00


	//----- nvinfo : EIATTR_KPARAM_INFO
	.align		4
.L_208:
        /*0038*/ 	.byte	0x04, 0x17
        /*003a*/ 	.short	(.L_210 - .L_209)
.L_209:
        /*003c*/ 	.word	0x00000000
        /*0040*/ 	.short	0x0002
        /*0042*/ 	.short	0x0010
        /*0044*/ 	.byte	0x00, 0xf0, 0x11, 0x00


	//----- nvinfo : EIATTR_KPARAM_INFO
	.align		4
.L_210:
        /*0048*/ 	.byte	0x04, 0x17
        /*004a*/ 	.short	(.L_212 - .L_211)
.L_211:
        /*004c*/ 	.word	0x00000000
        /*0050*/ 	.short	0x0001
        /*0052*/ 	.short	0x0008
        /*0054*/ 	.byte	0x00, 0xf5, 0x21, 0x00


	//----- nvinfo : EIATTR_KPARAM_INFO
	.align		4
.L_212:
        /*0058*/ 	.byte	0x04, 0x17
        /*005a*/ 	.short	(.L_214 - .L_213)
.L_213:
        /*005c*/ 	.word	0x00000000
        /*0060*/ 	.short	0x0000
        /*0062*/ 	.short	0x0000
        /*0064*/ 	.byte	0x00, 0xf5, 0x21, 0x00


	//----- nvinfo : EIATTR_SPARSE_MMA_MASK
	.align		4
.L_214:
        /*0068*/ 	.byte	0x03, 0x50
        /*006a*/ 	.short	0x0000


	//----- nvinfo : EIATTR_MAXREG_COUNT
	.align		4
        /*006c*/ 	.byte	0x03, 0x1b
        /*006e*/ 	.short	0x00ff


	//----- nvinfo : EIATTR_NUM_BARRIERS
	.align		4
        /*0070*/ 	.byte	0x02, 0x4c
        /*0072*/ 	.byte	0x01
	.zero		1


	//----- nvinfo : EIATTR_MERCURY_ISA_VERSION
	.align		4
        /*0074*/ 	.byte	0x03, 0x5f
        /*0076*/ 	.short	0x0101


	//----- nvinfo : EIATTR_COOP_GROUP_MASK_REGIDS
	.align		4
        /*0078*/ 	.byte	0x04, 0x29
        /*007a*/ 	.short	(.L_216 - .L_215)


	//   ....[0]....
.L_215:
        /*007c*/ 	.word	0xffffffff


	//   ....[1]....
        /*0080*/ 	.word	0xffffffff


	//   ....[2]....
        /*0084*/ 	.word	0xffffffff


	//   ....[3]....
        /*0088*/ 	.word	0xffffffff


	//   ....[4]....
        /*008c*/ 	.word	0xffffffff


	//   ....[5]....
        /*0090*/ 	.word	0xffffffff


	//   ....[6]....
        /*0094*/ 	.word	0xffffffff


	//   ....[7]....
        /*0098*/ 	.word	0xffffffff


	//   ....[8]....
        /*009c*/ 	.word	0xffffffff


	//   ....[9]....
        /*00a0*/ 	.word	0xffffffff


	//   ....[10]....
        /*00a4*/ 	.word	0xffffffff


	//   ....[11]....
        /*00a8*/ 	.word	0xffffffff


	//   ....[12]....
        /*00ac*/ 	.word	0xffffffff


	//   ....[13]....
        /*00b0*/ 	.word	0xffffffff


	//   ....[14]....
        /*00b4*/ 	.word	0xffffffff


	//   ....[15]....
        /*00b8*/ 	.word	0xffffffff


	//   ....[16]....
        /*00bc*/ 	.word	0xffffffff


	//   ....[17]....
        /*00c0*/ 	.word	0xffffffff


	//   ....[18]....
        /*00c4*/ 	.word	0xffffffff


	//   ....[19]....
        /*00c8*/ 	.word	0xffffffff


	//   ....[20]....
        /*00cc*/ 	.word	0xffffffff


	//   ....[21]....
        /*00d0*/ 	.word	0xffffffff


	//   ....[22]....
        /*00d4*/ 	.word	0xffffffff


	//   ....[23]....
        /*00d8*/ 	.word	0xffffffff


	//   ....[24]....
        /*00dc*/ 	.word	0xffffffff


	//   ....[25]....
        /*00e0*/ 	.word	0xffffffff


	//   ....[26]....
        /*00e4*/ 	.word	0xffffffff


	//   ....[27]....
        /*00e8*/ 	.word	0xffffffff


	//   ....[28]....
        /*00ec*/ 	.word	0xffffffff


	//   ....[29]....
        /*00f0*/ 	.word	0xffffffff


	//   ....[30]....
        /*00f4*/ 	.word	0xffffffff


	//   ....[31]....
        /*00f8*/ 	.word	0xffffffff


	//   ....[32]....
        /*00fc*/ 	.word	0xffffffff


	//   ....[33]....
        /*0100*/ 	.word	0xffffffff


	//   ....[34]....
        /*0104*/ 	.word	0xffffffff


	//   ....[35]....
        /*0108*/ 	.word	0xffffffff


	//   ....[36]....
        /*010c*/ 	.word	0xffffffff


	//   ....[37]....
        /*0110*/ 	.word	0xffffffff


	//   ....[38]....
        /*0114*/ 	.word	0xffffffff


	//   ....[39]....
        /*0118*/ 	.word	0xffffffff


	//   ....[40]....
        /*011c*/ 	.word	0xffffffff


	//   ....[41]....
        /*0120*/ 	.word	0xffffffff


	//   ....[42]....
        /*0124*/ 	.word	0xffffffff


	//   ....[43]....
        /*0128*/ 	.word	0xffffffff


	//   ....[44]....
        /*012c*/ 	.word	0xffffffff


	//   ....[45]....
        /*0130*/ 	.word	0xffffffff


	//   ....[46]....
        /*0134*/ 	.word	0xffffffff


	//   ....[47]....
        /*0138*/ 	.word	0xffffffff


	//   ....[48]....
        /*013c*/ 	.word	0xffffffff


	//   ....[49]....
        /*0140*/ 	.word	0xffffffff


	//   ....[50]....
        /*0144*/ 	.word	0xffffffff


	//   ....[51]....
        /*0148*/ 	.word	0xffffffff


	//   ....[52]....
        /*014c*/ 	.word	0xffffffff


	//   ....[53]....
        /*0150*/ 	.word	0xffffffff


	//   ....[54]....
        /*0154*/ 	.word	0xffffffff


	//   ....[55]....
        /*0158*/ 	.word	0xffffffff


	//   ....[56]....
        /*015c*/ 	.word	0xffffffff


	//   ....[57]....
        /*0160*/ 	.word	0xffffffff


	//   ....[58]....
        /*0164*/ 	.word	0xffffffff


	//   ....[59]....
        /*0168*/ 	.word	0xffffffff


	//----- nvinfo : EIATTR_COOP_GROUP_INSTR_OFFSETS
	.align		4
.L_216:
        /*016c*/ 	.byte	0x04, 0x28
        /*016e*/ 	.short	(.L_218 - .L_217)


	//   ....[0]....
.L_217:
        /*0170*/ 	.word	0x00000d30


	//   ....[1]....
        /*0174*/ 	.word	0x00000d40


	//   ....[2]....
        /*0178*/ 	.word	0x00000dd0


	//   ....[3]....
        /*017c*/ 	.word	0x00000e10


	//   ....[4]....
        /*0180*/ 	.word	0x00000e80


	//   ....[5]....
        /*0184*/ 	.word	0x00000ea0


	//   ....[6]....
        /*0188*/ 	.word	0x00000ef0


	//   ....[7]....
        /*018c*/ 	.word	0x00000f10


	//   ....[8]....
        /*0190*/ 	.word	0x00000f60


	//   ....[9]....
        /*0194*/ 	.word	0x00000f80


	//   ....[10]....
        /*0198*/ 	.word	0x00001280


	//   ....[11]....
        /*019c*/ 	.word	0x00001290


	//   ....[12]....
        /*01a0*/ 	.word	0x00001320


	//   ....[13]....
        /*01a4*/ 	.word	0x00001350


	//   ....[14]....
        /*01a8*/ 	.word	0x000013b0


	//   ....[15]....
        /*01ac*/ 	.word	0x000013e0


	//   ....[16]....
        /*01b0*/ 	.word	0x00001440


	//   ....[17]....
        /*01b4*/ 	.word	0x00001480


	//   ....[18]....
        /*01b8*/ 	.word	0x000014f0


	//   ....[19]....
        /*01bc*/ 	.word	0x00001530


	//   ....[20]....
        /*01c0*/ 	.word	0x00002960


	//   ....[21]....
        /*01c4*/ 	.word	0x00002970


	//   ....[22]....
        /*01c8*/ 	.word	0x00002a00


	//   ....[23]....
        /*01cc*/ 	.word	0x00002a30


	//   ....[24]....
        /*01d0*/ 	.word	0x00002aa0


	//   ....[25]....
        /*01d4*/ 	.word	0x00002ac0


	//   ....[26]....
        /*01d8*/ 	.word	0x00002b20


	//   ....[27]....
        /*01dc*/ 	.word	0x00002b30


	//   ....[28]....
        /*01e0*/ 	.word	0x00002b80


	//   ....[29]....
        /*01e4*/ 	.word	0x00002b90


	//   ....[30]....
        /*01e8*/ 	.word	0x00003a20


	//   ....[31]....
        /*01ec*/ 	.word	0x00003a30


	//   ....[32]....
        /*01f0*/ 	.word	0x00003ac0


	//   ....[33]....
        /*01f4*/ 	.word	0x00003b00


	//   ....[34]....
        /*01f8*/ 	.word	0x00003b80


	//   ....[35]....
        /*01fc*/ 	.word	0x00003bc0


	//   ....[36]....
        /*0200*/ 	.word	0x00003c20


	//   ....[37]....
        /*0204*/ 	.word	0x00003c50


	//   ....[38]....
        /*0208*/ 	.word	0x00003ca0


	//   ....[39]....
        /*020c*/ 	.word	0x00003cd0


	//   ....[40]....
        /*0210*/ 	.word	0x00003fb0


	//   ....[41]....
        /*0214*/ 	.word	0x00003fc0


	//   ....[42]....
        /*0218*/ 	.word	0x00004050


	//   ....[43]....
        /*021c*/ 	.word	0x00004080


	//   ....[44]....
        /*0220*/ 	.word	0x000040d0


	//   ....[45]....
        /*0224*/ 	.word	0x00004100


	//   ....[46]....
        /*0228*/ 	.word	0x00004170


	//   ....[47]....
        /*022c*/ 	.word	0x000041b0


	//   ....[48]....
        /*0230*/ 	.word	0x00004220


	//   ....[49]....
        /*0234*/ 	.word	0x00004250


	//   ....[50]....
        /*0238*/ 	.word	0x00005700


	//   ....[51]....
        /*023c*/ 	.word	0x00005710


	//   ....[52]....
        /*0240*/ 	.word	0x000057a0


	//   ....[53]....
        /*0244*/ 	.word	0x000057e0


	//   ....[54]....
        /*0248*/ 	.word	0x00005860


	//   ....[55]....
        /*024c*/ 	.word	0x000058a0


	//   ....[56]....
        /*0250*/ 	.word	0x00005900


	//   ....[57]....
        /*0254*/ 	.word	0x00005930


	//   ....[58]....
        /*0258*/ 	.word	0x00005980


	//   ....[59]....
        /*025c*/ 	.word	0x000059b0


	//----- nvinfo : EIATTR_VRC_CTA_INIT_COUNT
	.align		4
.L_218:
        /*0260*/ 	.byte	0x02, 0x4a
	.zero		1
	.zero		1


	//----- nvinfo : EIATTR_EXIT_INSTR_OFFSETS
	.align		4
        /*0264*/ 	.byte	0x04, 0x1c
        /*0266*/ 	.short	(.L_220 - .L_219)


	//   ....[0]....
.L_219:
        /*0268*/ 	.word	0x00000080


	//   ....[1]....
        /*026c*/ 	.word	0x000000c0


	//   ....[2]....
        /*0270*/ 	.word	0x00005c20


	//   ....[3]....
        /*0274*/ 	.word	0x00005ca0


	//----- nvinfo : EIATTR_MAX_THREADS
	.align		4
.L_220:
        /*0278*/ 	.byte	0x04, 0x05
        /*027a*/ 	.short	(.L_222 - .L_221)
.L_221:
        /*027c*/ 	.word	0x00000100
        /*0280*/ 	.word	0x00000001
        /*0284*/ 	.word	0x00000001


	//----- nvinfo : EIATTR_CRS_STACK_SIZE
	.align		4
.L_222:
        /*0288*/ 	.byte	0x04, 0x1e
        /*028a*/ 	.short	(.L_224 - .L_223)
.L_223:
        /*028c*/ 	.word	0x00000000


	//----- nvinfo : EIATTR_CBANK_PARAM_SIZE
	.align		4
.L_224:
        /*0290*/ 	.byte	0x03, 0x19
        /*0292*/ 	.short	0x0021


	//----- nvinfo : EIATTR_PARAM_CBANK
	.align		4
        /*0294*/ 	.byte	0x04, 0x0a
        /*0296*/ 	.short	(.L_226 - .L_225)
	.align		4
.L_225:
        /*0298*/ 	.word	index@(.nv.constant0._ZN3cub18CUB_300001_SM_10006detail6reduce28DeviceReduceSingleTileKernelINS2_10policy_hubIdjN4cuda3__47maximumIdEEE10Policy1000EPdSB_iS8_ddNS5_3std3__410__identityEEEvT0_T1_T2_T3_T4_T6_)
        /*029c*/ 	.short	0x0380
        /*029e*/ 	.short	0x0021


	//----- nvinfo : EIATTR_SW_WAR
	.align		4
.L_226:
        /*02a0*/ 	.byte	0x04, 0x36
        /*02a2*/ 	.short	(.L_228 - .L_227)
.L_227:
        /*02a4*/ 	.word	0x00000008
.L_228:


//--------------------- .nv.info._ZN3cub18CUB_300001_SM_10006detail6reduce18DeviceReduceKernelINS2_10policy_hubIdjN4cuda3__47maximumIdEEE10Policy1000EN6thrust24THRUST_300001_SM_1000_NS6detail15normal_iteratorINSC_10device_ptrIdEEEEjS8_dNS5_3std3__410__identityEEEvT0_PT3_T1_NS0_13GridEvenShareISO_EET2_T4_ --------------------------
	.section	.nv.info._ZN3cub18CUB_300001_SM_10006detail6reduce18DeviceReduceKernelINS2_10policy_hubIdjN4cuda3__47maximumIdEEE10Policy1000EN6thrust24THRUST_300001_SM_1000_NS6detail15normal_iteratorINSC_10device_ptrIdEEEEjS8_dNS5_3std3__410__identityEEEvT0_PT3_T1_NS0_13GridEvenShareISO_EET2_T4_,"",@"SHT_CUDA_INFO"
	.sectionflags	@""
	.align	4


	//----- nvinfo : EIATTR_CUDA_API_VERSION
	.align		4
        /*0000*/ 	.byte	0x04, 0x37
        /*0002*/ 	.short	(.L_230 - .L_229)
.L_229:
        /*0004*/ 	.word	0x00000082


	//----- nvinfo : EIATTR_KPARAM_INFO
	.align		4
.L_230:
        /*0008*/ 	.byte	0x04, 0x17
        /*000a*/ 	.short	(.L_232 - .L_231)
.L_231:
        /*000c*/ 	.word	0x00000000
        /*0010*/ 	.short	0x0005
        /*0012*/ 	.short	0x003d
        /*0014*/ 	.byte	0x00, 0xf0, 0x05, 0x00


	//----- nvinfo : EIATTR_KPARAM_INFO
	.align		4
.L_232:
        /*0018*/ 	.byte	0x04, 0x17
        /*001a*/ 	.short	(.L_234 - .L_233)
.L_233:
        /*001c*/ 	.word	0x00000000
        /*0020*/ 	.short	0x0004
        /*0022*/ 	.short	0x003c
        /*0024*/ 	.byte	0x00, 0xf0, 0x05, 0x00


	//----- nvinfo : EIATTR_KPARAM_INFO
	.align		4
.L_234:
        /*0028*/ 	.byte	0x04, 0x17
        /*002a*/ 	.short	(.L_236 - .L_235)
.L_235:
        /*002c*/ 	.word	0x00000000
        /*0030*/ 	.short	0x0003
        /*0032*/ 	.short	0x0014
        /*0034*/ 	.byte	0x00, 0xf0, 0xa1, 0x00


	//----- nvinfo : EIATTR_KPARAM_INFO
	.align		4
.L_236:
        /*0038*/ 	.byte	0x04, 0x17
        /*003a*/ 	.short	(.L_238 - .L_237)
.L_237:
        /*003c*/ 	.word	0x00000000
        /*0040*/ 	.short	0x0002
        /*0042*/ 	.short	0x0010
        /*0044*/ 	.byte	0x00, 0xf0, 0x11, 0x00


	//----- nvinfo : EIATTR_KPARAM_INFO
	.align		4
.L_238:
        /*0048*/ 	.byte	0x04, 0x17
        /*004a*/ 	.short	(.L_240 - .L_239)
.L_239:
        /*004c*/ 	.word	0x00000000
        /*0050*/ 	.short	0x0001
        /*0052*/ 	.short	0x0008
        /*0054*/ 	.byte	0x00, 0xf5, 0x21, 0x00


	//----- nvinfo : EIATTR_KPARAM_INFO
	.align		4
.L_240:
        /*0058*/ 	.byte	0x04, 0x17
        /*005a*/ 	.short	(.L_242 - .L_241)
.L_241:
        /*005c*/ 	.word	0x00000000
        /*0060*/ 	.short	0x0000
        /*0062*/ 	.short	0x0000
        /*0064*/ 	.byte	0x00, 0xf0, 0x21, 0x00


	//----- nvinfo : EIATTR_SPARSE_MMA_MASK
	.align		4
.L_242:
        /*0068*/ 	.byte	0x03, 0x50
        /*006a*/ 	.short	0x0000


	//----- nvinfo : EIATTR_MAXREG_COUNT
	.align		4
        /*006c*/ 	.byte	0x03, 0x1b
        /*006e*/ 	.short	0x00ff


	//----- nvinfo : EIATTR_NUM_BARRIERS
	.align		4
        /*0070*/ 	.byte	0x02, 0x4c
        /*0072*/ 	.byte	0x01
	.zero		1


	//----- nvinfo : EIATTR_MERCURY_ISA_VERSION
	.align		4
        /*0074*/ 	.byte	0x03, 0x5f
        /*0076*/ 	.short	0x0101


	//----- nvinfo : EIATTR_COOP_GROUP_MASK_REGIDS
	.align		4
        /*0078*/ 	.byte	0x04, 0x29
        /*007a*/ 	.short	(.L_244 - .L_243)


	//   ....[0]....
.L_243:
        /*007c*/ 	.word	0xffffffff


	//   ....[1]....
        /*0080*/ 	.word	0xffffffff


	//   ....[2]....
        /*0084*/ 	.word	0xffffffff


	//   ....[3]....
        /*0088*/ 	.word	0xffffffff


	//   ....[4]....
        /*008c*/ 	.word	0xffffffff


	//   ....[5]....
        /*0090*/ 	.word	0xffffffff


	//   ....[6]....
        /*0094*/ 	.word	0xffffffff


	//   ....[7]....
        /*0098*/ 	.word	0xffffffff


	//   ....[8]....
        /*009c*/ 	.word	0xffffffff


	//   ....[9]....
        /*00a0*/ 	.word	0xffffffff


	//   ....[10]....
        /*00a4*/ 	.word	0xffffffff


	//   ....[11]....
        /*00a8*/ 	.word	0xffffffff


	//   ....[12]....
        /*00ac*/ 	.word	0xffffffff


	//   ....[13]....
        /*00b0*/ 	.word	0xffffffff


	//   ....[14]....
        /*00b4*/ 	.word	0xffffffff


	//   ....[15]....
        /*00b8*/ 	.word	0xffffffff


	//   ....[16]....
        /*00bc*/ 	.word	0xffffffff


	//   ....[17]....
        /*00c0*/ 	.word	0xffffffff


	//   ....[18]....
        /*00c4*/ 	.word	0xffffffff


	//   ....[19]....
        /*00c8*/ 	.word	0xffffffff


	//   ....[20]....
        /*00cc*/ 	.word	0xffffffff


	//   ....[21]....
        /*00d0*/ 	.word	0xffffffff


	//   ....[22]....
        /*00d4*/ 	.word	0xffffffff


	//   ....[23]....
        /*00d8*/ 	.word	0xffffffff


	//   ....[24]....
        /*00dc*/ 	.word	0xffffffff


	//   ....[25]....
        /*00e0*/ 	.word	0xffffffff


	//   ....[26]....
        /*00e4*/ 	.word	0xffffffff


	//   ....[27]....
        /*00e8*/ 	.word	0xffffffff


	//   ....[28]....
        /*00ec*/ 	.word	0xffffffff


	//   ....[29]....
        /*00f0*/ 	.word	0xffffffff


	//----- nvinfo : EIATTR_COOP_GROUP_INSTR_OFFSETS
	.align		4
.L_244:
        /*00f4*/ 	.byte	0x04, 0x28
        /*00f6*/ 	.short	(.L_246 - .L_245)


	//   ....[0]....
.L_245:
        /*00f8*/ 	.word	0x00000fa0


	//   ....[1]....
        /*00fc*/ 	.word	0x00000fb0


	//   ....[2]....
        /*0100*/ 	.word	0x00001040


	//   ....[3]....
        /*0104*/ 	.word	0x00001070


	//   ....[4]....
        /*0108*/ 	.word	0x000010e0


	//   ....[5]....
        /*010c*/ 	.word	0x00001100


	//   ....[6]....
        /*0110*/ 	.word	0x00001160


	//   ....[7]....
        /*0114*/ 	.word	0x00001170


	//   ....[8]....
        /*0118*/ 	.word	0x000011c0


	//   ....[9]....
        /*011c*/ 	.word	0x000011d0


	//   ....[10]....
        /*0120*/ 	.word	0x000014b0


	//   ....[11]....
        /*0124*/ 	.word	0x000014c0


	//   ....[12]....
        /*0128*/ 	.word	0x00001550


	//   ....[13]....
        /*012c*/ 	.word	0x00001570


	//   ....[14]....
        /*0130*/ 	.word	0x000015d0


	//   ....[15]....
        /*0134*/ 	.word	0x000015f0


	//   ....[16]....
        /*0138*/ 	.word	0x00001650


	//   ....[17]....
        /*013c*/ 	.word	0x00001690


	//   ....[18]....
        /*0140*/ 	.word	0x00001700


	//   ....[19]....
        /*0144*/ 	.word	0x00001720


	//   ....[20]....
        /*0148*/ 	.word	0x00002f70


	//   ....[21]....
        /*014c*/ 	.word	0x00002f80


	//   ....[22]....
        /*0150*/ 	.word	0x00003010


	//   ....[23]....
        /*0154*/ 	.word	0x00003040


	//   ....[24]....
        /*0158*/ 	.word	0x000030b0


	//   ....[25]....
        /*015c*/ 	.word	0x000030d0


	//   ....[26]....
        /*0160*/ 	.word	0x00003130


	//   ....[27]....
        /*0164*/ 	.word	0x00003140


	//   ....[28]....
        /*0168*/ 	.word	0x00003190


	//   ....[29]....
        /*016c*/ 	.word	0x000031a0


	//----- nvinfo : EIATTR_VRC_CTA_INIT_COUNT
	.align		4
.L_246:
        /*0170*/ 	.byte	0x02, 0x4a
	.zero		1
	.zero		1


	//----- nvinfo : EIATTR_EXIT_INSTR_OFFSETS
	.align		4
        /*0174*/ 	.byte	0x04, 0x1c
        /*0176*/ 	.short	(.L_248 - .L_247)


	//   ....[0]....
.L_247:
        /*0178*/ 	.word	0x00003430


	//   ....[1]....
        /*017c*/ 	.word	0x00003490


	//----- nvinfo : EIATTR_MAX_THREADS
	.align		4
.L_248:
        /*0180*/ 	.byte	0x04, 0x05
        /*0182*/ 	.short	(.L_250 - .L_249)
.L_249:
        /*0184*/ 	.word	0x00000100
        /*0188*/ 	.word	0x00000001
        /*018c*/ 	.word	0x00000001


	//----- nvinfo : EIATTR_CRS_STACK_SIZE
	.align		4
.L_250:
        /*0190*/ 	.byte	0x04, 0x1e
        /*0192*/ 	.short	(.L_252 - .L_251)
.L_251:
        /*0194*/ 	.word	0x00000000


	//----- nvinfo : EIATTR_CBANK_PARAM_SIZE
	.align		4
.L_252:
        /*0198*/ 	.byte	0x03, 0x19
        /*019a*/ 	.short	0x003e


	//----- nvinfo : EIATTR_PARAM_CBANK
	.align		4
        /*019c*/ 	.byte	0x04, 0x0a
        /*019e*/ 	.short	(.L_254 - .L_253)
	.align		4
.L_253:
        /*01a0*/ 	.word	index@(.nv.constant0._ZN3cub18CUB_300001_SM_10006detail6reduce18DeviceReduceKernelINS2_10policy_hubIdjN4cuda3__47maximumIdEEE10Policy1000EN6thrust24THRUST_300001_SM_1000_NS6detail15normal_iteratorINSC_10device_ptrIdEEEEjS8_dNS5_3std3__410__identityEEEvT0_PT3_T1_NS0_13GridEvenShareISO_EET2_T4_)
        /*01a4*/ 	.short	0x0380
        /*01a6*/ 	.short	0x003e


	//----- nvinfo : EIATTR_SW_WAR
	.align		4
.L_254:
        /*01a8*/ 	.byte	0x04, 0x36
        /*01aa*/ 	.short	(.L_256 - .L_255)
.L_255:
        /*01ac*/ 	.word	0x00000008
.L_256:


//--------------------- .nv.info._ZN3cub18CUB_300001_SM_10006detail6reduce28DeviceReduceSingleTileKernelINS2_10policy_hubIdjN4cuda3__47maximumIdEEE10Policy1000EN6thrust24THRUST_300001_SM_1000_NS6detail15normal_iteratorINSC_10device_ptrIdEEEEPdjS8_ddNS5_3std3__410__identityEEEvT0_T1_T2_T3_T4_T6_ --------------------------
	.section	.nv.info._ZN3cub18CUB_300001_SM_10006detail6reduce28DeviceReduceSingleTileKernelINS2_10policy_hubIdjN4cuda3__47maximumIdEEE10Policy1000EN6thrust24THRUST_300001_SM_1000_NS6detail15normal_iteratorINSC_10device_ptrIdEEEEPdjS8_ddNS5_3std3__410__identityEEEvT0_T1_T2_T3_T4_T6_,"",@"SHT_CUDA_INFO"
	.sectionflags	@""
	.align	4


	//----- nvinfo : EIATTR_CUDA_API_VERSION
	.align		4
        /*0000*/ 	.byte	0x04, 0x37
        /*0002*/ 	.short	(.L_258 - .L_257)
.L_257:
        /*0004*/ 	.word	0x00000082


	//----- nvinfo : EIATTR_KPARAM_INFO
	.align		4
.L_258:
        /*0008*/ 	.byte	0x04, 0x17
        /*000a*/ 	.short	(.L_260 - .L_259)
.L_259:
        /*000c*/ 	.word	0x00000000
        /*0010*/ 	.short	0x0005
        /*0012*/ 	.short	0x0020
        /*0014*/ 	.byte	0x00, 0xf0, 0x05, 0x00


	//----- nvinfo : EIATTR_KPARAM_INFO
	.align		4
.L_260:
        /*0018*/ 	.byte	0x04, 0x17
        /*001a*/ 	.short	(.L_262 - .L_261)
.L_261:
        /*001c*/ 	.word	0x00000000
        /*0020*/ 	.short	0x0004
        /*0022*/ 	.short	0x0018
        /*0024*/ 	.byte	0x00, 0xf0, 0x21, 0x00


	//----- nvinfo : EIATTR_KPARAM_INFO
	.align		4
.L_262:
        /*0028*/ 	.byte	0x04, 0x17
        /*002a*/ 	.short	(.L_264 - .L_263)
.L_263:
        /*002c*/ 	.word	0x00000000
        /*0030*/ 	.short	0x0003
        /*0032*/ 	.short	0x0014
        /*0034*/ 	.byte	0x00, 0xf0, 0x05, 0x00


	//----- nvinfo : EIATTR_KPARAM_INFO
	.align		4
.L_264:
        /*0038*/ 	.byte	0x04, 0x17
        /*003a*/ 	.short	(.L_266 - .L_265)
.L_265:
        /*003c*/ 	.word	0x00000000
        /*0040*/ 	.short	0x0002
        /*0042*/ 	.short	0x0010
        /*0044*/ 	.byte	0x00, 0xf0, 0x11, 0x00


	//----- nvinfo : EIATTR_KPARAM_INFO
	.align		4
.L_266:
        /*0048*/ 	.byte	0x04, 0x17
        /*004a*/ 	.short	(.L_268 - .L_267)
.L_267:
        /*004c*/ 	.word	0x00000000
        /*0050*/ 	.short	0x0001
        /*0052*/ 	.short	0x0008
        /*0054*/ 	.byte	0x00, 0xf5, 0x21, 0x00


	//----- nvinfo : EIATTR_KPARAM_INFO
	.align		4
.L_268:
        /*0058*/ 	.byte	0x04, 0x17
        /*005a*/ 	.short	(.L_270 - .L_269)
.L_269:
        /*005c*/ 	.word	0x00000000
        /*0060*/ 	.short	0x0000
        /*0062*/ 	.short	0x0000
        /*0064*/ 	.byte	0x00, 0xf0, 0x21, 0x00


	//----- nvinfo : EIATTR_SPARSE_MMA_MASK
	.align		4
.L_270:
        /*0068*/ 	.byte	0x03, 0x50
        /*006a*/ 	.short	0x0000


	//----- nvinfo : EIATTR_MAXREG_COUNT
	.align		4
        /*006c*/ 	.byte	0x03, 0x1b
        /*006e*/ 	.short	0x00ff


	//----- nvinfo : EIATTR_NUM_BARRIERS
	.align		4
        /*0070*/ 	.byte	0x02, 0x4c
        /*0072*/ 	.byte	0x01
	.zero		1


	//----- nvinfo : EIATTR_MERCURY_ISA_VERSION
	.align		4
        /*0074*/ 	.byte	0x03, 0x5f
        /*0076*/ 	.short	0x0101


	//----- nvinfo : EIATTR_COOP_GROUP_MASK_REGIDS
	.align		4
        /*0078*/ 	.byte	0x04, 0x29
        /*007a*/ 	.short	(.L_272 - .L_271)


	//   ....[0]....
.L_271:
        /*007c*/ 	.word	0xffffffff


	//   ....[1]....
        /*0080*/ 	.word	0xffffffff


	//   ....[2]....
        /*0084*/ 	.word	0xffffffff


	//   ....[3]....
        /*0088*/ 	.word	0xffffffff


	//   ....[4]....
        /*008c*/ 	.word	0xffffffff


	//   ....[5]....
        /*0090*/ 	.word	0xffffffff


	//   ....[6]....
        /*0094*/ 	.word	0xffffffff


	//   ....[7]....
        /*0098*/ 	.word	0xffffffff


	//   ....[8]....
        /*009c*/ 	.word	0xffffffff


	//   ....[9]....
        /*00a0*/ 	.word	0xffffffff


	//   ....[10]....
        /*00a4*/ 	.word	0xffffffff


	//   ....[11]....
        /*00a8*/ 	.word	0xffffffff


	//   ....[12]....
        /*00ac*/ 	.word	0xffffffff


	//   ....[13]....
        /*00b0*/ 	.word	0xffffffff


	//   ....[14]....
        /*00b4*/ 	.word	0xffffffff


	//   ....[15]....
        /*00b8*/ 	.word	0xffffffff


	//   ....[16]....
        /*00bc*/ 	.word	0xffffffff


	//   ....[17]....
        /*00c0*/ 	.word	0xffffffff


	//   ....[18]....
        /*00c4*/ 	.word	0xffffffff


	//   ....[19]....
        /*00c8*/ 	.word	0xffffffff


	//   ....[20]....
        /*00cc*/ 	.word	0xffffffff


	//   ....[21]....
        /*00d0*/ 	.word	0xffffffff


	//   ....[22]....
        /*00d4*/ 	.word	0xffffffff


	//   ....[23]....
        /*00d8*/ 	.word	0xffffffff


	//   ....[24]....
        /*00dc*/ 	.word	0xffffffff


	//   ....[25]....
        /*00e0*/ 	.word	0xffffffff


	//   ....[26]....
        /*00e4*/ 	.word	0xffffffff


	//   ....[27]....
        /*00e8*/ 	.word	0xffffffff


	//   ....[28]....
        /*00ec*/ 	.word	0xffffffff


	//   ....[29]....
        /*00f0*/ 	.word	0xffffffff


	//----- nvinfo : EIATTR_COOP_GROUP_INSTR_OFFSETS
	.align		4
.L_272:
        /*00f4*/ 	.byte	0x04, 0x28
        /*00f6*/ 	.short	(.L_274 - .L_273)


	//   ....[0]....
.L_273:
        /*00f8*/ 	.word	0x00000cc0


	//   ....[1]....
        /*00fc*/ 	.word	0x00000cd0


	//   ....[2]....
        /*0100*/ 	.word	0x00000d60


	//   ....[3]....
        /*0104*/ 	.word	0x00000da0


	//   ....[4]....
        /*0108*/ 	.word	0x00000e20


	//   ....[5]....
        /*010c*/ 	.word	0x00000e60


	//   ....[6]....
        /*0110*/ 	.word	0x00000ec0


	//   ....[7]....
        /*0114*/ 	.word	0x00000ef0


	//   ....[8]....
        /*0118*/ 	.word	0x00000f40


	//   ....[9]....
        /*011c*/ 	.word	0x00000f70


	//   ....[10]....
        /*0120*/ 	.word	0x00001250


	//   ....[11]....
        /*0124*/ 	.word	0x00001260


	//   ....[12]....
        /*0128*/ 	.word	0x000012f0


	//   ....[13]....
        /*012c*/ 	.word	0x00001310


	//   ....[14]....
        /*0130*/ 	.word	0x00001360


	//   ....[15]....
        /*0134*/ 	.word	0x00001380


	//   ....[16]....
        /*0138*/ 	.word	0x000013d0


	//   ....[17]....
        /*013c*/ 	.word	0x00001400


	//   ....[18]....
        /*0140*/ 	.word	0x00001470


	//   ....[19]....
        /*0144*/ 	.word	0x00001490


	//   ....[20]....
        /*0148*/ 	.word	0x00002b60


	//   ....[21]....
        /*014c*/ 	.word	0x00002b70


	//   ....[22]....
        /*0150*/ 	.word	0x00002c00


	//   ....[23]....
        /*0154*/ 	.word	0x00002c30


	//   ....[24]....
        /*0158*/ 	.word	0x00002ca0


	//   ....[25]....
        /*015c*/ 	.word	0x00002cc0


	//   ....[26]....
        /*0160*/ 	.word	0x00002d20


	//   ....[27]....
        /*0164*/ 	.word	0x00002d30


	//   ....[28]....
        /*0168*/ 	.word	0x00002d80


	//   ....[29]....
        /*016c*/ 	.word	0x00002d90


	//----- nvinfo : EIATTR_VRC_CTA_INIT_COUNT
	.align		4
.L_274:
        /*0170*/ 	.byte	0x02, 0x4a
	.zero		1
	.zero		1


	//----- nvinfo : EIATTR_EXIT_INSTR_OFFSETS
	.align		4
        /*0174*/ 	.byte	0x04, 0x1c
        /*0176*/ 	.short	(.L_276 - .L_275)


	//   ....[0]....
.L_275:
        /*0178*/ 	.word	0x00000080


	//   ....[1]....
        /*017c*/ 	.word	0x000000c0


	//   ....[2]....
        /*0180*/ 	.word	0x00003000


	//   ....[3]....
        /*0184*/ 	.word	0x00003080


	//----- nvinfo : EIATTR_MAX_THREADS
	.align		4
.L_276:
        /*0188*/ 	.byte	0x04, 0x05
        /*018a*/ 	.short	(.L_278 - .L_277)
.L_277:
        /*018c*/ 	.word	0x00000100
        /*0190*/ 	.word	0x00000001
        /*0194*/ 	.word	0x00000001


	//----- nvinfo : EIATTR_CRS_STACK_SIZE
	.align		4
.L_278:
        /*0198*/ 	.byte	0x04, 0x1e
        /*019a*/ 	.short	(.L_280 - .L_279)
.L_279:
        /*019c*/ 	.word	0x00000000


	//----- nvinfo : EIATTR_CBANK_PARAM_SIZE
	.align		4
.L_280:
        /*01a0*/ 	.byte	0x03, 0x19
        /*01a2*/ 	.short	0x0021


	//----- nvinfo : EIATTR_PARAM_CBANK
	.align		4
        /*01a4*/ 	.byte	0x04, 0x0a
        /*01a6*/ 	.short	(.L_282 - .L_281)
	.align		4
.L_281:
        /*01a8*/ 	.word	index@(.nv.constant0._ZN3cub18CUB_300001_SM_10006detail6reduce28DeviceReduceSingleTileKernelINS2_10policy_hubIdjN4cuda3__47maximumIdEEE10Policy1000EN6thrust24THRUST_300001_SM_1000_NS6detail15normal_iteratorINSC_10device_ptrIdEEEEPdjS8_ddNS5_3std3__410__identityEEEvT0_T1_T2_T3_T4_T6_)
        /*01ac*/ 	.short	0x0380
        /*01ae*/ 	.short	0x0021


	//----- nvinfo : EIATTR_SW_WAR
	.align		4
.L_282:
        /*01b0*/ 	.byte	0x04, 0x36
        /*01b2*/ 	.short	(.L_284 - .L_283)
.L_283:
        /*01b4*/ 	.word	0x00000008
.L_284:


//--------------------- .nv.info._ZN3cub18CUB_300001_SM_10006detail8for_each13static_kernelINS2_12policy_hub_t12policy_500_tEmN6thrust24THRUST_300001_SM_1000_NS8cuda_cub20__uninitialized_fill7functorINS7_10device_ptrIdEEdEEEEvT0_T1_ --------------------------
	.section	.nv.info._ZN3cub18CUB_300001_SM_10006detail8for_each13static_kernelINS2_12policy_hub_t12policy_500_tEmN6thrust24THRUST_300001_SM_1000_NS8cuda_cub20__uninitialized_fill7functorINS7_10device_ptrIdEEdEEEEvT0_T1_,"",@"SHT_CUDA_INFO"
	.sectionflags	@""
	.align	4


	//----- nvinfo : EIATTR_CUDA_API_VERSION
	.align		4
        /*0000*/ 	.byte	0x04, 0x37
        /*0002*/ 	.short	(.L_286 - .L_285)
.L_285:
        /*0004*/ 	.word	0x00000082


	//----- nvinfo : EIATTR_KPARAM_INFO
	.align		4
.L_286:
        /*0008*/ 	.byte	0x04, 0x17
        /*000a*/ 	.short	(.L_288 - .L_287)
.L_287:
        /*000c*/ 	.word	0x00000000
        /*0010*/ 	.short	0x0001
        /*0012*/ 	.short	0x0008
        /*0014*/ 	.byte	0x00, 0xf0, 0x41, 0x00


	//----- nvinfo : EIATTR_KPARAM_INFO
	.align		4
.L_288:
        /*0018*/ 	.byte	0x04, 0x17
        /*001a*/ 	.short	(.L_290 - .L_289)
.L_289:
        /*001c*/ 	.word	0x00000000
        /*0020*/ 	.short	0x0000
        /*0022*/ 	.short	0x0000
        /*0024*/ 	.byte	0x00, 0xf0, 0x21, 0x00


	//----- nvinfo : EIATTR_SPARSE_MMA_MASK
	.align		4
.L_290:
        /*0028*/ 	.byte	0x03, 0x50
        /*002a*/ 	.short	0x0000


	//----- nvinfo : EIATTR_MAXREG_COUNT
	.align		4
        /*002c*/ 	.byte	0x03, 0x1b
        /*002e*/ 	.short	0x00ff


	//----- nvinfo : EIATTR_MERCURY_ISA_VERSION
	.align		4
        /*0030*/ 	.byte	0x03, 0x5f
        /*0032*/ 	.short	0x0101


	//----- nvinfo : EIATTR_VRC_CTA_INIT_COUNT
	.align		4
        /*0034*/ 	.byte	0x02, 0x4a
	.zero		1
	.zero		1


	//----- nvinfo : EIATTR_EXIT_INSTR_OFFSETS
	.align		4
        /*0038*/ 	.byte	0x04, 0x1c
        /*003a*/ 	.short	(.L_292 - .L_291)


	//   ....[0]....
.L_291:
        /*003c*/ 	.word	0x00000130


	//   ....[1]....
        /*0040*/ 	.word	0x00000230


	//   ....[2]....
        /*0044*/ 	.word	0x00000260


	//----- nvinfo : EIATTR_MAX_THREADS
	.align		4
.L_292:
        /*0048*/ 	.byte	0x04, 0x05
        /*004a*/ 	.short	(.L_294 - .L_293)
.L_293:
        /*004c*/ 	.word	0x00000100
        /*0050*/ 	.word	0x00000001
        /*0054*/ 	.word	0x00000001


	//----- nvinfo : EIATTR_CBANK_PARAM_SIZE
	.align		4
.L_294:
        /*0058*/ 	.byte	0x03, 0x19
        /*005a*/ 	.short	0x0018


	//----- nvinfo : EIATTR_PARAM_CBANK
	.align		4
        /*005c*/ 	.byte	0x04, 0x0a
        /*005e*/ 	.short	(.L_296 - .L_295)
	.align		4
.L_295:
        /*0060*/ 	.word	index@(.nv.constant0._ZN3cub18CUB_300001_SM_10006detail8for_each13static_kernelINS2_12policy_hub_t12policy_500_tEmN6thrust24THRUST_300001_SM_1000_NS8cuda_cub20__uninitialized_fill7functorINS7_10device_ptrIdEEdEEEEvT0_T1_)
        /*0064*/ 	.short	0x0380
        /*0066*/ 	.short	0x0018


	//----- nvinfo : EIATTR_SW_WAR
	.align		4
.L_296:
        /*0068*/ 	.byte	0x04, 0x36
        /*006a*/ 	.short	(.L_298 - .L_297)
.L_297:
        /*006c*/ 	.word	0x00000008
.L_298:


//--------------------- .nv.info._ZN3cub18CUB_300001_SM_10006detail11EmptyKernelIvEEvv --------------------------
	.section	.nv.info._ZN3cub18CUB_300001_SM_10006detail11EmptyKernelIvEEvv,"",@"SHT_CUDA_INFO"
	.sectionflags	@""
	.align	4


	//----- nvinfo : EIATTR_CUDA_API_VERSION
	.align		4
        /*0000*/ 	.byte	0x04, 0x37
        /*0002*/ 	.short	(.L_300 - .L_299)
.L_299:
        /*0004*/ 	.word	0x00000082


	//----- nvinfo : EIATTR_SPARSE_MMA_MASK
	.align		4
.L_300:
        /*0008*/ 	.byte	0x03, 0x50
        /*000a*/ 	.short	0x0000


	//----- nvinfo : EIATTR_MAXREG_COUNT
	.align		4
        /*000c*/ 	.byte	0x03, 0x1b
        /*000e*/ 	.short	0x00ff


	//----- nvinfo : EIATTR_MERCURY_ISA_VERSION
	.align		4
        /*0010*/ 	.byte	0x03, 0x5f
        /*0012*/ 	.short	0x0101


	//----- nvinfo : EIATTR_VRC_CTA_INIT_COUNT
	.align		4
        /*0014*/ 	.byte	0x02, 0x4a
	.zero		1
	.zero		1


	//----- nvinfo : EIATTR_EXIT_INSTR_OFFSETS
	.align		4
        /*0018*/ 	.byte	0x04, 0x1c
        /*001a*/ 	.short	(.L_302 - .L_301)


	//   ....[0]....
.L_301:
        /*001c*/ 	.word	0x00000010


	//----- nvinfo : EIATTR_SW_WAR
	.align		4
.L_302:
        /*0020*/ 	.byte	0x04, 0x36
        /*0022*/ 	.short	(.L_304 - .L_303)
.L_303:
        /*0024*/ 	.word	0x00000008
.L_304:


//--------------------- .nv.info._Z2f3PdiS_S_     --------------------------
	.section	.nv.info._Z2f3PdiS_S_,"",@"SHT_CUDA_INFO"
	.sectionflags	@""
	.align	4


	//----- nvinfo : EIATTR_CUDA_API_VERSION
	.align		4
        /*0000*/ 	.byte	0x04, 0x37
        /*0002*/ 	.short	(.L_306 - .L_305)
.L_305:
        /*0004*/ 	.word	0x00000082


	//----- nvinfo : EIATTR_KPARAM_INFO
	.align		4
.L_306:
        /*0008*/ 	.byte	0x04, 0x17
        /*000a*/ 	.short	(.L_308 - .L_307)
.L_307:
        /*000c*/ 	.word	0x00000000
        /*0010*/ 	.short	0x0003
        /*0012*/ 	.short	0x0018
        /*0014*/ 	.byte	0x00, 0xf5, 0x21, 0x00


	//----- nvinfo : EIATTR_KPARAM_INFO
	.align		4
.L_308:
        /*0018*/ 	.byte	0x04, 0x17
        /*001a*/ 	.short	(.L_310 - .L_309)
.L_309:
        /*001c*/ 	.word	0x00000000
        /*0020*/ 	.short	0x0002
        /*0022*/ 	.short	0x0010
        /*0024*/ 	.byte	0x00, 0xf5, 0x21, 0x00


	//----- nvinfo : EIATTR_KPARAM_INFO
	.align		4
.L_310:
        /*0028*/ 	.byte	0x04, 0x17
        /*002a*/ 	.short	(.L_312 - .L_311)
.L_311:
        /*002c*/ 	.word	0x00000000
        /*0030*/ 	.short	0x0001
        /*0032*/ 	.short	0x0008
        /*0034*/ 	.byte	0x00, 0xf0, 0x11, 0x00


	//----- nvinfo : EIATTR_KPARAM_INFO
	.align		4
.L_312:
        /*0038*/ 	.byte	0x04, 0x17
        /*003a*/ 	.short	(.L_314 - .L_313)
.L_313:
        /*003c*/ 	.word	0x00000000
        /*0040*/ 	.short	0x0000
        /*0042*/ 	.short	0x0000
        /*0044*/ 	.byte	0x00, 0xf5, 0x21, 0x00


	//----- nvinfo : EIATTR_SPARSE_MMA_MASK
	.align		4
.L_314:
        /*0048*/ 	.byte	0x03, 0x50
        /*004a*/ 	.short	0x0000


	//----- nvinfo : EIATTR_MAXREG_COUNT
	.align		4
        /*004c*/ 	.byte	0x03, 0x1b
        /*004e*/ 	.short	0x00ff


	//----- nvinfo : EIATTR_MERCURY_ISA_VERSION
	.align		4
        /*0050*/ 	.byte	0x03, 0x5f
        /*0052*/ 	.short	0x0101


	//----- nvinfo : EIATTR_VRC_CTA_INIT_COUNT
	.align		4
        /*0054*/ 	.byte	0x02, 0x4a
	.zero		1
	.zero		1


	//----- nvinfo : EIATTR_EXIT_INSTR_OFFSETS
	.align		4
        /*0058*/ 	.byte	0x04, 0x1c
        /*005a*/ 	.short	(.L_316 - .L_315)


	//   ....[0]....
.L_315:
        /*005c*/ 	.word	0x00000120


	//   ....[1]....
        /*0060*/ 	.word	0x000002f0


	//----- nvinfo : EIATTR_CBANK_PARAM_SIZE
	.align		4
.L_316:
        /*0064*/ 	.byte	0x03, 0x19
        /*0066*/ 	.short	0x0020


	//----- nvinfo : EIATTR_PARAM_CBANK
	.align		4
        /*0068*/ 	.byte	0x04, 0x0a
        /*006a*/ 	.short	(.L_318 - .L_317)
	.align		4
.L_317:
        /*006c*/ 	.word	index@(.nv.constant0._Z2f3PdiS_S_)
        /*0070*/ 	.short	0x0380
        /*0072*/ 	.short	0x0020


	//----- nvinfo : EIATTR_SW_WAR
	.align		4
.L_318:
        /*0074*/ 	.byte	0x04, 0x36
        /*0076*/ 	.short	(.L_320 - .L_319)
.L_319:
        /*0078*/ 	.word	0x00000008
.L_320:


//--------------------- .nv.info._Z2f2Pdi         --------------------------
	.section	.nv.info._Z2f2Pdi,"",@"SHT_CUDA_INFO"
	.sectionflags	@""
	.align	4


	//----- nvinfo : EIATTR_CUDA_API_VERSION
	.align		4
        /*0000*/ 	.byte	0x04, 0x37
        /*0002*/ 	.short	(.L_322 - .L_321)
.L_321:
        /*0004*/ 	.word	0x00000082


	//----- nvinfo : EIATTR_KPARAM_INFO
	.align		4
.L_322:
        /*0008*/ 	.byte	0x04, 0x17
        /*000a*/ 	.short	(.L_324 - .L_323)
.L_323:
        /*000c*/ 	.word	0x00000000
        /*0010*/ 	.short	0x0001
        /*0012*/ 	.short	0x0008
        /*0014*/ 	.byte	0x00, 0xf0, 0x11, 0x00


	//----- nvinfo : EIATTR_KPARAM_INFO
	.align		4
.L_324:
        /*0018*/ 	.byte	0x04, 0x17
        /*001a*/ 	.short	(.L_326 - .L_325)
.L_325:
        /*001c*/ 	.word	0x00000000
        /*0020*/ 	.short	0x0000
        /*0022*/ 	.short	0x0000
        /*0024*/ 	.byte	0x00, 0xf5, 0x21, 0x00


	//----- nvinfo : EIATTR_SPARSE_MMA_MASK
	.align		4
.L_326:
        /*0028*/ 	.byte	0x03, 0x50
        /*002a*/ 	.short	0x0000


	//----- nvinfo : EIATTR_MAXREG_COUNT
	.align		4
        /*002c*/ 	.byte	0x03, 0x1b
        /*002e*/ 	.short	0x00ff


	//----- nvinfo : EIATTR_MERCURY_ISA_VERSION
	.align		4
        /*0030*/ 	.byte	0x03, 0x5f
        /*0032*/ 	.short	0x0101


	//----- nvinfo : EIATTR_VRC_CTA_INIT_COUNT
	.align		4
        /*0034*/ 	.byte	0x02, 0x4a
	.zero		1
	.zero		1


	//----- nvinfo : EIATTR_EXIT_INSTR_OFFSETS
	.align		4
        /*0038*/ 	.byte	0x04, 0x1c
        /*003a*/ 	.short	(.L_328 - .L_327)


	//   ....[0]....
.L_327:
        /*003c*/ 	.word	0x00000120


	//   ....[1]....
        /*0040*/ 	.word	0x00000210


	//----- nvinfo : EIATTR_CBANK_PARAM_SIZE
	.align		4
.L_328:
        /*0044*/ 	.byte	0x03, 0x19
        /*0046*/ 	.short	0x000c


	//----- nvinfo : EIATTR_PARAM_CBANK
	.align		4
        /*0048*/ 	.byte	0x04, 0x0a
        /*004a*/ 	.short	(.L_330 - .L_329)
	.align		4
.L_329:
        /*004c*/ 	.word	index@(.nv.constant0._Z2f2Pdi)
        /*0050*/ 	.short	0x0380
        /*0052*/ 	.short	0x000c


	//----- nvinfo : EIATTR_SW_WAR
	.align		4
.L_330:
        /*0054*/ 	.byte	0x04, 0x36
        /*0056*/ 	.short	(.L_332 - .L_331)
.L_331:
        /*0058*/ 	.word	0x00000008
.L_332:


//--------------------- .nv.info._Z2f1Pdi         --------------------------
	.section	.nv.info._Z2f1Pdi,"",@"SHT_CUDA_INFO"
	.sectionflags	@""
	.align	4


	//----- nvinfo : EIATTR_CUDA_API_VERSION
	.align		4
        /*0000*/ 	.byte	0x04, 0x37
        /*0002*/ 	.short	(.L_334 - .L_333)
.L_333:
        /*0004*/ 	.word	0x00000082


	//----- nvinfo : EIATTR_KPARAM_INFO
	.align		4
.L_334:
        /*0008*/ 	.byte	0x04, 0x17
        /*000a*/ 	.short	(.L_336 - .L_335)
.L_335:
        /*000c*/ 	.word	0x00000000
        /*0010*/ 	.short	0x0001
        /*0012*/ 	.short	0x0008
        /*0014*/ 	.byte	0x00, 0xf0, 0x11, 0x00


	//----- nvinfo : EIATTR_KPARAM_INFO
	.align		4
.L_336:
        /*0018*/ 	.byte	0x04, 0x17
        /*001a*/ 	.short	(.L_338 - .L_337)
.L_337:
        /*001c*/ 	.word	0x00000000
        /*0020*/ 	.short	0x0000
        /*0022*/ 	.short	0x0000
        /*0024*/ 	.byte	0x00, 0xf5, 0x21, 0x00


	//----- nvinfo : EIATTR_SPARSE_MMA_MASK
	.align		4
.L_338:
        /*0028*/ 	.byte	0x03, 0x50
        /*002a*/ 	.short	0x0000


	//----- nvinfo : EIATTR_MAXREG_COUNT
	.align		4
        /*002c*/ 	.byte	0x03, 0x1b
        /*002e*/ 	.short	0x00ff


	//----- nvinfo : EIATTR_MERCURY_ISA_VERSION
	.align		4
        /*0030*/ 	.byte	0x03, 0x5f
        /*0032*/ 	.short	0x0101


	//----- nvinfo : EIATTR_VRC_CTA_INIT_COUNT
	.align		4
        /*0034*/ 	.byte	0x02, 0x4a
	.zero		1
	.zero		1


	//----- nvinfo : EIATTR_EXIT_INSTR_OFFSETS
	.align		4
        /*0038*/ 	.byte	0x04, 0x1c
        /*003a*/ 	.short	(.L_340 - .L_339)


	//   ....[0]....
.L_339:
        /*003c*/ 	.word	0x00000120


	//   ....[1]....
        /*0040*/ 	.word	0x00000210


	//----- nvinfo : EIATTR_CBANK_PARAM_SIZE
	.align		4
.L_340:
        /*0044*/ 	.byte	0x03, 0x19
        /*0046*/ 	.short	0x000c


	//----- nvinfo : EIATTR_PARAM_CBANK
	.align		4
        /*0048*/ 	.byte	0x04, 0x0a
        /*004a*/ 	.short	(.L_342 - .L_341)
	.align		4
.L_341:
        /*004c*/ 	.word	index@(.nv.constant0._Z2f1Pdi)
        /*0050*/ 	.short	0x0380
        /*0052*/ 	.short	0x000c


	//----- nvinfo : EIATTR_SW_WAR
	.align		4
.L_342:
        /*0054*/ 	.byte	0x04, 0x36
        /*0056*/ 	.short	(.L_344 - .L_343)
.L_343:
        /*0058*/ 	.word	0x00000008
.L_344:


//--------------------- .nv.info._Z13init_parallelPd --------------------------
	.section	.nv.info._Z13init_parallelPd,"",@"SHT_CUDA_INFO"
	.sectionflags	@""
	.align	4


	//----- nvinfo : EIATTR_CUDA_API_VERSION
	.align		4
        /*0000*/ 	.byte	0x04, 0x37
        /*0002*/ 	.short	(.L_346 - .L_345)
.L_345:
        /*0004*/ 	.word	0x00000082


	//----- nvinfo : EIATTR_KPARAM_INFO
	.align		4
.L_346:
        /*0008*/ 	.byte	0x04, 0x17
        /*000a*/ 	.short	(.L_348 - .L_347)
.L_347:
        /*000c*/ 	.word	0x00000000
        /*0010*/ 	.short	0x0000
        /*0012*/ 	.short	0x0000
        /*0014*/ 	.byte	0x00, 0xf5, 0x21, 0x00


	//----- nvinfo : EIATTR_SPARSE_MMA_MASK
	.align		4
.L_348:
        /*0018*/ 	.byte	0x03, 0x50
        /*001a*/ 	.short	0x0000


	//----- nvinfo : EIATTR_MAXREG_COUNT
	.align		4
        /*001c*/ 	.byte	0x03, 0x1b
        /*001e*/ 	.short	0x00ff


	//----- nvinfo : EIATTR_MERCURY_ISA_VERSION
	.align		4
        /*0020*/ 	.byte	0x03, 0x5f
        /*0022*/ 	.short	0x0101


	//----- nvinfo : EIATTR_VRC_CTA_INIT_COUNT
	.align		4
        /*0024*/ 	.byte	0x02, 0x4a
	.zero		1
	.zero		1


	//----- nvinfo : EIATTR_EXIT_INSTR_OFFSETS
	.align		4
        /*0028*/ 	.byte	0x04, 0x1c
        /*002a*/ 	.short	(.L_350 - .L_349)


	//   ....[0]....
.L_349:
        /*002c*/ 	.word	0x000000f0


	//   ....[1]....
        /*0030*/ 	.word	0x000006b0


	//   ....[2]....
        /*0034*/ 	.word	0x00000710


	//----- nvinfo : EIATTR_CRS_STACK_SIZE
	.align		4
.L_350:
        /*0038*/ 	.byte	0x04, 0x1e
        /*003a*/ 	.short	(.L_352 - .L_351)
.L_351:
        /*003c*/ 	.word	0x00000000


	//----- nvinfo : EIATTR_CBANK_PARAM_SIZE
	.align		4
.L_352:
        /*0040*/ 	.byte	0x03, 0x19
        /*0042*/ 	.short	0x0008


	//----- nvinfo : EIATTR_PARAM_CBANK
	.align		4
        /*0044*/ 	.byte	0x04, 0x0a
        /*0046*/ 	.short	(.L_354 - .L_353)
	.align		4
.L_353:
        /*0048*/ 	.word	index@(.nv.constant0._Z13init_parallelPd)
        /*004c*/ 	.short	0x0380
        /*004e*/ 	.short	0x0008


	//----- nvinfo : EIATTR_SW_WAR
	.align		4
.L_354:
        /*0050*/ 	.byte	0x04, 0x36
        /*0052*/ 	.short	(.L_356 - .L_355)
.L_355:
        /*0054*/ 	.word	0x00000008
.L_356:


//--------------------- .nv.callgraph             --------------------------
	.section	.nv.callgraph,"",@"SHT_CUDA_CALLGRAPH"
	.align	4
	.sectionentsize	8
	.align		4
        /*0000*/ 	.word	0x00000000
	.align		4
        /*0004*/ 	.word	0xffffffff
	.align		4
        /*0008*/ 	.word	0x00000000
	.align		4
        /*000c*/ 	.word	0xfffffffe
	.align		4
        /*0010*/ 	.word	0x00000000
	.align		4
        /*0014*/ 	.word	0xfffffffd
	.align		4
        /*0018*/ 	.word	0x00000000
	.align		4
        /*001c*/ 	.word	0xfffffffc


//--------------------- .nv.constant4             --------------------------
	.section	.nv.constant4,"a",@progbits
	.align	8
	.align		8
.nv.constant4:
        /*0000*/ 	.dword	_ZN28_INTERNAL_033edba0_4_k_cu_ox4cuda3std3__45__cpo5beginE
	.align		8
        /*0008*/ 	.dword	_ZN28_INTERNAL_033edba0_4_k_cu_ox4cuda3std3__45__cpo3endE
	.align		8
        /*0010*/ 	.dword	_ZN28_INTERNAL_033edba0_4_k_cu_ox4cuda3std3__45__cpo6cbeginE
	.align		8
        /*0018*/ 	.dword	_ZN28_INTERNAL_033edba0_4_k_cu_ox4cuda3std3__45__cpo4cendE
	.align		8
        /*0020*/ 	.dword	_ZN28_INTERNAL_033edba0_4_k_cu_ox4cuda3std3__45__cpo6rbeginE
	.align		8
        /*0028*/ 	.dword	_ZN28_INTERNAL_033edba0_4_k_cu_ox4cuda3std3__45__cpo4rendE
	.align		8
        /*0030*/ 	.dword	_ZN28_INTERNAL_033edba0_4_k_cu_ox4cuda3std3__45__cpo7crbeginE
	.align		8
        /*0038*/ 	.dword	_ZN28_INTERNAL_033edba0_4_k_cu_ox4cuda3std3__45__cpo5crendE
	.align		8
        /*0040*/ 	.dword	_ZN28_INTERNAL_033edba0_4_k_cu_ox4cuda3std3__430_GLOBAL__N__033edba0_4_k_cu_ox6ignoreE
	.align		8
        /*0048*/ 	.dword	_ZN28_INTERNAL_033edba0_4_k_cu_ox4cuda3std3__419piecewise_constructE
	.align		8
        /*0050*/ 	.dword	_ZN28_INTERNAL_033edba0_4_k_cu_ox4cuda3std3__48in_placeE
	.align		8
        /*0058*/ 	.dword	_ZN28_INTERNAL_033edba0_4_k_cu_ox4cuda3std3__420unreachable_sentinelE
	.align		8
        /*0060*/ 	.dword	_ZN28_INTERNAL_033edba0_4_k_cu_ox4cuda3std3__47nulloptE
	.align		8
        /*0068*/ 	.dword	_ZN28_INTERNAL_033edba0_4_k_cu_ox4cuda3std3__48unexpectE
	.align		8
        /*0070*/ 	.dword	_ZN28_INTERNAL_033edba0_4_k_cu_ox4cuda3std6ranges3__45__cpo4swapE
	.align		8
        /*0078*/ 	.dword	_ZN28_INTERNAL_033edba0_4_k_cu_ox4cuda3std6ranges3__45__cpo9iter_moveE
	.align		8
        /*0080*/ 	.dword	_ZN28_INTERNAL_033edba0_4_k_cu_ox4cuda3std6ranges3__45__cpo5beginE
	.align		8
        /*0088*/ 	.dword	_ZN28_INTERNAL_033edba0_4_k_cu_ox4cuda3std6ranges3__45__cpo3endE
	.align		8
        /*0090*/ 	.dword	_ZN28_INTERNAL_033edba0_4_k_cu_ox4cuda3std6ranges3__45__cpo6cbeginE
	.align		8
        /*0098*/ 	.dword	_ZN28_INTERNAL_033edba0_4_k_cu_ox4cuda3std6ranges3__45__cpo4cendE
	.align		8
        /*00a0*/ 	.dword	_ZN28_INTERNAL_033edba0_4_k_cu_ox4cuda3std6ranges3__45__cpo7advanceE
	.align		8
        /*00a8*/ 	.dword	_ZN28_INTERNAL_033edba0_4_k_cu_ox4cuda3std6ranges3__45__cpo9iter_swapE
	.align		8
        /*00b0*/ 	.dword	_ZN28_INTERNAL_033edba0_4_k_cu_ox4cuda3std6ranges3__45__cpo4nextE
	.align		8
        /*00b8*/ 	.dword	_ZN28_INTERNAL_033edba0_4_k_cu_ox4cuda3std6ranges3__45__cpo4prevE
	.align		8
        /*00c0*/ 	.dword	_ZN28_INTERNAL_033edba0_4_k_cu_ox4cuda3std6ranges3__45__cpo4dataE
	.align		8
        /*00c8*/ 	.dword	_ZN28_INTERNAL_033edba0_4_k_cu_ox4cuda3std6ranges3__45__cpo5cdataE
	.align		8
        /*00d0*/ 	.dword	_ZN28_INTERNAL_033edba0_4_k_cu_ox4cuda3std6ranges3__45__cpo4sizeE
	.align		8
        /*00d8*/ 	.dword	_ZN28_INTERNAL_033edba0_4_k_cu_ox4cuda3std6ranges3__45__cpo5ssizeE
	.align		8
        /*00e0*/ 	.dword	_ZN28_INTERNAL_033edba0_4_k_cu_ox4cuda3std6ranges3__45__cpo8distanceE
	.align		8
        /*00e8*/ 	.dword	_ZN28_INTERNAL_033edba0_4_k_cu_ox6thrust24THRUST_300001_SM_1000_NS8cuda_cub3parE
	.align		8
        /*00f0*/ 	.dword	_ZN28_INTERNAL_033edba0_4_k_cu_ox6thrust24THRUST_300001_SM_1000_NS8cuda_cub10par_nosyncE
	.align		8
        /*00f8*/ 	.dword	_ZN28_INTERNAL_033edba0_4_k_cu_ox6thrust24THRUST_300001_SM_1000_NS6system6detail10sequential3seqE
	.align		8
        /*0100*/ 	.dword	_ZN28_INTERNAL_033edba0_4_k_cu_ox6thrust24THRUST_300001_SM_1000_NS12placeholders2_1E
	.align		8
        /*0108*/ 	.dword	_ZN28_INTERNAL_033edba0_4_k_cu_ox6thrust24THRUST_300001_SM_1000_NS12placeholders2_2E
	.align		8
        /*0110*/ 	.dword	_ZN28_INTERNAL_033edba0_4_k_cu_ox6thrust24THRUST_300001_SM_1000_NS12placeholders2_3E
	.align		8
        /*0118*/ 	.dword	_ZN28_INTERNAL_033edba0_4_k_cu_ox6thrust24THRUST_300001_SM_1000_NS12placeholders2_4E
	.align		8
        /*0120*/ 	.dword	_ZN28_INTERNAL_033edba0_4_k_cu_ox6thrust24THRUST_300001_SM_1000_NS12placeholders2_5E
	.align		8
        /*0128*/ 	.dword	_ZN28_INTERNAL_033edba0_4_k_cu_ox6thrust24THRUST_300001_SM_1000_NS12placeholders2_6E
	.align		8
        /*0130*/ 	.dword	_ZN28_INTERNAL_033edba0_4_k_cu_ox6thrust24THRUST_300001_SM_1000_NS12placeholders2_7E
	.align		8
        /*0138*/ 	.dword	_ZN28_INTERNAL_033edba0_4_k_cu_ox6thrust24THRUST_300001_SM_1000_NS12placeholders2_8E
	.align		8
        /*0140*/ 	.dword	_ZN28_INTERNAL_033edba0_4_k_cu_ox6thrust24THRUST_300001_SM_1000_NS12placeholders2_9E
	.align		8
        /*0148*/ 	.dword	_ZN28_INTERNAL_033edba0_4_k_cu_ox6thrust24THRUST_300001_SM_1000_NS12placeholders3_10E
	.align		8
        /*0150*/ 	.dword	_ZN28_INTERNAL_033edba0_4_k_cu_ox6thrust24THRUST_300001_SM_1000_NS3seqE


//--------------------- .text._ZN3cub18CUB_300001_SM_10006detail6reduce28DeviceReduceSingleTileKernelINS2_10policy_hubIdyN4cuda3__47maximumIdEEE10Policy1000EPdSB_iS8_ddNS5_3std3__410__identityEEEvT0_T1_T2_T3_T4_T6_ --------------------------
	.section	.text._ZN3cub18CUB_300001_SM_10006detail6reduce28DeviceReduceSingleTileKernelINS2_10policy_hubIdyN4cuda3__47maximumIdEEE10Policy1000EPdSB_iS8_ddNS5_3std3__410__identityEEEvT0_T1_T2_T3_T4_T6_,"ax",@progbits
	.align	128
        .global         _ZN3cub18CUB_300001_SM_10006detail6reduce28DeviceReduceSingleTileKernelINS2_10policy_hubIdyN4cuda3__47maximumIdEEE10Policy1000EPdSB_iS8_ddNS5_3std3__410__identityEEEvT0_T1_T2_T3_T4_T6_
        .type           _ZN3cub18CUB_300001_SM_10006detail6reduce28DeviceReduceSingleTileKernelINS2_10policy_hubIdyN4cuda3__47maximumIdEEE10Policy1000EPdSB_iS8_ddNS5_3std3__410__identityEEEvT0_T1_T2_T3_T4_T6_,@function
        .size           _ZN3cub18CUB_300001_SM_10006detail6reduce28DeviceReduceSingleTileKernelINS2_10policy_hubIdyN4cuda3__47maximumIdEEE10Policy1000EPdSB_iS8_ddNS5_3std3__410__identityEEEvT0_T1_T2_T3_T4_T6_,(.L_x_255 - _ZN3cub18CUB_300001_SM_10006detail6reduce28DeviceReduceSingleTileKernelINS2_10policy_hubIdyN4cuda3__47maximumIdEEE10Policy1000EPdSB_iS8_ddNS5_3std3__410__identityEEEvT0_T1_T2_T3_T4_T6_)
        .other          _ZN3cub18CUB_300001_SM_10006detail6reduce28DeviceReduceSingleTileKernelINS2_10policy_hubIdyN4cuda3__47maximumIdEEE10Policy1000EPdSB_iS8_ddNS5_3std3__410__identityEEEvT0_T1_T2_T3_T4_T6_,@"STO_CUDA_ENTRY STV_DEFAULT"
_ZN3cub18CUB_300001_SM_10006detail6reduce28DeviceReduceSingleTileKernelINS2_10policy_hubIdyN4cuda3__47maximumIdEEE10Policy1000EPdSB_iS8_ddNS5_3std3__410__identityEEEvT0_T1_T2_T3_T4_T6_:
.text._ZN3cub18CUB_300001_SM_10006detail6reduce28DeviceReduceSingleTileKernelINS2_10policy_hubIdyN4cuda3__47maximumIdEEE10Policy1000EPdSB_iS8_ddNS5_3std3__410__identityEEEvT0_T1_T2_T3_T4_T6_:
[----:B------:R-:W-:Y:S01]  /*0000*/  LDC R1, c[0x0][0x37c] ;  /* 0x0000df00ff017b82 */ /* 0x000fe20000000800 */
[----:B------:R-:W0:Y:S01]  /*0010*/  LDCU UR4, c[0x0][0x390] ;  /* 0x00007200ff0477ac */ /* 0x000e220008000800 */
[----:B------:R-:W1:Y:S01]  /*0020*/  LDCU.64 UR6, c[0x0][0x358] ;  /* 0x00006b00ff0677ac */ /* 0x000e620008000a00 */
[----:B0-----:R-:W-:-:S05]  /*0030*/  IMAD.U32 R4, RZ, RZ, UR4 ;  /* 0x00000004ff047e24 */ /* 0x001fca000f8e00ff */
[----:B------:R-:W-:-:S13]  /*0040*/  ISETP.NE.AND P0, PT, R4, RZ, PT ;  /* 0x000000ff0400720c */ /* 0x000fda0003f05270 */
[----:B-1----:R-:W-:Y:S05]  /*0050*/  @P0 BRA `(.L_x_0) ;  /* 0x00000000001c0947 */ /* 0x002fea0003800000 */
[----:B------:R-:W0:Y:S02]  /*0060*/  S2R R0, SR_TID.X ;  /* 0x0000000000007919 */ /* 0x000e240000002100 */
[----:B0-----:R-:W-:-:S13]  /*0070*/  ISETP.NE.AND P0, PT, R0, RZ, PT ;  /* 0x000000ff0000720c */ /* 0x001fda0003f05270 */
[----:B------:R-:W-:Y:S05]  /*0080*/  @P0 EXIT ;  /* 0x000000000000094d */ /* 0x000fea0003800000 */
[----:B------:R-:W0:Y:S08]  /*0090*/  LDC.64 R2, c[0x0][0x388] ;  /* 0x0000e200ff027b82 */ /* 0x000e300000000a00 */
[----:B------:R-:W0:Y:S02]  /*00a0*/  LDC.64 R4, c[0x0][0x398] ;  /* 0x0000e600ff047b82 */ /* 0x000e240000000a00 */
[----:B0-----:R-:W-:Y:S01]  /*00b0*/  STG.E.64 desc[UR6][R2.64], R4 ;  /* 0x0000000402007986 */ /* 0x001fe2000c101b06 */
[----:B------:R-:W-:Y:S05]  /*00c0*/  EXIT ;  /* 0x000000000000794d */ /* 0x000fea0003800000 */
.L_x_0:
[----:B------:R-:W0:Y:S01]  /*00d0*/  LDCU UR4, c[0x0][0x380] ;  /* 0x00007000ff0477ac */ /* 0x000e220008000800 */
[----:B------:R-:W-:Y:S01]  /*00e0*/  BSSY.RECONVERGENT B0, `(.L_x_1) ;  /* 0x00005b3000007945 */ /* 0x000fe20003800200 */
[----:B0-----:R-:W-:-:S09]  /*00f0*/  ULOP3.LUT UP0, URZ, UR4, 0x1f, URZ, 0xc0, !UPT ;  /* 0x0000001f04ff7892 */ /* 0x001fd2000f80c0ff */
[----:B------:R-:W-:Y:S05]  /*0100*/  BRA.U UP0, `(.L_x_2) ;  /* 0x0000002d003c7547 */ /* 0x000fea000b800000 */
[----:B------:R-:W-:-:S13]  /*0110*/  ISETP.GT.AND P0, PT, R4, 0x7ff, PT ;  /* 0x000007ff0400780c */ /* 0x000fda0003f04270 */
[----:B------:R-:W-:Y:S05]  /*0120*/  @P0 BRA `(.L_x_3) ;  /* 0x0000001400e80947 */ /* 0x000fea0003800000 */
[----:B------:R-:W0:Y:S01]  /*0130*/  S2R R3, SR_TID.X ;  /* 0x0000000000037919 */ /* 0x000e220000002100 */
[----:B------:R-:W-:Y:S01]  /*0140*/  BSSY.RECONVERGENT B1, `(.L_x_4) ;  /* 0x0000009000017945 */ /* 0x000fe20003800200 */
[----:B------:R-:W-:Y:S02]  /*0150*/  CS2R R6, SRZ ;  /* 0x0000000000067805 */ /* 0x000fe4000001ff00 */
[----:B0-----:R-:W-:Y:S01]  /*0160*/  ISETP.GE.AND P0, PT, R3, R4, PT ;  /* 0x000000040300720c */ /* 0x001fe20003f06270 */
[----:B------:R-:W-:-:S12]  /*0170*/  IMAD.MOV.U32 R5, RZ, RZ, R3 ;  /* 0x000000ffff057224 */ /* 0x000fd800078e0003 */
[----:B------:R-:W-:Y:S05]  /*0180*/  @P0 BRA `(.L_x_5) ;  /* 0x0000000000100947 */ /* 0x000fea0003800000 */
[----:B------:R-:W0:Y:S02]  /*0190*/  LDC.64 R6, c[0x0][0x380] ;  /* 0x0000e000ff067b82 */ /* 0x000e240000000a00 */
[----:B0-----:R-:W-:-:S06]  /*01a0*/  IMAD.WIDE.U32 R6, R3, 0x8, R6 ;  /* 0x0000000803067825 */ /* 0x001fcc00078e0006 */
[----:B------:R-:W5:Y:S01]  /*01b0*/  LDG.E.64.CONSTANT R6, desc[UR6][R6.64] ;  /* 0x0000000606067981 */ /* 0x000f62000c1e9b00 */
[----:B------:R-:W-:-:S07]  /*01c0*/  VIADD R5, R3, 0x100 ;  /* 0x0000010003057836 */ /* 0x000fce0000000000 */
.L_x_5:
[----:B------:R-:W-:Y:S05]  /*01d0*/  BSYNC.RECONVERGENT B1 ;  /* 0x0000000000017941 */ /* 0x000fea0003800200 */
.L_x_4:
[----:B------:R-:W-:Y:S01]  /*01e0*/  ISETP.GE.AND P0, PT, R5, R4, PT ;  /* 0x000000040500720c */ /* 0x000fe20003f06270 */
[----:B------:R-:W-:-:S12]  /*01f0*/  BSSY.RECONVERGENT B1, `(.L_x_6) ;  /* 0x00000b0000017945 */ /* 0x000fd80003800200 */
[----:B------:R-:W-:Y:S05]  /*0200*/  @P0 BRA `(.L_x_7) ;  /* 0x0000000800b80947 */ /* 0x000fea0003800000 */
[----:B------:R-:W-:Y:S01]  /*0210*/  LOP3.LUT R9, RZ, R5, RZ, 0x33, !PT ;  /* 0x00000005ff097212 */ /* 0x000fe200078e33ff */
[----:B------:R-:W-:Y:S04]  /*0220*/  BSSY.RECONVERGENT B2, `(.L_x_8) ;  /* 0x0000019000027945 */ /* 0x000fe80003800200 */
[----:B------:R-:W-:-:S05]  /*0230*/  IMAD.IADD R0, R9, 0x1, R4 ;  /* 0x0000000109007824 */ /* 0x000fca00078e0204 */
[C---:B------:R-:W-:Y:S02]  /*0240*/  LOP3.LUT R2, R0.reuse, 0x300, RZ, 0xc0, !PT ;  /* 0x0000030000027812 */ /* 0x040fe400078ec0ff */
[----:B------:R-:W-:Y:S02]  /*0250*/  ISETP.GE.U32.AND P0, PT, R0, 0x300, PT ;  /* 0x000003000000780c */ /* 0x000fe40003f06070 */
[----:B------:R-:W-:-:S13]  /*0260*/  ISETP.NE.AND P1, PT, R2, 0x300, PT ;  /* 0x000003000200780c */ /* 0x000fda0003f25270 */
[----:B------:R-:W-:Y:S05]  /*0270*/  @!P1 BRA `(.L_x_9) ;  /* 0x00000000004c9947 */ /* 0x000fea0003800000 */
[----:B------:R-:W0:Y:S01]  /*0280*/  LDC.64 R8, c[0x0][0x380] ;  /* 0x0000e000ff087b82 */ /* 0x000e220000000a00 */
[----:B------:R-:W-:-:S04]  /*0290*/  LEA.HI R0, R0, 0x1, RZ, 0x18 ;  /* 0x0000000100007811 */ /* 0x000fc800078fc0ff */
[----:B------:R-:W-:-:S05]  /*02a0*/  LOP3.LUT R0, R0, 0x3, RZ, 0xc0, !PT ;  /* 0x0000000300007812 */ /* 0x000fca00078ec0ff */
[----:B------:R-:W-:Y:S02]  /*02b0*/  IMAD.MOV R0, RZ, RZ, -R0 ;  /* 0x000000ffff007224 */ /* 0x000fe400078e0a00 */
[----:B0-----:R-:W-:-:S04]  /*02c0*/  IMAD.WIDE.U32 R8, R5, 0x8, R8 ;  /* 0x0000000805087825 */ /* 0x001fc800078e0008 */
[----:B------:R-:W-:Y:S02]  /*02d0*/  IMAD.MOV.U32 R2, RZ, RZ, R8 ;  /* 0x000000ffff027224 */ /* 0x000fe400078e0008 */
[----:B------:R-:W-:-:S07]  /*02e0*/  IMAD.MOV.U32 R11, RZ, RZ, R9 ;  /* 0x000000ffff0b7224 */ /* 0x000fce00078e0009 */
.L_x_10:
[----:B------:R-:W-:Y:S02]  /*02f0*/  IMAD.MOV.U32 R8, RZ, RZ, R2 ;  /* 0x000000ffff087224 */ /* 0x000fe400078e0002 */
[----:B------:R-:W-:-:S06]  /*0300*/  IMAD.MOV.U32 R9, RZ, RZ, R11 ;  /* 0x000000ffff097224 */ /* 0x000fcc00078e000b */
[----:B------:R-:W2:Y:S01]  /*0310*/  LDG.E.64.CONSTANT R8, desc[UR6][R8.64] ;  /* 0x0000000608087981 */ /* 0x000ea2000c1e9b00 */
[----:B------:R-:W-:Y:S01]  /*0320*/  VIADD R0, R0, 0x1 ;  /* 0x0000000100007836 */ /* 0x000fe20000000000 */
[----:B------:R-:W-:Y:S01]  /*0330*/  IADD3 R2, P3, PT, R2, 0x800, RZ ;  /* 0x0000080002027810 */ /* 0x000fe20007f7e0ff */
[----:B------:R-:W-:-:S03]  /*0340*/  VIADD R5, R5, 0x100 ;  /* 0x0000010005057836 */ /* 0x000fc60000000000 */
[----:B------:R-:W-:Y:S01]  /*0350*/  ISETP.NE.AND P2, PT, R0, RZ, PT ;  /* 0x000000ff0000720c */ /* 0x000fe20003f45270 */
[----:B------:R-:W-:Y:S01]  /*0360*/  IMAD.X R11, RZ, RZ, R11, P3 ;  /* 0x000000ffff0b7224 */ /* 0x000fe200018e060b */
[----:B--2--5:R-:W-:-:S06]  /*0370*/  DSETP.GEU.AND P1, PT, R6, R8, PT ;  /* 0x000000080600722a */ /* 0x024fcc0003f2e000 */
[----:B------:R-:W-:Y:S02]  /*0380*/  FSEL R6, R8, R6, !P1 ;  /* 0x0000000608067208 */ /* 0x000fe40004800000 */
[----:B------:R-:W-:-:S03]  /*0390*/  FSEL R7, R9, R7, !P1 ;  /* 0x0000000709077208 */ /* 0x000fc60004800000 */
[----:B------:R-:W-:Y:S05]  /*03a0*/  @P2 BRA `(.L_x_10) ;  /* 0xfffffffc00d02947 */ /* 0x000fea000383ffff */
.L_x_9:
[----:B------:R-:W-:Y:S05]  /*03b0*/  BSYNC.RECONVERGENT B2 ;  /* 0x0000000000027941 */ /* 0x000fea0003800200 */
.L_x_8:
[----:B------:R-:W-:Y:S05]  /*03c0*/  @!P0 BRA `(.L_x_7) ;  /* 0x0000000800488947 */ /* 0x000fea0003800000 */
[----:B------:R-:W-:Y:S01]  /*03d0*/  IMAD.IADD R0, R4, 0x1, -R5 ;  /* 0x0000000104007824 */ /* 0x000fe200078e0a05 */
[----:B------:R-:W-:Y:S01]  /*03e0*/  BSSY.RECONVERGENT B2, `(.L_x_11) ;  /* 0x0000051000027945 */ /* 0x000fe20003800200 */
[----:B------:R-:W-:-:S03]  /*03f0*/  PLOP3.LUT P0, PT, PT, PT, PT, 0x80, 0x8 ;  /* 0x000000000008781c */ /* 0x000fc60003f0f070 */
[----:B------:R-:W-:-:S13]  /*0400*/  ISETP.GT.AND P1, PT, R0, 0xc00, PT ;  /* 0x00000c000000780c */ /* 0x000fda0003f24270 */
[----:B------:R-:W-:Y:S05]  /*0410*/  @!P1 BRA `(.L_x_12) ;  /* 0x0000000400349947 */ /* 0x000fea0003800000 */
[----:B------:R-:W0:Y:S01]  /*0420*/  LDC.64 R8, c[0x0][0x380] ;  /* 0x0000e000ff087b82 */ /* 0x000e220000000a00 */
[----:B------:R-:W-:Y:S01]  /*0430*/  PLOP3.LUT P0, PT, PT, PT, PT, 0x8, 0x80 ;  /* 0x000000000080781c */ /* 0x000fe20003f0e170 */
[----:B------:R-:W-:-:S12]  /*0440*/  VIADD R0, R4, 0xfffff400 ;  /* 0xfffff40004007836 */ /* 0x000fd80000000000 */
.L_x_13:
[----:B0-----:R-:W-:-:S05]  /*0450*/  IMAD.WIDE R30, R5, 0x8, R8 ;  /* 0x00000008051e7825 */ /* 0x001fca00078e0208 */
[----:B------:R-:W2:Y:S04]  /*0460*/  LDG.E.64.CONSTANT R10, desc[UR6][R30.64] ;  /* 0x000000061e0a7981 */ /* 0x000ea8000c1e9b00 */
[----:B------:R-:W3:Y:S04]  /*0470*/  LDG.E.64.CONSTANT R12, desc[UR6][R30.64+0x800] ;  /* 0x000800061e0c7981 */ /* 0x000ee8000c1e9b00 */
[----:B------:R-:W4:Y:S01]  /*0480*/  LDG.E.64.CONSTANT R14, desc[UR6][R30.64+0x1000] ;  /* 0x001000061e0e7981 */ /* 0x000f22000c1e9b00 */
[----:B------:R-:W-:-:S03]  /*0490*/  VIADD R39, R5, 0x400 ;  /* 0x0000040005277836 */ /* 0x000fc60000000000 */
[----:B------:R-:W4:Y:S01]  /*04a0*/  LDG.E.64.CONSTANT R16, desc[UR6][R30.64+0x1800] ;  /* 0x001800061e107981 */ /* 0x000f22000c1e9b00 */
[----:B------:R-:W-:-:S05]  /*04b0*/  IMAD.WIDE R38, R39, 0x8, R8 ;  /* 0x0000000827267825 */ /* 0x000fca00078e0208 */
[----:B------:R-:W4:Y:S04]  /*04c0*/  LDG.E.64.CONSTANT R18, desc[UR6][R38.64] ;  /* 0x0000000626127981 */ /* 0x000f28000c1e9b00 */
[----:B------:R-:W4:Y:S04]  /*04d0*/  LDG.E.64.CONSTANT R20, desc[UR6][R38.64+0x800] ;  /* 0x0008000626147981 */ /* 0x000f28000c1e9b00 */
        /* <DEDUP_REMOVED lines=12> */
[----:B------:R-:W4:Y:S04]  /*05a0*/  LDG.E.64.CONSTANT R38, desc[UR6][R44.64+0x1000] ;  /* 0x001000062c267981 */ /* 0x000f28000c1e9b00 */
[----:B------:R-:W4:Y:S01]  /*05b0*/  LDG.E.64.CONSTANT R40, desc[UR6][R44.64+0x1800] ;  /* 0x001800062c287981 */ /* 0x000f22000c1e9b00 */
[----:B------:R-:W-:-:S05]  /*05c0*/  VIADD R5, R5, 0x1000 ;  /* 0x0000100005057836 */ /* 0x000fca0000000000 */
[----:B------:R-:W-:Y:S01]  /*05d0*/  ISETP.GE.AND P2, PT, R5, R0, PT ;  /* 0x000000000500720c */ /* 0x000fe20003f46270 */
[----:B--2--5:R-:W-:-:S06]  /*05e0*/  DSETP.GEU.AND P1, PT, R6, R10, PT ;  /* 0x0000000a0600722a */ /* 0x024fcc0003f2e000 */
[----:B------:R-:W-:Y:S02]  /*05f0*/  FSEL R6, R10, R6, !P1 ;  /* 0x000000060a067208 */ /* 0x000fe40004800000 */
[----:B------:R-:W-:-:S06]  /*0600*/  FSEL R7, R11, R7, !P1 ;  /* 0x000000070b077208 */ /* 0x000fcc0004800000 */
[----:B---3--:R-:W-:-:S06]  /*0610*/  DSETP.GEU.AND P1, PT, R6, R12, PT ;  /* 0x0000000c0600722a */ /* 0x008fcc0003f2e000 */
[----:B------:R-:W-:Y:S02]  /*0620*/  FSEL R6, R12, R6, !P1 ;  /* 0x000000060c067208 */ /* 0x000fe40004800000 */
[----:B------:R-:W-:-:S06]  /*0630*/  FSEL R7, R13, R7, !P1 ;  /* 0x000000070d077208 */ /* 0x000fcc0004800000 */
[----:B----4-:R-:W-:-:S06]  /*0640*/  DSETP.GEU.AND P1, PT, R6, R14, PT ;  /* 0x0000000e0600722a */ /* 0x010fcc0003f2e000 */
[----:B------:R-:W-:Y:S02]  /*0650*/  FSEL R6, R14, R6, !P1 ;  /* 0x000000060e067208 */ /* 0x000fe40004800000 */
[----:B------:R-:W-:-:S06]  /*0660*/  FSEL R7, R15, R7, !P1 ;  /* 0x000000070f077208 */ /* 0x000fcc0004800000 */
[----:B------:R-:W-:-:S06]  /*0670*/  DSETP.GEU.AND P1, PT, R6, R16, PT ;  /* 0x000000100600722a */ /* 0x000fcc0003f2e000 */
        /* <DEDUP_REMOVED lines=37> */
[----:B------:R-:W-:Y:S01]  /*08d0*/  FSEL R7, R41, R7, !P1 ;  /* 0x0000000729077208 */ /* 0x000fe20004800000 */
[----:B------:R-:W-:Y:S06]  /*08e0*/  @!P2 BRA `(.L_x_13) ;  /* 0xfffffff800d8a947 */ /* 0x000fec000383ffff */
.L_x_12:
[----:B------:R-:W-:Y:S05]  /*08f0*/  BSYNC.RECONVERGENT B2 ;  /* 0x0000000000027941 */ /* 0x000fea0003800200 */
.L_x_11:
[----:B------:R-:W-:Y:S01]  /*0900*/  IMAD.IADD R0, R4, 0x1, -R5 ;  /* 0x0000000104007824 */ /* 0x000fe200078e0a05 */
[----:B------:R-:W-:Y:S04]  /*0910*/  BSSY.RECONVERGENT B2, `(.L_x_14) ;  /* 0x0000029000027945 */ /* 0x000fe80003800200 */
[----:B------:R-:W-:-:S13]  /*0920*/  ISETP.GT.AND P1, PT, R0, 0x400, PT ;  /* 0x000004000000780c */ /* 0x000fda0003f24270 */
[----:B------:R-:W-:Y:S05]  /*0930*/  @!P1 BRA `(.L_x_15) ;  /* 0x0000000000989947 */ /* 0x000fea0003800000 */
[----:B------:R-:W0:Y:S02]  /*0940*/  LDC.64 R18, c[0x0][0x380] ;  /* 0x0000e000ff127b82 */ /* 0x000e240000000a00 */
        /* <DEDUP_REMOVED lines=11> */
[----:B------:R-:W-:Y:S01]  /*0a00*/  VIADD R5, R5, 0x800 ;  /* 0x0000080005057836 */ /* 0x000fe20000000000 */
        /* <DEDUP_REMOVED lines=20> */
[----:B------:R-:W-:Y:S02]  /*0b50*/  FSEL R7, R25, R7, !P0 ;  /* 0x0000000719077208 */ /* 0x000fe40004000000 */
[----:B------:R-:W-:-:S04]  /*0b60*/  PLOP3.LUT P0, PT, PT, PT, PT, 0x8, 0x80 ;  /* 0x000000000080781c */ /* 0x000fc80003f0e170 */
[----:B------:R-:W-:-:S06]  /*0b70*/  DSETP.GEU.AND P1, PT, R6, R26, PT ;  /* 0x0000001a0600722a */ /* 0x000fcc0003f2e000 */
[----:B------:R-:W-:Y:S02]  /*0b80*/  FSEL R6, R26, R6, !P1 ;  /* 0x000000061a067208 */ /* 0x000fe40004800000 */
[----:B------:R-:W-:-:S07]  /*0b90*/  FSEL R7, R27, R7, !P1 ;  /* 0x000000071b077208 */ /* 0x000fce0004800000 */
.L_x_15:
[----:B------:R-:W-:Y:S05]  /*0ba0*/  BSYNC.RECONVERGENT B2 ;  /* 0x0000000000027941 */ /* 0x000fea0003800200 */
.L_x_14:
[----:B------:R-:W-:-:S13]  /*0bb0*/  ISETP.LT.OR P0, PT, R5, R4, P0 ;  /* 0x000000040500720c */ /* 0x000fda0000701670 */
[----:B------:R-:W-:Y:S05]  /*0bc0*/  @!P0 BRA `(.L_x_7) ;  /* 0x0000000000488947 */ /* 0x000fea0003800000 */
[----:B------:R-:W0:Y:S02]  /*0bd0*/  LDC.64 R8, c[0x0][0x380] ;  /* 0x0000e000ff087b82 */ /* 0x000e240000000a00 */
[----:B0-----:R-:W-:-:S05]  /*0be0*/  IMAD.WIDE R8, R5, 0x8, R8 ;  /* 0x0000000805087825 */ /* 0x001fca00078e0208 */
[----:B------:R-:W2:Y:S04]  /*0bf0*/  LDG.E.64.CONSTANT R10, desc[UR6][R8.64] ;  /* 0x00000006080a7981 */ /* 0x000ea8000c1e9b00 */
[----:B------:R-:W3:Y:S04]  /*0c00*/  LDG.E.64.CONSTANT R12, desc[UR6][R8.64+0x800] ;  /* 0x00080006080c7981 */ /* 0x000ee8000c1e9b00 */
[----:B------:R-:W4:Y:S04]  /*0c10*/  LDG.E.64.CONSTANT R14, desc[UR6][R8.64+0x1000] ;  /* 0x00100006080e7981 */ /* 0x000f28000c1e9b00 */
[----:B------:R-:W4:Y:S01]  /*0c20*/  LDG.E.64.CONSTANT R16, desc[UR6][R8.64+0x1800] ;  /* 0x0018000608107981 */ /* 0x000f22000c1e9b00 */
        /* <DEDUP_REMOVED lines=11> */
[----:B------:R-:W-:-:S07]  /*0ce0*/  FSEL R7, R17, R7, !P0 ;  /* 0x0000000711077208 */ /* 0x000fce0004000000 */
.L_x_7:
[----:B------:R-:W-:Y:S05]  /*0cf0*/  BSYNC.RECONVERGENT B1 ;  /* 0x0000000000017941 */ /* 0x000fea0003800200 */
.L_x_6:
[----:B------:R-:W-:-:S13]  /*0d00*/  ISETP.GE.AND P0, PT, R4, 0x100, PT ;  /* 0x000001000400780c */ /* 0x000fda0003f06270 */
[----:B------:R-:W-:Y:S05]  /*0d10*/  @!P0 BRA `(.L_x_16) ;  /* 0x00000004003c8947 */ /* 0x000fea0003800000 */
[----:B------:R-:W0:Y:S01]  /*0d20*/  S2R R8, SR_LANEID ;  /* 0x0000000000087919 */ /* 0x000e220000000000 */
[----:B-----5:R-:W-:Y:S04]  /*0d30*/  SHFL.DOWN PT, R4, R6, 0x1, 0x1f ;  /* 0x08201f0006047f89 */ /* 0x020fe800000e0000 */
[----:B------:R-:W1:Y:S02]  /*0d40*/  SHFL.DOWN PT, R5, R7, 0x1, 0x1f ;  /* 0x08201f0007057f89 */ /* 0x000e6400000e0000 */
[----:B-1----:R-:W-:Y:S01]  /*0d50*/  DSETP.GEU.AND P1, PT, R6, R4, PT ;  /* 0x000000040600722a */ /* 0x002fe20003f2e000 */
[C---:B0-----:R-:W-:Y:S02]  /*0d60*/  ISETP.GT.AND P0, PT, R8.reuse, 0x1e, PT ;  /* 0x0000001e0800780c */ /* 0x041fe40003f04270 */
[----:B------:R-:W-:-:S03]  /*0d70*/  ISETP.NE.AND P2, PT, R8, RZ, PT ;  /* 0x000000ff0800720c */ /* 0x000fc60003f45270 */
[----:B------:R-:W-:Y:S02]  /*0d80*/  FSEL R9, R4, R6, !P1 ;  /* 0x0000000604097208 */ /* 0x000fe40004800000 */
[----:B------:R-:W-:Y:S02]  /*0d90*/  FSEL R5, R5, R7, !P1 ;  /* 0x0000000705057208 */ /* 0x000fe40004800000 */
[----:B------:R-:W-:Y:S02]  /*0da0*/  FSEL R6, R6, R9, P0 ;  /* 0x0000000906067208 */ /* 0x000fe40000000000 */
[----:B------:R-:W-:Y:S02]  /*0db0*/  FSEL R11, R7, R5, P0 ;  /* 0x00000005070b7208 */ /* 0x000fe40000000000 */
[----:B------:R-:W-:Y:S01]  /*0dc0*/  ISETP.GT.AND P0, PT, R8, 0x1d, PT ;  /* 0x0000001d0800780c */ /* 0x000fe20003f04270 */
[----:B------:R-:W-:Y:S01]  /*0dd0*/  SHFL.DOWN PT, R4, R6, 0x2, 0x1f ;  /* 0x08401f0006047f89 */ /* 0x000fe200000e0000 */
[----:B------:R-:W-:Y:S01]  /*0de0*/  @!P2 MOV R2, 0x400 ;  /* 0x000004000002a802 */ /* 0x000fe20000000f00 */
[----:B------:R-:W-:Y:S01]  /*0df0*/  IMAD.MOV.U32 R7, RZ, RZ, R11 ;  /* 0x000000ffff077224 */ /* 0x000fe200078e000b */
[----:B------:R-:W-:Y:S01]  /*0e00*/  @!P2 SHF.R.U32.HI R0, RZ, 0x2, R3 ;  /* 0x00000002ff00a819 */ /* 0x000fe20000011603 */
[----:B------:R-:W0:Y:S03]  /*0e10*/  SHFL.DOWN PT, R5, R11, 0x2, 0x1f ;  /* 0x08401f000b057f89 */ /* 0x000e2600000e0000 */
[----:B------:R-:W-:Y:S01]  /*0e20*/  @!P2 LOP3.LUT R0, R0, 0xf8, RZ, 0xc0, !PT ;  /* 0x000000f80000a812 */ /* 0x000fe200078ec0ff */
[----:B------:R-:W1:Y:S01]  /*0e30*/  @!P2 S2R R9, SR_CgaCtaId ;  /* 0x000000000009a919 */ /* 0x000e620000008800 */
[----:B0-----:R-:W-:-:S06]  /*0e40*/  DSETP.GEU.AND P1, PT, R6, R4, PT ;  /* 0x000000040600722a */ /* 0x001fcc0003f2e000 */
[----:B------:R-:W-:Y:S02]  /*0e50*/  @!P0 FSEL R6, R4, R6, !P1 ;  /* 0x0000000604068208 */ /* 0x000fe40004800000 */
[----:B------:R-:W-:Y:S02]  /*0e60*/  @!P0 FSEL R11, R5, R11, !P1 ;  /* 0x0000000b050b8208 */ /* 0x000fe40004800000 */
[----:B------:R-:W-:Y:S01]  /*0e70*/  ISETP.GT.AND P0, PT, R8, 0x1b, PT ;  /* 0x0000001b0800780c */ /* 0x000fe20003f04270 */
[----:B------:R-:W-:Y:S02]  /*0e80*/  SHFL.DOWN PT, R4, R6, 0x4, 0x1f ;  /* 0x08801f0006047f89 */ /* 0x000fe400000e0000 */
[----:B------:R-:W-:Y:S02]  /*0e90*/  IMAD.MOV.U32 R7, RZ, RZ, R11 ;  /* 0x000000ffff077224 */ /* 0x000fe400078e000b */
[----:B------:R-:W0:Y:S04]  /*0ea0*/  SHFL.DOWN PT, R5, R11, 0x4, 0x1f ;  /* 0x08801f000b057f89 */ /* 0x000e2800000e0000 */
        /* <DEDUP_REMOVED lines=14> */
[----:B0-----:R-:W-:Y:S01]  /*0f90*/  DSETP.GEU.AND P0, PT, R6, R4, PT ;  /* 0x000000040600722a */ /* 0x001fe20003f0e000 */
[----:B-1----:R-:W-:-:S05]  /*0fa0*/  @!P2 LEA R7, R9, R2, 0x18 ;  /* 0x000000020907a211 */ /* 0x002fca00078ec0ff */
[----:B------:R-:W-:Y:S01]  /*0fb0*/  FSEL R4, R4, R6, !P0 ;  /* 0x0000000604047208 */ /* 0x000fe20004000000 */
[----:B------:R-:W-:Y:S01]  /*0fc0*/  @!P2 IMAD.IADD R9, R0, 0x1, R7 ;  /* 0x000000010009a824 */ /* 0x000fe200078e0207 */
[----:B------:R-:W-:Y:S02]  /*0fd0*/  FSEL R5, R5, R11, !P0 ;  /* 0x0000000b05057208 */ /* 0x000fe40004000000 */
[----:B------:R-:W-:Y:S02]  /*0fe0*/  ISETP.NE.AND P0, PT, R3, RZ, PT ;  /* 0x000000ff0300720c */ /* 0x000fe40003f05270 */
[----:B------:R-:W-:Y:S01]  /*0ff0*/  FSEL R6, R6, R4, P1 ;  /* 0x0000000406067208 */ /* 0x000fe20000800000 */
[----:B------:R3:W-:Y:S01]  /*1000*/  @!P2 STS.64 [R9+0x8], R4 ;  /* 0x000008040900a388 */ /* 0x0007e20000000a00 */
[----:B------:R-:W-:Y:S01]  /*1010*/  FSEL R7, R11, R5, P1 ;  /* 0x000000050b077208 */ /* 0x000fe20000800000 */
[----:B------:R-:W-:Y:S08]  /*1020*/  BAR.SYNC.DEFER_BLOCKING 0x0 ;  /* 0x0000000000007b1d */ /* 0x000ff00000010000 */
[----:B------:R-:W-:Y:S05]  /*1030*/  @P0 BRA `(.L_x_17) ;  /* 0x0000004800f40947 */ /* 0x000fea0003800000 */
[----:B------:R-:W0:Y:S01]  /*1040*/  S2UR UR5, SR_CgaCtaId ;  /* 0x00000000000579c3 */ /* 0x000e220000008800 */
[----:B------:R-:W-:Y:S02]  /*1050*/  UMOV UR4, 0x400 ;  /* 0x0000040000047882 */ /* 0x000fe40000000000 */
[----:B0-----:R-:W-:-:S09]  /*1060*/  ULEA UR4, UR5, UR4, 0x18 ;  /* 0x0000000405047291 */ /* 0x001fd2000f8ec0ff */
[----:B---3--:R-:W0:Y:S04]  /*1070*/  LDS.128 R8, [UR4+0x10] ;  /* 0x00001004ff087984 */ /* 0x008e280008000c00 */
[----:B------:R-:W1:Y:S01]  /*1080*/  LDS.128 R12, [UR4+0x20] ;  /* 0x00002004ff0c7984 */ /* 0x000e620008000c00 */
[----:B0-----:R-:W-:-:S06]  /*1090*/  DSETP.GEU.AND P1, PT, R6, R8, PT ;  /* 0x000000080600722a */ /* 0x001fcc0003f2e000 */
[----:B------:R-:W-:Y:S02]  /*10a0*/  FSEL R2, R8, R6, !P1 ;  /* 0x0000000608027208 */ /* 0x000fe40004800000 */
[----:B------:R-:W-:Y:S02]  /*10b0*/  FSEL R3, R9, R7, !P1 ;  /* 0x0000000709037208 */ /* 0x000fe40004800000 */
[----:B------:R-:W0:Y:S04]  /*10c0*/  LDS.128 R4, [UR4+0x30] ;  /* 0x00003004ff047984 */ /* 0x000e280008000c00 */
[----:B------:R-:W-:-:S06]  /*10d0*/  DSETP.GEU.AND P1, PT, R2, R10, PT ;  /* 0x0000000a0200722a */ /* 0x000fcc0003f2e000 */
[----:B------:R-:W-:Y:S02]  /*10e0*/  FSEL R2, R10, R2, !P1 ;  /* 0x000000020a027208 */ /* 0x000fe40004800000 */
[----:B------:R-:W-:-:S06]  /*10f0*/  FSEL R3, R11, R3, !P1 ;  /* 0x000000030b037208 */ /* 0x000fcc0004800000 */
[----:B-1----:R-:W-:-:S06]  /*1100*/  DSETP.GEU.AND P1, PT, R2, R12, PT ;  /* 0x0000000c0200722a */ /* 0x002fcc0003f2e000 */
[----:B------:R-:W-:Y:S02]  /*1110*/  FSEL R8, R12, R2, !P1 ;  /* 0x000000020c087208 */ /* 0x000fe40004800000 */
[----:B------:R-:W-:Y:S02]  /*1120*/  FSEL R9, R13, R3, !P1 ;  /* 0x000000030d097208 */ /* 0x000fe40004800000 */
[----:B------:R-:W1:Y:S04]  /*1130*/  LDS.64 R2, [UR4+0x40] ;  /* 0x00004004ff027984 */ /* 0x000e680008000a00 */
[----:B------:R-:W-:-:S06]  /*1140*/  DSETP.GEU.AND P1, PT, R8, R14, PT ;  /* 0x0000000e0800722a */ /* 0x000fcc0003f2e000 */
[----:B------:R-:W-:Y:S02]  /*1150*/  FSEL R8, R14, R8, !P1 ;  /* 0x000000080e087208 */ /* 0x000fe40004800000 */
[----:B------:R-:W-:-:S06]  /*1160*/  FSEL R9, R15, R9, !P1 ;  /* 0x000000090f097208 */ /* 0x000fcc0004800000 */
[----:B0-----:R-:W-:-:S06]  /*1170*/  DSETP.GEU.AND P1, PT, R8, R4, PT ;  /* 0x000000040800722a */ /* 0x001fcc0003f2e000 */
[----:B------:R-:W-:Y:S02]  /*1180*/  FSEL R4, R4, R8, !P1 ;  /* 0x0000000804047208 */ /* 0x000fe40004800000 */
[----:B------:R-:W-:-:S06]  /*1190*/  FSEL R5, R5, R9, !P1 ;  /* 0x0000000905057208 */ /* 0x000fcc0004800000 */
[----:B------:R-:W-:-:S06]  /*11a0*/  DSETP.GEU.AND P1, PT, R4, R6, PT ;  /* 0x000000060400722a */ /* 0x000fcc0003f2e000 */
[----:B------:R-:W-:Y:S02]  /*11b0*/  FSEL R4, R6, R4, !P1 ;  /* 0x0000000406047208 */ /* 0x000fe40004800000 */
[----:B------:R-:W-:-:S06]  /*11c0*/  FSEL R5, R7, R5, !P1 ;  /* 0x0000000507057208 */ /* 0x000fcc0004800000 */
[----:B-1----:R-:W-:-:S06]  /*11d0*/  DSETP.GEU.AND P1, PT, R4, R2, PT ;  /* 0x000000020400722a */ /* 0x002fcc0003f2e000 */
[----:B------:R-:W-:Y:S02]  /*11e0*/  FSEL R6, R2, R4, !P1 ;  /* 0x0000000402067208 */ /* 0x000fe40004800000 */
[----:B------:R-:W-:Y:S01]  /*11f0*/  FSEL R7, R3, R5, !P1 ;  /* 0x0000000503077208 */ /* 0x000fe20004800000 */
[----:B------:R-:W-:Y:S06]  /*1200*/  BRA `(.L_x_17) ;  /* 0x0000004800807947 */ /* 0x000fec0003800000 */
.L_x_16:
[----:B------:R-:W-:Y:S01]  /*1210*/  LOP3.LUT R0, R3, 0x3e0, RZ, 0xc0, !PT ;  /* 0x000003e003007812 */ /* 0x000fe200078ec0ff */
[----:B------:R-:W0:Y:S03]  /*1220*/  S2R R10, SR_LANEID ;  /* 0x00000000000a7919 */ /* 0x000e260000000000 */
[----:B------:R-:W-:Y:S01]  /*1230*/  LOP3.LUT R9, RZ, R0, RZ, 0x33, !PT ;  /* 0x00000000ff097212 */ /* 0x000fe200078e33ff */
[----:B------:R-:W-:-:S04]  /*1240*/  VIADD R5, R0, 0x20 ;  /* 0x0000002000057836 */ /* 0x000fc80000000000 */
[----:B------:R-:W-:Y:S01]  /*1250*/  IMAD.IADD R9, R9, 0x1, R4 ;  /* 0x0000000109097824 */ /* 0x000fe200078e0204 */
[----:B------:R-:W-:-:S04]  /*1260*/  ISETP.GT.AND P0, PT, R5, R4, PT ;  /* 0x000000040500720c */ /* 0x000fc80003f04270 */
[----:B------:R-:W-:-:S05]  /*1270*/  SEL R5, R9, 0x1f, P0 ;  /* 0x0000001f09057807 */ /* 0x000fca0000000000 */
[----:B-----5:R-:W-:Y:S04]  /*1280*/  SHFL.DOWN PT, R8, R6, 0x1, R5 ;  /* 0x0820000006087989 */ /* 0x020fe800000e0005 */
[----:B------:R-:W1:Y:S01]  /*1290*/  SHFL.DOWN PT, R9, R7, 0x1, R5 ;  /* 0x0820000007097989 */ /* 0x000e6200000e0005 */
[C---:B0-----:R-:W-:Y:S01]  /*12a0*/  ISETP.GE.AND P0, PT, R10.reuse, R5, PT ;  /* 0x000000050a00720c */ /* 0x041fe20003f06270 */
[----:B------:R-:W-:Y:S01]  /*12b0*/  VIADD R0, R10, 0x2 ;  /* 0x000000020a007836 */ /* 0x000fe20000000000 */
[----:B-1----:R-:W-:-:S06]  /*12c0*/  DSETP.GEU.AND P1, PT, R6, R8, PT ;  /* 0x000000080600722a */ /* 0x002fcc0003f2e000 */
[-C--:B------:R-:W-:Y:S02]  /*12d0*/  FSEL R11, R8, R6.reuse, !P1 ;  /* 0x00000006080b7208 */ /* 0x080fe40004800000 */
[-C--:B------:R-:W-:Y:S02]  /*12e0*/  FSEL R9, R9, R7.reuse, !P1 ;  /* 0x0000000709097208 */ /* 0x080fe40004800000 */
[----:B------:R-:W-:Y:S02]  /*12f0*/  FSEL R2, R11, R6, !P0 ;  /* 0x000000060b027208 */ /* 0x000fe40004000000 */
[----:B------:R-:W-:Y:S02]  /*1300*/  FSEL R11, R9, R7, !P0 ;  /* 0x00000007090b7208 */ /* 0x000fe40004000000 */
[----:B------:R-:W-:Y:S01]  /*1310*/  ISETP.GT.AND P0, PT, R0, R5, PT ;  /* 0x000000050000720c */ /* 0x000fe20003f04270 */
[----:B------:R-:W-:Y:S01]  /*1320*/  SHFL.DOWN PT, R8, R2, 0x2, R5 ;  /* 0x0840000002087989 */ /* 0x000fe200000e0005 */
[----:B------:R-:W-:-:S02]  /*1330*/  IMAD.MOV.U32 R6, RZ, RZ, R2 ;  /* 0x000000ffff067224 */ /* 0x000fc400078e0002 */
[----:B------:R-:W-:Y:S01]  /*1340*/  IMAD.MOV.U32 R7, RZ, RZ, R11 ;  /* 0x000000ffff077224 */ /* 0x000fe200078e000b */
[----:B------:R-:W0:Y:S01]  /*1350*/  SHFL.DOWN PT, R9, R11, 0x2, R5 ;  /* 0x084000000b097989 */ /* 0x000e2200000e0005 */
[----:B------:R-:W-:-:S04]  /*1360*/  VIADD R0, R10, 0x4 ;  /* 0x000000040a007836 */ /* 0x000fc80000000000 */
[----:B0-----:R-:W-:-:S06]  /*1370*/  DSETP.GEU.AND P1, PT, R6, R8, PT ;  /* 0x000000080600722a */ /* 0x001fcc0003f2e000 */
[----:B------:R-:W-:Y:S02]  /*1380*/  @!P0 FSEL R2, R8, R2, !P1 ;  /* 0x0000000208028208 */ /* 0x000fe40004800000 */
[----:B------:R-:W-:Y:S02]  /*1390*/  @!P0 FSEL R11, R9, R11, !P1 ;  /* 0x0000000b090b8208 */ /* 0x000fe40004800000 */
[----:B------:R-:W-:Y:S01]  /*13a0*/  ISETP.GT.AND P0, PT, R0, R5, PT ;  /* 0x000000050000720c */ /* 0x000fe20003f04270 */
[----:B------:R-:W-:Y:S01]  /*13b0*/  SHFL.DOWN PT, R6, R2, 0x4, R5 ;  /* 0x0880000002067989 */ /* 0x000fe200000e0005 */
[----:B------:R-:W-:Y:S02]  /*13c0*/  IMAD.MOV.U32 R8, RZ, RZ, R2 ;  /* 0x000000ffff087224 */ /* 0x000fe400078e0002 */
        /* <DEDUP_REMOVED lines=8> */
[----:B------:R-:W-:Y:S01]  /*1450*/  IMAD.MOV.U32 R8, RZ, RZ, R2 ;  /* 0x000000ffff087224 */ /* 0x000fe200078e0002 */
[C---:B------:R-:W-:Y:S01]  /*1460*/  ISETP.NE.AND P0, PT, R10.reuse, RZ, PT ;  /* 0x000000ff0a00720c */ /* 0x040fe20003f05270 */
[----:B------:R-:W-:Y:S01]  /*1470*/  IMAD.MOV.U32 R9, RZ, RZ, R11 ;  /* 0x000000ffff097224 */ /* 0x000fe200078e000b */
[----:B------:R-:W0:Y:S01]  /*1480*/  SHFL.DOWN PT, R7, R11, 0x8, R5 ;  /* 0x090000000b077989 */ /* 0x000e2200000e0005 */
[----:B------:R-:W-:-:S10]  /*1490*/  VIADD R0, R10, 0x10 ;  /* 0x000000100a007836 */ /* 0x000fd40000000000 */
[----:B------:R-:W1:Y:S01]  /*14a0*/  @!P0 S2R R13, SR_CgaCtaId ;  /* 0x00000000000d8919 */ /* 0x000e620000008800 */
[----:B0-----:R-:W-:-:S06]  /*14b0*/  DSETP.GEU.AND P2, PT, R8, R6, PT ;  /* 0x000000060800722a */ /* 0x001fcc0003f4e000 */
[----:B------:R-:W-:Y:S02]  /*14c0*/  @!P1 FSEL R2, R6, R2, !P2 ;  /* 0x0000000206029208 */ /* 0x000fe40005000000 */
[----:B------:R-:W-:Y:S02]  /*14d0*/  @!P1 FSEL R11, R7, R11, !P2 ;  /* 0x0000000b070b9208 */ /* 0x000fe40005000000 */
[----:B------:R-:W-:Y:S01]  /*14e0*/  ISETP.GT.AND P1, PT, R0, R5, PT ;  /* 0x000000050000720c */ /* 0x000fe20003f24270 */
[----:B------:R-:W-:Y:S01]  /*14f0*/  SHFL.DOWN PT, R6, R2, 0x10, R5 ;  /* 0x0a00000002067989 */ /* 0x000fe200000e0005 */
[----:B------:R-:W-:Y:S01]  /*1500*/  IMAD.MOV.U32 R8, RZ, RZ, R2 ;  /* 0x000000ffff087224 */ /* 0x000fe200078e0002 */
[----:B------:R-:W-:Y:S01]  /*1510*/  @!P0 SHF.R.U32.HI R0, RZ, 0x2, R3 ;  /* 0x00000002ff008819 */ /* 0x000fe20000011603 */
[----:B------:R-:W-:Y:S01]  /*1520*/  IMAD.MOV.U32 R9, RZ, RZ, R11 ;  /* 0x000000ffff097224 */ /* 0x000fe200078e000b */
[----:B------:R-:W0:Y:S02]  /*1530*/  SHFL.DOWN PT, R7, R11, 0x10, R5 ;  /* 0x0a0000000b077989 */ /* 0x000e2400000e0005 */
[----:B------:R-:W-:-:S03]  /*1540*/  @!P0 LOP3.LUT R0, R0, 0xf8, RZ, 0xc0, !PT ;  /* 0x000000f800008812 */ /* 0x000fc600078ec0ff */
[----:B0-----:R-:W-:Y:S01]  /*1550*/  DSETP.GEU.AND P2, PT, R8, R6, PT ;  /* 0x000000060800722a */ /* 0x001fe20003f4e000 */
[----:B------:R-:W-:-:S04]  /*1560*/  @!P0 MOV R8, 0x400 ;  /* 0x0000040000088802 */ /* 0x000fc80000000f00 */
[----:B-1----:R-:W-:Y:S02]  /*1570*/  @!P0 LEA R13, R13, R8, 0x18 ;  /* 0x000000080d0d8211 */ /* 0x002fe400078ec0ff */
[----:B------:R-:W-:Y:S02]  /*1580*/  @!P1 FSEL R2, R6, R2, !P2 ;  /* 0x0000000206029208 */ /* 0x000fe40005000000 */
[----:B------:R-:W-:Y:S01]  /*1590*/  @!P1 FSEL R11, R7, R11, !P2 ;  /* 0x0000000b070b9208 */ /* 0x000fe20005000000 */
[----:B------:R-:W-:Y:S02]  /*15a0*/  @!P0 IMAD.IADD R13, R0, 0x1, R13 ;  /* 0x00000001000d8824 */ /* 0x000fe400078e020d */
[----:B------:R-:W-:Y:S02]  /*15b0*/  IMAD.MOV.U32 R6, RZ, RZ, R2 ;  /* 0x000000ffff067224 */ /* 0x000fe400078e0002 */
[----:B------:R-:W-:-:S05]  /*15c0*/  IMAD.MOV.U32 R7, RZ, RZ, R11 ;  /* 0x000000ffff077224 */ /* 0x000fca00078e000b */
[----:B------:R3:W-:Y:S01]  /*15d0*/  @!P0 STS.64 [R13+0x8], R6 ;  /* 0x000008060d008388 */ /* 0x0007e20000000a00 */
[----:B------:R-:W-:Y:S01]  /*15e0*/  BAR.SYNC.DEFER_BLOCKING 0x0 ;  /* 0x0000000000007b1d */ /* 0x000fe20000010000 */
[----:B------:R-:W-:-:S13]  /*15f0*/  ISETP.NE.AND P0, PT, R3, RZ, PT ;  /* 0x000000ff0300720c */ /* 0x000fda0003f05270 */
[----:B---3--:R-:W-:Y:S05]  /*1600*/  @P0 BRA `(.L_x_17) ;  /* 0x0000004400800947 */ /* 0x008fea0003800000 */
[----:B------:R-:W0:Y:S01]  /*1610*/  S2UR UR5, SR_CgaCtaId ;  /* 0x00000000000579c3 */ /* 0x000e220000008800 */
[----:B------:R-:W-:Y:S01]  /*1620*/  UMOV UR4, 0x400 ;  /* 0x0000040000047882 */ /* 0x000fe20000000000 */
[----:B------:R-:W-:Y:S01]  /*1630*/  ISETP.GT.AND P2, PT, R4, 0x20, PT ;  /* 0x000000200400780c */ /* 0x000fe20003f44270 */
[----:B0-----:R-:W-:-:S09]  /*1640*/  ULEA UR4, UR5, UR4, 0x18 ;  /* 0x0000000405047291 */ /* 0x001fd2000f8ec0ff */
[----:B------:R-:W0:Y:S04]  /*1650*/  LDS.128 R16, [UR4+0x10] ;  /* 0x00001004ff107984 */ /* 0x000e280008000c00 */
[----:B------:R-:W1:Y:S04]  /*1660*/  LDS.128 R12, [UR4+0x20] ;  /* 0x00002004ff0c7984 */ /* 0x000e680008000c00 */
[----:B------:R-:W2:Y:S01]  /*1670*/  LDS.128 R8, [UR4+0x30] ;  /* 0x00003004ff087984 */ /* 0x000ea20008000c00 */
[----:B0-----:R-:W-:-:S06]  /*1680*/  DSETP.GEU.AND P1, PT, R6, R16, PT ;  /* 0x000000100600722a */ /* 0x001fcc0003f2e000 */
[-C--:B------:R-:W-:Y:S02]  /*1690*/  FSEL R3, R16, R6.reuse, !P1 ;  /* 0x0000000610037208 */ /* 0x080fe40004800000 */
[-C--:B------:R-:W-:Y:S02]  /*16a0*/  FSEL R17, R17, R7.reuse, !P1 ;  /* 0x0000000711117208 */ /* 0x080fe40004800000 */
[----:B------:R-:W-:Y:S02]  /*16b0*/  FSEL R6, R3, R6, P2 ;  /* 0x0000000603067208 */ /* 0x000fe40001000000 */
[----:B------:R-:W-:Y:S02]  /*16c0*/  FSEL R7, R17, R7, P2 ;  /* 0x0000000711077208 */ /* 0x000fe40001000000 */
[C---:B------:R-:W-:Y:S01]  /*16d0*/  ISETP.GT.AND P1, PT, R4.reuse, 0x40, PT ;  /* 0x000000400400780c */ /* 0x040fe20003f24270 */
[----:B------:R-:W-:Y:S01]  /*16e0*/  IMAD.MOV.U32 R2, RZ, RZ, R6 ;  /* 0x000000ffff027224 */ /* 0x000fe200078e0006 */
[----:B------:R-:W-:Y:S01]  /*16f0*/  ISETP.GT.AND P2, PT, R4, 0x60, PT ;  /* 0x000000600400780c */ /* 0x000fe20003f44270 */
[----:B------:R-:W-:-:S06]  /*1700*/  IMAD.MOV.U32 R3, RZ, RZ, R7 ;  /* 0x000000ffff037224 */ /* 0x000fcc00078e0007 */
[----:B------:R-:W-:-:S06]  /*1710*/  DSETP.GEU.AND P3, PT, R2, R18, PT ;  /* 0x000000120200722a */ /* 0x000fcc0003f6e000 */
[----:B------:R-:W-:Y:S02]  /*1720*/  @P1 FSEL R6, R18, R6, !P3 ;  /* 0x0000000612061208 */ /* 0x000fe40005800000 */
[----:B------:R-:W-:Y:S02]  /*1730*/  @P1 FSEL R7, R19, R7, !P3 ;  /* 0x0000000713071208 */ /* 0x000fe40005800000 */
[----:B------:R-:W-:Y:S01]  /*1740*/  ISETP.GT.AND P1, PT, R4, 0x80, PT ;  /* 0x000000800400780c */ /* 0x000fe20003f24270 */
[----:B------:R-:W-:Y:S02]  /*1750*/  IMAD.MOV.U32 R2, RZ, RZ, R6 ;  /* 0x000000ffff027224 */ /* 0x000fe400078e0006 */
[----:B------:R-:W-:-:S06]  /*1760*/  IMAD.MOV.U32 R3, RZ, RZ, R7 ;  /* 0x000000ffff037224 */ /* 0x000fcc00078e0007 */
[----:B-1----:R-:W-:Y:S01]  /*1770*/  DSETP.GEU.AND P3, PT, R2, R12, PT ;  /* 0x0000000c0200722a */ /* 0x002fe20003f6e000 */
[----:B------:R-:W0:Y:S05]  /*1780*/  LDS.64 R2, [UR4+0x40] ;  /* 0x00004004ff027984 */ /* 0x000e2a0008000a00 */
[----:B------:R-:W-:Y:S02]  /*1790*/  @P2 FSEL R6, R12, R6, !P3 ;  /* 0x000000060c062208 */ /* 0x000fe40005800000 */
[----:B------:R-:W-:Y:S02]  /*17a0*/  @P2 FSEL R7, R13, R7, !P3 ;  /* 0x000000070d072208 */ /* 0x000fe40005800000 */
[----:B------:R-:W-:-:S04]  /*17b0*/  ISETP.GT.AND P2, PT, R4, 0xa0, PT ;  /* 0x000000a00400780c */ /* 0x000fc80003f44270 */
[----:B------:R-:W-:-:S06]  /*17c0*/  DSETP.GEU.AND P3, PT, R6, R14, PT ;  /* 0x0000000e0600722a */ /* 0x000fcc0003f6e000 */
[----:B------:R-:W-:Y:S02]  /*17d0*/  @P1 FSEL R6, R14, R6, !P3 ;  /* 0x000000060e061208 */ /* 0x000fe40005800000 */
[----:B------:R-:W-:Y:S02]  /*17e0*/  @P1 FSEL R7, R15, R7, !P3 ;  /* 0x000000070f071208 */ /* 0x000fe40005800000 */
[----:B------:R-:W-:-:S04]  /*17f0*/  ISETP.GT.AND P1, PT, R4, 0xc0, PT ;  /* 0x000000c00400780c */ /* 0x000fc80003f24270 */
[----:B--2---:R-:W-:-:S06]  /*1800*/  DSETP.GEU.AND P3, PT, R6, R8, PT ;  /* 0x000000080600722a */ /* 0x004fcc0003f6e000 */
[----:B------:R-:W-:Y:S02]  /*1810*/  @P2 FSEL R6, R8, R6, !P3 ;  /* 0x0000000608062208 */ /* 0x000fe40005800000 */
[----:B------:R-:W-:Y:S02]  /*1820*/  @P2 FSEL R7, R9, R7, !P3 ;  /* 0x0000000709072208 */ /* 0x000fe40005800000 */
[----:B------:R-:W-:-:S04]  /*1830*/  ISETP.GT.AND P2, PT, R4, 0xe0, PT ;  /* 0x000000e00400780c */ /* 0x000fc80003f44270 */
[----:B------:R-:W-:-:S06]  /*1840*/  DSETP.GEU.AND P3, PT, R6, R10, PT ;  /* 0x0000000a0600722a */ /* 0x000fcc0003f6e000 */
[----:B------:R-:W-:Y:S02]  /*1850*/  @P1 FSEL R6, R10, R6, !P3 ;  /* 0x000000060a061208 */ /* 0x000fe40005800000 */
[----:B------:R-:W-:-:S03]  /*1860*/  @P1 FSEL R7, R11, R7, !P3 ;  /* 0x000000070b071208 */ /* 0x000fc60005800000 */
[----:B------:R-:W-:Y:S02]  /*1870*/  IMAD.MOV.U32 R4, RZ, RZ, R6 ;  /* 0x000000ffff047224 */ /* 0x000fe400078e0006 */
[----:B------:R-:W-:-:S06]  /*1880*/  IMAD.MOV.U32 R5, RZ, RZ, R7 ;  /* 0x000000ffff057224 */ /* 0x000fcc00078e0007 */
[----:B0-----:R-:W-:-:S06]  /*1890*/  DSETP.GEU.AND P1, PT, R4, R2, PT ;  /* 0x000000020400722a */ /* 0x001fcc0003f2e000 */
[----:B------:R-:W-:Y:S02]  /*18a0*/  @P2 FSEL R6, R2, R6, !P1 ;  /* 0x0000000602062208 */ /* 0x000fe40004800000 */
[----:B------:R-:W-:Y:S01]  /*18b0*/  @P2 FSEL R7, R3, R7, !P1 ;  /* 0x0000000703072208 */ /* 0x000fe20004800000 */
[----:B------:R-:W-:Y:S06]  /*18c0*/  BRA `(.L_x_17) ;  /* 0x0000004000d07947 */ /* 0x000fec0003800000 */
.L_x_3:
[----:B------:R-:W0:Y:S01]  /*18d0*/  S2R R0, SR_TID.X ;  /* 0x0000000000007919 */ /* 0x000e220000002100 */
[----:B------:R-:W1:Y:S02]  /*18e0*/  LDCU.64 UR4, c[0x0][0x380] ;  /* 0x00007000ff0477ac */ /* 0x000e640008000a00 */
[----:B-1----:R-:W-:Y:S02]  /*18f0*/  IMAD.U32 R2, RZ, RZ, UR4 ;  /* 0x00000004ff027e24 */ /* 0x002fe4000f8e00ff */
[----:B------:R-:W-:Y:S02]  /*1900*/  IMAD.U32 R3, RZ, RZ, UR5 ;  /* 0x00000005ff037e24 */ /* 0x000fe4000f8e00ff */
[----:B0-----:R-:W-:-:S04]  /*1910*/  IMAD.SHL.U32 R5, R0, 0x4, RZ ;  /* 0x0000000400057824 */ /* 0x001fc800078e00ff */
[----:B------:R-:W-:-:S05]  /*1920*/  IMAD.WIDE.U32 R6, R5, 0x8, R2 ;  /* 0x0000000805067825 */ /* 0x000fca00078e0002 */
[----:B------:R-:W2:Y:S04]  /*1930*/  LDG.E.128.CONSTANT R20, desc[UR6][R6.64] ;  /* 0x0000000606147981 */ /* 0x000ea8000c1e9d00 */
[----:B------:R-:W3:Y:S04]  /*1940*/  LDG.E.128.CONSTANT R12, desc[UR6][R6.64+0x10] ;  /* 0x00001006060c7981 */ /* 0x000ee8000c1e9d00 */
[----:B------:R-:W4:Y:S04]  /*1950*/  LDG.E.128.CONSTANT R8, desc[UR6][R6.64+0x2000] ;  /* 0x0020000606087981 */ /* 0x000f28000c1e9d00 */
[----:B------:R0:W5:Y:S01]  /*1960*/  LDG.E.128.CONSTANT R16, desc[UR6][R6.64+0x2010] ;  /* 0x0020100606107981 */ /* 0x000162000c1e9d00 */
[----:B------:R-:W-:Y:S01]  /*1970*/  ISETP.GE.U32.AND P1, PT, R4, 0x1000, PT ;  /* 0x000010000400780c */ /* 0x000fe20003f26070 */
[----:B------:R-:W-:Y:S01]  /*1980*/  UMOV UR4, 0x800 ;  /* 0x0000080000047882 */ /* 0x000fe20000000000 */
[----:B--2---:R-:W-:-:S06]  /*1990*/  DSETP.GEU.AND P0, PT, R20, R22, PT ;  /* 0x000000161400722a */ /* 0x004fcc0003f0e000 */
[----:B------:R-:W-:Y:S02]  /*19a0*/  FSEL R20, R22, R20, !P0 ;  /* 0x0000001416147208 */ /* 0x000fe40004000000 */
[----:B------:R-:W-:-:S06]  /*19b0*/  FSEL R21, R23, R21, !P0 ;  /* 0x0000001517157208 */ /* 0x000fcc0004000000 */
[----:B---3--:R-:W-:-:S06]  /*19c0*/  DSETP.GEU.AND P0, PT, R20, R12, PT ;  /* 0x0000000c1400722a */ /* 0x008fcc0003f0e000 */
[----:B------:R-:W-:Y:S02]  /*19d0*/  FSEL R12, R12, R20, !P0 ;  /* 0x000000140c0c7208 */ /* 0x000fe40004000000 */
[----:B------:R-:W-:-:S06]  /*19e0*/  FSEL R13, R13, R21, !P0 ;  /* 0x000000150d0d7208 */ /* 0x000fcc0004000000 */
[----:B------:R-:W-:-:S06]  /*19f0*/  DSETP.GEU.AND P0, PT, R12, R14, PT ;  /* 0x0000000e0c00722a */ /* 0x000fcc0003f0e000 */
[----:B------:R-:W-:Y:S02]  /*1a00*/  FSEL R12, R14, R12, !P0 ;  /* 0x0000000c0e0c7208 */ /* 0x000fe40004000000 */
[----:B------:R-:W-:-:S06]  /*1a10*/  FSEL R13, R15, R13, !P0 ;  /* 0x0000000d0f0d7208 */ /* 0x000fcc0004000000 */
[----:B----4-:R-:W-:-:S06]  /*1a20*/  DSETP.GEU.AND P0, PT, R12, R8, PT ;  /* 0x000000080c00722a */ /* 0x010fcc0003f0e000 */
[----:B0-----:R-:W-:Y:S02]  /*1a30*/  FSEL R6, R8, R12, !P0 ;  /* 0x0000000c08067208 */ /* 0x001fe40004000000 */
[----:B------:R-:W-:-:S06]  /*1a40*/  FSEL R7, R9, R13, !P0 ;  /* 0x0000000d09077208 */ /* 0x000fcc0004000000 */
[----:B------:R-:W-:-:S06]  /*1a50*/  DSETP.GEU.AND P0, PT, R6, R10, PT ;  /* 0x0000000a0600722a */ /* 0x000fcc0003f0e000 */
[----:B------:R-:W-:Y:S02]  /*1a60*/  FSEL R6, R10, R6, !P0 ;  /* 0x000000060a067208 */ /* 0x000fe40004000000 */
[----:B------:R-:W-:-:S06]  /*1a70*/  FSEL R7, R11, R7, !P0 ;  /* 0x000000070b077208 */ /* 0x000fcc0004000000 */
[----:B-----5:R-:W-:-:S06]  /*1a80*/  DSETP.GEU.AND P0, PT, R6, R16, PT ;  /* 0x000000100600722a */ /* 0x020fcc0003f0e000 */
[----:B------:R-:W-:Y:S02]  /*1a90*/  FSEL R6, R16, R6, !P0 ;  /* 0x0000000610067208 */ /* 0x000fe40004000000 */
[----:B------:R-:W-:-:S06]  /*1aa0*/  FSEL R7, R17, R7, !P0 ;  /* 0x0000000711077208 */ /* 0x000fcc0004000000 */
[----:B------:R-:W-:-:S06]  /*1ab0*/  DSETP.GEU.AND P0, PT, R6, R18, PT ;  /* 0x000000120600722a */ /* 0x000fcc0003f0e000 */
[----:B------:R-:W-:Y:S02]  /*1ac0*/  FSEL R6, R18, R6, !P0 ;  /* 0x0000000612067208 */ /* 0x000fe40004000000 */
[----:B------:R-:W-:Y:S01]  /*1ad0*/  FSEL R7, R19, R7, !P0 ;  /* 0x0000000713077208 */ /* 0x000fe20004000000 */
[----:B------:R-:W-:Y:S06]  /*1ae0*/  @!P1 BRA `(.L_x_18) ;  /* 0x0000000000a49947 */ /* 0x000fec0003800000 */
[----:B------:R-:W0:Y:S01]  /*1af0*/  LDC R24, c[0x0][0x390] ;  /* 0x0000e400ff187b82 */ /* 0x000e220000000800 */
[----:B------:R-:W-:Y:S01]  /*1b00*/  VIADD R25, R4, 0xfffff800 ;  /* 0xfffff80004197836 */ /* 0x000fe20000000000 */
[----:B------:R-:W-:-:S06]  /*1b10*/  UMOV UR4, 0x800 ;  /* 0x0000080000047882 */ /* 0x000fcc0000000000 */
[----:B------:R-:W1:Y:S02]  /*1b20*/  LDC.64 R2, c[0x0][0x380] ;  /* 0x0000e000ff027b82 */ /* 0x000e640000000a00 */
.L_x_20:
[----:B------:R-:W-:-:S04]  /*1b30*/  VIADD R27, R5, UR4 ;  /* 0x00000004051b7c36 */ /* 0x000fc80008000000 */
[----:B-1----:R-:W-:-:S05]  /*1b40*/  IMAD.WIDE.U32 R26, R27, 0x8, R2 ;  /* 0x000000081b1a7825 */ /* 0x002fca00078e0002 */
[----:B------:R-:W2:Y:S04]  /*1b50*/  LDG.E.128.CONSTANT R12, desc[UR6][R26.64] ;  /* 0x000000061a0c7981 */ /* 0x000ea8000c1e9d00 */
[----:B------:R-:W3:Y:S04]  /*1b60*/  LDG.E.128.CONSTANT R16, desc[UR6][R26.64+0x10] ;  /* 0x000010061a107981 */ /* 0x000ee8000c1e9d00 */
[----:B------:R-:W4:Y:S04]  /*1b70*/  LDG.E.128.CONSTANT R20, desc[UR6][R26.64+0x2000] ;  /* 0x002000061a147981 */ /* 0x000f28000c1e9d00 */
[----:B------:R-:W5:Y:S01]  /*1b80*/  LDG.E.128.CONSTANT R8, desc[UR6][R26.64+0x2010] ;  /* 0x002010061a087981 */ /* 0x000f62000c1e9d00 */
[----:B0-----:R-:W-:Y:S01]  /*1b90*/  IMAD.MOV.U32 R4, RZ, RZ, R24 ;  /* 0x000000ffff047224 */ /* 0x001fe200078e0018 */
[----:B--2---:R-:W-:-:S06]  /*1ba0*/  DSETP.GEU.AND P0, PT, R6, R12, PT ;  /* 0x0000000c0600722a */ /* 0x004fcc0003f0e000 */
[----:B------:R-:W-:Y:S02]  /*1bb0*/  FSEL R6, R12, R6, !P0 ;  /* 0x000000060c067208 */ /* 0x000fe40004000000 */
[----:B------:R-:W-:-:S06]  /*1bc0*/  FSEL R7, R13, R7, !P0 ;  /* 0x000000070d077208 */ /* 0x000fcc0004000000 */
[----:B------:R-:W-:-:S06]  /*1bd0*/  DSETP.GEU.AND P0, PT, R6, R14, PT ;  /* 0x0000000e0600722a */ /* 0x000fcc0003f0e000 */
        /* <DEDUP_REMOVED lines=14> */
[----:B-----5:R-:W-:-:S06]  /*1cc0*/  DSETP.GEU.AND P0, PT, R6, R8, PT ;  /* 0x000000080600722a */ /* 0x020fcc0003f0e000 */
[----:B------:R-:W-:Y:S01]  /*1cd0*/  FSEL R6, R8, R6, !P0 ;  /* 0x0000000608067208 */ /* 0x000fe20004000000 */
[----:B------:R-:W-:Y:S01]  /*1ce0*/  VIADD R8, R4, -UR4 ;  /* 0x8000000404087c36 */ /* 0x000fe20008000000 */
[----:B------:R-:W-:-:S04]  /*1cf0*/  FSEL R7, R9, R7, !P0 ;  /* 0x0000000709077208 */ /* 0x000fc80004000000 */
[----:B------:R-:W-:Y:S02]  /*1d00*/  ISETP.GE.AND P1, PT, R8, 0x800, PT ;  /* 0x000008000800780c */ /* 0x000fe40003f26270 */
[----:B------:R-:W-:-:S06]  /*1d10*/  DSETP.GEU.AND P0, PT, R6, R10, PT ;  /* 0x0000000a0600722a */ /* 0x000fcc0003f0e000 */
[----:B------:R-:W-:Y:S02]  /*1d20*/  FSEL R6, R10, R6, !P0 ;  /* 0x000000060a067208 */ /* 0x000fe40004000000 */
[----:B------:R-:W-:-:S03]  /*1d30*/  FSEL R7, R11, R7, !P0 ;  /* 0x000000070b077208 */ /* 0x000fc60004000000 */
[----:B------:R-:W-:Y:S05]  /*1d40*/  @!P1 BRA `(.L_x_19) ;  /* 0x0000000c00009947 */ /* 0x000fea0003800000 */
[----:B------:R-:W-:-:S06]  /*1d50*/  UIADD3 UR4, UPT, UPT, UR4, 0x800, URZ ;  /* 0x0000080004047890 */ /* 0x000fcc000fffe0ff */
[----:B------:R-:W-:-:S13]  /*1d60*/  ISETP.LT.AND P0, PT, R25, UR4, PT ;  /* 0x0000000419007c0c */ /* 0x000fda000bf01270 */
[----:B------:R-:W-:Y:S05]  /*1d70*/  @!P0 BRA `(.L_x_20) ;  /* 0xfffffffc006c8947 */ /* 0x000fea000383ffff */
.L_x_18:
[----:B------:R-:W-:-:S13]  /*1d80*/  ISETP.LE.AND P0, PT, R4, UR4, PT ;  /* 0x0000000404007c0c */ /* 0x000fda000bf03270 */
[----:B------:R-:W-:Y:S05]  /*1d90*/  @P0 BRA `(.L_x_19) ;  /* 0x0000000800ec0947 */ /* 0x000fea0003800000 */
[----:B------:R-:W-:Y:S01]  /*1da0*/  VIADD R41, R4, -UR4 ;  /* 0x8000000404297c36 */ /* 0x000fe20008000000 */
[----:B------:R-:W-:Y:S04]  /*1db0*/  BSSY.RECONVERGENT B1, `(.L_x_19) ;  /* 0x00000b9000017945 */ /* 0x000fe80003800200 */
[----:B------:R-:W-:-:S13]  /*1dc0*/  ISETP.GE.AND P0, PT, R0, R41, PT ;  /* 0x000000290000720c */ /* 0x000fda0003f06270 */
[----:B------:R-:W-:Y:S05]  /*1dd0*/  @P0 BRA `(.L_x_21) ;  /* 0x0000000800d80947 */ /* 0x000fea0003800000 */
[----:B------:R-:W-:Y:S01]  /*1de0*/  LOP3.LUT R5, RZ, R0, RZ, 0x33, !PT ;  /* 0x00000000ff057212 */ /* 0x000fe200078e33ff */
[----:B------:R-:W-:Y:S01]  /*1df0*/  BSSY.RECONVERGENT B2, `(.L_x_22) ;  /* 0x0000016000027945 */ /* 0x000fe20003800200 */
[----:B------:R-:W-:Y:S02]  /*1e00*/  IMAD.MOV.U32 R40, RZ, RZ, R0 ;  /* 0x000000ffff287224 */ /* 0x000fe400078e0000 */
[----:B------:R-:W-:-:S04]  /*1e10*/  IADD3 R4, PT, PT, R4, -UR4, R5 ;  /* 0x8000000404047c10 */ /* 0x000fc8000fffe005 */
[C---:B------:R-:W-:Y:S02]  /*1e20*/  LOP3.LUT R5, R4.reuse, 0x300, RZ, 0xc0, !PT ;  /* 0x0000030004057812 */ /* 0x040fe400078ec0ff */
[----:B------:R-:W-:Y:S02]  /*1e30*/  ISETP.GE.U32.AND P2, PT, R4, 0x300, PT ;  /* 0x000003000400780c */ /* 0x000fe40003f46070 */
[----:B------:R-:W-:-:S13]  /*1e40*/  ISETP.NE.AND P0, PT, R5, 0x300, PT ;  /* 0x000003000500780c */ /* 0x000fda0003f05270 */
[----:B------:R-:W-:Y:S05]  /*1e50*/  @!P0 BRA `(.L_x_23) ;  /* 0x00000000003c8947 */ /* 0x000fea0003800000 */
[----:B------:R-:W-:Y:S01]  /*1e60*/  LEA.HI R4, R4, 0x1, RZ, 0x18 ;  /* 0x0000000104047811 */ /* 0x000fe200078fc0ff */
[----:B------:R-:W-:Y:S02]  /*1e70*/  VIADD R9, R0, UR4 ;  /* 0x0000000400097c36 */ /* 0x000fe40008000000 */
[----:B------:R-:W-:Y:S01]  /*1e80*/  IMAD.MOV.U32 R40, RZ, RZ, R0 ;  /* 0x000000ffff287224 */ /* 0x000fe200078e0000 */
[----:B------:R-:W-:-:S05]  /*1e90*/  LOP3.LUT R4, R4, 0x3, RZ, 0xc0, !PT ;  /* 0x0000000304047812 */ /* 0x000fca00078ec0ff */
[----:B------:R-:W-:-:S07]  /*1ea0*/  IMAD.MOV R8, RZ, RZ, -R4 ;  /* 0x000000ffff087224 */ /* 0x000fce00078e0a04 */
.L_x_24:
[----:B------:R-:W-:-:S06]  /*1eb0*/  IMAD.WIDE.U32 R4, R9, 0x8, R2 ;  /* 0x0000000809047825 */ /* 0x000fcc00078e0002 */
[----:B------:R-:W2:Y:S01]  /*1ec0*/  LDG.E.64.CONSTANT R4, desc[UR6][R4.64] ;  /* 0x0000000604047981 */ /* 0x000ea2000c1e9b00 */
[----:B------:R-:W-:Y:S02]  /*1ed0*/  VIADD R8, R8, 0x1 ;  /* 0x0000000108087836 */ /* 0x000fe40000000000 */
[----:B------:R-:W-:Y:S02]  /*1ee0*/  VIADD R40, R40, 0x100 ;  /* 0x0000010028287836 */ /* 0x000fe40000000000 */
[----:B------:R-:W-:Y:S01]  /*1ef0*/  VIADD R9, R9, 0x100 ;  /* 0x0000010009097836 */ /* 0x000fe20000000000 */
[----:B------:R-:W-:Y:S01]  /*1f00*/  ISETP.NE.AND P1, PT, R8, RZ, PT ;  /* 0x000000ff0800720c */ /* 0x000fe20003f25270 */
[----:B--2---:R-:W-:-:S06]  /*1f10*/  DSETP.GEU.AND P0, PT, R6, R4, PT ;  /* 0x000000040600722a */ /* 0x004fcc0003f0e000 */
[----:B------:R-:W-:Y:S02]  /*1f20*/  FSEL R6, R4, R6, !P0 ;  /* 0x0000000604067208 */ /* 0x000fe40004000000 */
[----:B------:R-:W-:-:S04]  /*1f30*/  FSEL R7, R5, R7, !P0 ;  /* 0x0000000705077208 */ /* 0x000fc80004000000 */
[----:B------:R-:W-:Y:S05]  /*1f40*/  @P1 BRA `(.L_x_24) ;  /* 0xfffffffc00d81947 */ /* 0x000fea000383ffff */
.L_x_23:
[----:B------:R-:W-:Y:S05]  /*1f50*/  BSYNC.RECONVERGENT B2 ;  /* 0x0000000000027941 */ /* 0x000fea0003800200 */
.L_x_22:
[----:B------:R-:W-:Y:S05]  /*1f60*/  @!P2 BRA `(.L_x_21) ;  /* 0x000000080074a947 */ /* 0x000fea0003800000 */
[----:B------:R-:W0:Y:S01]  /*1f70*/  LDCU.64 UR8, c[0x0][0x380] ;  /* 0x00007000ff0877ac */ /* 0x000e220008000a00 */
[----:B------:R-:W-:Y:S01]  /*1f80*/  IMAD.IADD R9, R41, 0x1, -R40 ;  /* 0x0000000129097824 */ /* 0x000fe200078e0a28 */
[C---:B------:R-:W-:Y:S01]  /*1f90*/  IADD3 R5, P0, PT, R40.reuse, UR4, RZ ;  /* 0x0000000428057c10 */ /* 0x040fe2000ff1e0ff */
[----:B------:R-:W-:Y:S01]  /*1fa0*/  BSSY.RECONVERGENT B2, `(.L_x_25) ;  /* 0x0000059000027945 */ /* 0x000fe20003800200 */
[----:B------:R-:W-:Y:S02]  /*1fb0*/  VIADD R43, R40, UR4 ;  /* 0x00000004282b7c36 */ /* 0x000fe40008000000 */
[----:B------:R-:W-:Y:S01]  /*1fc0*/  ISETP.GT.AND P1, PT, R9, 0xc00, PT ;  /* 0x00000c000900780c */ /* 0x000fe20003f24270 */
[----:B------:R-:W-:Y:S01]  /*1fd0*/  IMAD.X R8, RZ, RZ, RZ, P0 ;  /* 0x000000ffff087224 */ /* 0x000fe200000e06ff */
[----:B0-----:R-:W-:-:S04]  /*1fe0*/  LEA R4, P0, R5, UR8, 0x3 ;  /* 0x0000000805047c11 */ /* 0x001fc8000f8018ff */
[----:B------:R-:W-:Y:S02]  /*1ff0*/  LEA.HI.X R5, R5, UR9, R8, 0x3, P0 ;  /* 0x0000000905057c11 */ /* 0x000fe400080f1c08 */
[----:B------:R-:W-:-:S05]  /*2000*/  IADD3 R4, P0, PT, R4, 0x1000, RZ ;  /* 0x0000100004047810 */ /* 0x000fca0007f1e0ff */
[----:B------:R-:W-:Y:S01]  /*2010*/  IMAD.X R5, RZ, RZ, R5, P0 ;  /* 0x000000ffff057224 */ /* 0x000fe200000e0605 */
[----:B------:R-:W-:Y:S01]  /*2020*/  PLOP3.LUT P0, PT, PT, PT, PT, 0x80, 0x8 ;  /* 0x000000000008781c */ /* 0x000fe20003f0f070 */
[----:B------:R-:W-:-:S12]  /*2030*/  @!P1 BRA `(.L_x_26) ;  /* 0x00000004003c9947 */ /* 0x000fd80003800000 */
[----:B------:R-:W-:Y:S01]  /*2040*/  PLOP3.LUT P0, PT, PT, PT, PT, 0x8, 0x80 ;  /* 0x000000000080781c */ /* 0x000fe20003f0e170 */
[----:B------:R-:W-:-:S12]  /*2050*/  VIADD R45, R41, 0xfffff400 ;  /* 0xfffff400292d7836 */ /* 0x000fd80000000000 */
.L_x_27:
[C---:B------:R-:W-:Y:S01]  /*2060*/  IMAD.WIDE.U32 R38, R43.reuse, 0x8, R2 ;  /* 0x000000082b267825 */ /* 0x040fe200078e0002 */
[----:B------:R-:W2:Y:S04]  /*2070*/  LDG.E.64.CONSTANT R8, desc[UR6][R4.64+-0x800] ;  /* 0xfff8000604087981 */ /* 0x000ea8000c1e9b00 */
[----:B------:R-:W3:Y:S04]  /*2080*/  LDG.E.64.CONSTANT R10, desc[UR6][R4.64] ;  /* 0x00000006040a7981 */ /* 0x000ee8000c1e9b00 */
[----:B------:R-:W4:Y:S01]  /*2090*/  LDG.E.64.CONSTANT R38, desc[UR6][R38.64] ;  /* 0x0000000626267981 */ /* 0x000f22000c1e9b00 */
[----:B------:R-:W-:-:S03]  /*20a0*/  VIADD R15, R43, 0x400 ;  /* 0x000004002b0f7836 */ /* 0x000fc60000000000 */
[----:B------:R-:W5:Y:S01]  /*20b0*/  LDG.E.64.CONSTANT R12, desc[UR6][R4.64+0x800] ;  /* 0x00080006040c7981 */ /* 0x000f62000c1e9b00 */
[----:B------:R-:W-:-:S03]  /*20c0*/  IMAD.WIDE.U32 R14, R15, 0x8, R2 ;  /* 0x000000080f0e7825 */ /* 0x000fc600078e0002 */
[----:B------:R-:W5:Y:S04]  /*20d0*/  LDG.E.64.CONSTANT R16, desc[UR6][R4.64+0x1800] ;  /* 0x0018000604107981 */ /* 0x000f68000c1e9b00 */
[----:B------:R-:W5:Y:S04]  /*20e0*/  LDG.E.64.CONSTANT R14, desc[UR6][R14.64] ;  /* 0x000000060e0e7981 */ /* 0x000f68000c1e9b00 */
[----:B------:R-:W5:Y:S01]  /*20f0*/  LDG.E.64.CONSTANT R18, desc[UR6][R4.64+0x2000] ;  /* 0x0020000604127981 */ /* 0x000f62000c1e9b00 */
        /* <DEDUP_REMOVED lines=11> */
[----:B------:R-:W5:Y:S04]  /*21b0*/  LDG.E.64.CONSTANT R34, desc[UR6][R4.64+0x6000] ;  /* 0x0060000604227981 */ /* 0x000f68000c1e9b00 */
[----:B------:R0:W5:Y:S01]  /*21c0*/  LDG.E.64.CONSTANT R36, desc[UR6][R4.64+0x6800] ;  /* 0x0068000604247981 */ /* 0x000162000c1e9b00 */
[----:B------:R-:W-:-:S05]  /*21d0*/  VIADD R40, R40, 0x1000 ;  /* 0x0000100028287836 */ /* 0x000fca0000000000 */
[----:B------:R-:W-:Y:S02]  /*21e0*/  ISETP.GE.AND P2, PT, R40, R45, PT ;  /* 0x0000002d2800720c */ /* 0x000fe40003f46270 */
[----:B0-----:R-:W-:Y:S01]  /*21f0*/  IADD3 R4, P3, PT, R4, 0x8000, RZ ;  /* 0x0000800004047810 */ /* 0x001fe20007f7e0ff */
[----:B------:R-:W-:-:S04]  /*2200*/  VIADD R43, R43, 0x1000 ;  /* 0x000010002b2b7836 */ /* 0x000fc80000000000 */
[----:B------:R-:W-:Y:S01]  /*2210*/  IMAD.X R5, RZ, RZ, R5, P3 ;  /* 0x000000ffff057224 */ /* 0x000fe200018e0605 */
[----:B----4-:R-:W-:-:S06]  /*2220*/  DSETP.GEU.AND P1, PT, R6, R38, PT ;  /* 0x000000260600722a */ /* 0x010fcc0003f2e000 */
[----:B------:R-:W-:Y:S02]  /*2230*/  FSEL R6, R38, R6, !P1 ;  /* 0x0000000626067208 */ /* 0x000fe40004800000 */
[----:B------:R-:W-:-:S06]  /*2240*/  FSEL R7, R39, R7, !P1 ;  /* 0x0000000727077208 */ /* 0x000fcc0004800000 */
[----:B--2---:R-:W-:-:S06]  /*2250*/  DSETP.GEU.AND P1, PT, R6, R8, PT ;  /* 0x000000080600722a */ /* 0x004fcc0003f2e000 */
[----:B------:R-:W-:Y:S02]  /*2260*/  FSEL R6, R8, R6, !P1 ;  /* 0x0000000608067208 */ /* 0x000fe40004800000 */
[----:B------:R-:W-:-:S06]  /*2270*/  FSEL R7, R9, R7, !P1 ;  /* 0x0000000709077208 */ /* 0x000fcc0004800000 */
[----:B---3--:R-:W-:-:S06]  /*2280*/  DSETP.GEU.AND P1, PT, R6, R10, PT ;  /* 0x0000000a0600722a */ /* 0x008fcc0003f2e000 */
[----:B------:R-:W-:Y:S02]  /*2290*/  FSEL R6, R10, R6, !P1 ;  /* 0x000000060a067208 */ /* 0x000fe40004800000 */
[----:B------:R-:W-:-:S06]  /*22a0*/  FSEL R7, R11, R7, !P1 ;  /* 0x000000070b077208 */ /* 0x000fcc0004800000 */
[----:B-----5:R-:W-:-:S06]  /*22b0*/  DSETP.GEU.AND P1, PT, R6, R12, PT ;  /* 0x0000000c0600722a */ /* 0x020fcc0003f2e000 */
        /* <DEDUP_REMOVED lines=39> */
.L_x_26:
[----:B------:R-:W-:Y:S05]  /*2530*/  BSYNC.RECONVERGENT B2 ;  /* 0x0000000000027941 */ /* 0x000fea0003800200 */
.L_x_25:
[----:B------:R-:W-:Y:S01]  /*2540*/  IMAD.IADD R8, R41, 0x1, -R40 ;  /* 0x0000000129087824 */ /* 0x000fe200078e0a28 */
[----:B------:R-:W-:Y:S04]  /*2550*/  BSSY.RECONVERGENT B2, `(.L_x_28) ;  /* 0x000002b000027945 */ /* 0x000fe80003800200 */
[----:B------:R-:W-:-:S13]  /*2560*/  ISETP.GT.AND P1, PT, R8, 0x400, PT ;  /* 0x000004000800780c */ /* 0x000fda0003f24270 */
[----:B------:R-:W-:Y:S05]  /*2570*/  @!P1 BRA `(.L_x_29) ;  /* 0x0000000000a09947 */ /* 0x000fea0003800000 */
        /* <DEDUP_REMOVED lines=9> */
[----:B------:R-:W5:Y:S04]  /*2610*/  LDG.E.64.CONSTANT R22, desc[UR6][R4.64+0x2000] ;  /* 0x0020000604167981 */ /* 0x000f68000c1e9b00 */
[----:B------:R0:W5:Y:S01]  /*2620*/  LDG.E.64.CONSTANT R8, desc[UR6][R4.64+0x2800] ;  /* 0x0028000604087981 */ /* 0x000162000c1e9b00 */
[----:B------:R-:W-:-:S02]  /*2630*/  VIADD R40, R40, 0x800 ;  /* 0x0000080028287836 */ /* 0x000fc40000000000 */
[----:B------:R-:W-:Y:S01]  /*2640*/  VIADD R43, R43, 0x800 ;  /* 0x000008002b2b7836 */ /* 0x000fe20000000000 */
[----:B0-----:R-:W-:-:S05]  /*2650*/  IADD3 R4, P2, PT, R4, 0x4000, RZ ;  /* 0x0000400004047810 */ /* 0x001fca0007f5e0ff */
        /* <DEDUP_REMOVED lines=22> */
[----:B------:R-:W-:Y:S01]  /*27c0*/  DSETP.GEU.AND P1, PT, R6, R8, PT ;  /* 0x000000080600722a */ /* 0x000fe20003f2e000 */
[----:B------:R-:W-:-:S05]  /*27d0*/  PLOP3.LUT P0, PT, PT, PT, PT, 0x8, 0x80 ;  /* 0x000000000080781c */ /* 0x000fca0003f0e170 */
[----:B------:R-:W-:Y:S02]  /*27e0*/  FSEL R6, R8, R6, !P1 ;  /* 0x0000000608067208 */ /* 0x000fe40004800000 */
[----:B------:R-:W-:-:S07]  /*27f0*/  FSEL R7, R9, R7, !P1 ;  /* 0x0000000709077208 */ /* 0x000fce0004800000 */
.L_x_29:
[----:B------:R-:W-:Y:S05]  /*2800*/  BSYNC.RECONVERGENT B2 ;  /* 0x0000000000027941 */ /* 0x000fea0003800200 */
.L_x_28:
[----:B------:R-:W-:-:S13]  /*2810*/  ISETP.LT.OR P0, PT, R40, R41, P0 ;  /* 0x000000292800720c */ /* 0x000fda0000701670 */
[----:B------:R-:W-:Y:S05]  /*2820*/  @!P0 BRA `(.L_x_21) ;  /* 0x0000000000448947 */ /* 0x000fea0003800000 */
[----:B------:R-:W-:Y:S01]  /*2830*/  IMAD.WIDE.U32 R2, R43, 0x8, R2 ;  /* 0x000000082b027825 */ /* 0x000fe200078e0002 */
[----:B------:R-:W2:Y:S04]  /*2840*/  LDG.E.64.CONSTANT R8, desc[UR6][R4.64+-0x800] ;  /* 0xfff8000604087981 */ /* 0x000ea8000c1e9b00 */
[----:B------:R-:W3:Y:S04]  /*2850*/  LDG.E.64.CONSTANT R10, desc[UR6][R4.64] ;  /* 0x00000006040a7981 */ /* 0x000ee8000c1e9b00 */
[----:B------:R-:W4:Y:S04]  /*2860*/  LDG.E.64.CONSTANT R2, desc[UR6][R2.64] ;  /* 0x0000000602027981 */ /* 0x000f28000c1e9b00 */
[----:B------:R-:W5:Y:S01]  /*2870*/  LDG.E.64.CONSTANT R12, desc[UR6][R4.64+0x800] ;  /* 0x00080006040c7981 */ /* 0x000f62000c1e9b00 */
        /* <DEDUP_REMOVED lines=11> */
[----:B------:R-:W-:-:S07]  /*2930*/  FSEL R7, R13, R3, !P0 ;  /* 0x000000030d077208 */ /* 0x000fce0004000000 */
.L_x_21:
[----:B------:R-:W-:Y:S05]  /*2940*/  BSYNC.RECONVERGENT B1 ;  /* 0x0000000000017941 */ /* 0x000fea0003800200 */
.L_x_19:
[----:B------:R-:W0:Y:S01]  /*2950*/  S2R R10, SR_LANEID ;  /* 0x00000000000a7919 */ /* 0x000e220000000000 */
[----:B------:R-:W-:Y:S04]  /*2960*/  SHFL.DOWN PT, R2, R6, 0x1, 0x1f ;  /* 0x08201f0006027f89 */ /* 0x000fe800000e0000 */
        /* <DEDUP_REMOVED lines=10> */
[----:B------:R-:W-:-:S02]  /*2a10*/  @!P2 MOV R7, 0x400 ;  /* 0x000004000007a802 */ /* 0x000fc40000000f00 */
        /* <DEDUP_REMOVED lines=8> */
[----:B------:R-:W-:Y:S01]  /*2aa0*/  SHFL.DOWN PT, R2, R4, 0x4, 0x1f ;  /* 0x08801f0004027f89 */ /* 0x000fe200000e0000 */
[----:B-1----:R-:W-:-:S03]  /*2ab0*/  @!P2 LEA R7, R8, R7, 0x18 ;  /* 0x000000070807a211 */ /* 0x002fc600078ec0ff */
[----:B------:R-:W0:Y:S02]  /*2ac0*/  SHFL.DOWN PT, R3, R5, 0x4, 0x1f ;  /* 0x08801f0005037f89 */ /* 0x000e2400000e0000 */
[----:B------:R-:W-:Y:S01]  /*2ad0*/  @!P2 IMAD.IADD R9, R6, 0x1, R7 ;  /* 0x000000010609a824 */ /* 0x000fe200078e0207 */
[----:B0-----:R-:W-:-:S06]  /*2ae0*/  DSETP.GEU.AND P0, PT, R4, R2, PT ;  /* 0x000000020400722a */ /* 0x001fcc0003f0e000 */
[----:B------:R-:W-:Y:S02]  /*2af0*/  @!P1 FSEL R4, R2, R4, !P0 ;  /* 0x0000000402049208 */ /* 0x000fe40004000000 */
[----:B------:R-:W-:Y:S02]  /*2b00*/  @!P1 FSEL R5, R3, R5, !P0 ;  /* 0x0000000503059208 */ /* 0x000fe40004000000 */
[----:B------:R-:W-:Y:S01]  /*2b10*/  ISETP.GT.AND P1, PT, R10, 0x17, PT ;  /* 0x000000170a00780c */ /* 0x000fe20003f24270 */
[----:B------:R-:W-:Y:S04]  /*2b20*/  SHFL.DOWN PT, R2, R4, 0x8, 0x1f ;  /* 0x09001f0004027f89 */ /* 0x000fe800000e0000 */
[----:B------:R-:W0:Y:S02]  /*2b30*/  SHFL.DOWN PT, R3, R5, 0x8, 0x1f ;  /* 0x09001f0005037f89 */ /* 0x000e2400000e0000 */
[----:B0-----:R-:W-:-:S06]  /*2b40*/  DSETP.GEU.AND P0, PT, R4, R2, PT ;  /* 0x000000020400722a */ /* 0x001fcc0003f0e000 */
[----:B------:R-:W-:Y:S02]  /*2b50*/  @!P1 FSEL R4, R2, R4, !P0 ;  /* 0x0000000402049208 */ /* 0x000fe40004000000 */
[----:B------:R-:W-:Y:S02]  /*2b60*/  @!P1 FSEL R5, R3, R5, !P0 ;  /* 0x0000000503059208 */ /* 0x000fe40004000000 */
[----:B------:R-:W-:Y:S01]  /*2b70*/  ISETP.GT.AND P1, PT, R10, 0xf, PT ;  /* 0x0000000f0a00780c */ /* 0x000fe20003f24270 */
[----:B------:R-:W-:Y:S04]  /*2b80*/  SHFL.DOWN PT, R2, R4, 0x10, 0x1f ;  /* 0x0a001f0004027f89 */ /* 0x000fe800000e0000 */
[----:B------:R-:W0:Y:S02]  /*2b90*/  SHFL.DOWN PT, R3, R5, 0x10, 0x1f ;  /* 0x0a001f0005037f89 */ /* 0x000e2400000e0000 */
[----:B0-----:R-:W-:-:S06]  /*2ba0*/  DSETP.GEU.AND P0, PT, R4, R2, PT ;  /* 0x000000020400722a */ /* 0x001fcc0003f0e000 */
[----:B------:R-:W-:Y:S02]  /*2bb0*/  FSEL R2, R2, R4, !P0 ;  /* 0x0000000402027208 */ /* 0x000fe40004000000 */
        /* <DEDUP_REMOVED lines=10> */
[----:B--2---:R-:W0:Y:S04]  /*2c60*/  LDS.128 R8, [UR4+0x10] ;  /* 0x00001004ff087984 */ /* 0x004e280008000c00 */
        /* <DEDUP_REMOVED lines=25> */
.L_x_2:
        /* <DEDUP_REMOVED lines=12> */
.L_x_32:
[----:B------:R-:W-:Y:S05]  /*2ec0*/  BSYNC.RECONVERGENT B1 ;  /* 0x0000000000017941 */ /* 0x000fea0003800200 */
.L_x_31:
        /* <DEDUP_REMOVED lines=17> */
.L_x_37:
        /* <DEDUP_REMOVED lines=12> */
.L_x_36:
[----:B------:R-:W-:Y:S05]  /*30a0*/  BSYNC.RECONVERGENT B2 ;  /* 0x0000000000027941 */ /* 0x000fea0003800200 */
.L_x_35:
        /* <DEDUP_REMOVED lines=9> */
.L_x_40:
        /* <DEDUP_REMOVED lines=74> */
.L_x_39:
[----:B------:R-:W-:Y:S05]  /*35e0*/  BSYNC.RECONVERGENT B2 ;  /* 0x0000000000027941 */ /* 0x000fea0003800200 */
.L_x_38:
        /* <DEDUP_REMOVED lines=42> */
.L_x_42:
[----:B------:R-:W-:Y:S05]  /*3890*/  BSYNC.RECONVERGENT B2 ;  /* 0x0000000000027941 */ /* 0x000fea0003800200 */
.L_x_41:
        /* <DEDUP_REMOVED lines=20> */
.L_x_34:
[----:B------:R-:W-:Y:S05]  /*39e0*/  BSYNC.RECONVERGENT B1 ;  /* 0x0000000000017941 */ /* 0x000fea0003800200 */
.L_x_33:
        /* <DEDUP_REMOVED lines=14> */
[----:B------:R-:W-:Y:S01]  /*3ad0*/  IMAD.MOV.U32 R2, RZ, RZ, R9 ;  /* 0x000000ffff027224 */ /* 0x000fe200078e0009 */
[----:B------:R-:W-:Y:S01]  /*3ae0*/  @!P2 MOV R4, 0x400 ;  /* 0x000004000004a802 */ /* 0x000fe20000000f00 */
[----:B------:R-:W-:Y:S01]  /*3af0*/  IMAD.MOV.U32 R3, RZ, RZ, R11 ;  /* 0x000000ffff037224 */ /* 0x000fe200078e000b */
[----:B------:R-:W0:Y:S01]  /*3b00*/  SHFL.DOWN PT, R7, R11, 0x2, 0x1f ;  /* 0x08401f000b077f89 */ /* 0x000e2200000e0000 */
[----:B------:R-:W-:Y:S01]  /*3b10*/  @!P2 SHF.R.U32.HI R0, RZ, 0x2, R5 ;  /* 0x00000002ff00a819 */ /* 0x000fe20000011605 */
[----:B------:R-:W1:Y:S03]  /*3b20*/  @!P2 S2R R13, SR_CgaCtaId ;  /* 0x00000000000da919 */ /* 0x000e660000008800 */
[----:B------:R-:W-:Y:S01]  /*3b30*/  @!P2 LOP3.LUT R0, R0, 0xf8, RZ, 0xc0, !PT ;  /* 0x000000f80000a812 */ /* 0x000fe200078ec0ff */
[----:B0-----:R-:W-:-:S06]  /*3b40*/  DSETP.GEU.AND P0, PT, R2, R6, PT ;  /* 0x000000060200722a */ /* 0x001fcc0003f0e000 */
[----:B------:R-:W-:Y:S02]  /*3b50*/  @!P1 FSEL R9, R6, R9, !P0 ;  /* 0x0000000906099208 */ /* 0x000fe40004000000 */
[----:B------:R-:W-:Y:S02]  /*3b60*/  @!P1 FSEL R11, R7, R11, !P0 ;  /* 0x0000000b070b9208 */ /* 0x000fe40004000000 */
[----:B------:R-:W-:Y:S01]  /*3b70*/  ISETP.GT.AND P1, PT, R8, 0x1b, PT ;  /* 0x0000001b0800780c */ /* 0x000fe20003f24270 */
[----:B------:R-:W-:Y:S01]  /*3b80*/  SHFL.DOWN PT, R2, R9, 0x4, 0x1f ;  /* 0x08801f0009027f89 */ /* 0x000fe200000e0000 */
[----:B------:R-:W-:Y:S01]  /*3b90*/  IMAD.MOV.U32 R6, RZ, RZ, R9 ;  /* 0x000000ffff067224 */ /* 0x000fe200078e0009 */
[----:B-1----:R-:W-:Y:S01]  /*3ba0*/  @!P2 LEA R13, R13, R4, 0x18 ;  /* 0x000000040d0da211 */ /* 0x002fe200078ec0ff */
[----:B------:R-:W-:Y:S01]  /*3bb0*/  IMAD.MOV.U32 R7, RZ, RZ, R11 ;  /* 0x000000ffff077224 */ /* 0x000fe200078e000b */
[----:B------:R-:W0:Y:S03]  /*3bc0*/  SHFL.DOWN PT, R3, R11, 0x4, 0x1f ;  /* 0x08801f000b037f89 */ /* 0x000e2600000e0000 */
[----:B------:R-:W-:-:S02]  /*3bd0*/  @!P2 IMAD.IADD R13, R0, 0x1, R13 ;  /* 0x00000001000da824 */ /* 0x000fc400078e020d */
[----:B0-----:R-:W-:-:S06]  /*3be0*/  DSETP.GEU.AND P0, PT, R6, R2, PT ;  /* 0x000000020600722a */ /* 0x001fcc0003f0e000 */
[----:B------:R-:W-:Y:S02]  /*3bf0*/  @!P1 FSEL R9, R2, R9, !P0 ;  /* 0x0000000902099208 */ /* 0x000fe40004000000 */
[----:B------:R-:W-:Y:S02]  /*3c00*/  @!P1 FSEL R11, R3, R11, !P0 ;  /* 0x0000000b030b9208 */ /* 0x000fe40004000000 */
[----:B------:R-:W-:Y:S01]  /*3c10*/  ISETP.GT.AND P1, PT, R8, 0x17, PT ;  /* 0x000000170800780c */ /* 0x000fe20003f24270 */
[----:B------:R-:W-:Y:S01]  /*3c20*/  SHFL.DOWN PT, R2, R9, 0x8, 0x1f ;  /* 0x09001f0009027f89 */ /* 0x000fe200000e0000 */
[----:B------:R-:W-:Y:S02]  /*3c30*/  IMAD.MOV.U32 R6, RZ, RZ, R9 ;  /* 0x000000ffff067224 */ /* 0x000fe400078e0009 */
[----:B------:R-:W-:Y:S01]  /*3c40*/  IMAD.MOV.U32 R7, RZ, RZ, R11 ;  /* 0x000000ffff077224 */ /* 0x000fe200078e000b */
[----:B------:R-:W0:Y:S05]  /*3c50*/  SHFL.DOWN PT, R3, R11, 0x8, 0x1f ;  /* 0x09001f000b037f89 */ /* 0x000e2a00000e0000 */
        /* <DEDUP_REMOVED lines=20> */
[----:B------:R-:W0:Y:S04]  /*3da0*/  LDS.128 R8, [UR4+0x10] ;  /* 0x00001004ff087984 */ /* 0x000e280008000c00 */
[----:B-1----:R-:W1:Y:S01]  /*3db0*/  LDS.128 R12, [UR4+0x20] ;  /* 0x00002004ff0c7984 */ /* 0x002e620008000c00 */
        /* <DEDUP_REMOVED lines=24> */
.L_x_43:
        /* <DEDUP_REMOVED lines=20> */
[----:B------:R-:W0:Y:S05]  /*4080*/  SHFL.DOWN PT, R7, R0, 0x2, R11 ;  /* 0x0840000000077989 */ /* 0x000e2a00000e000b */
[----:B0-----:R-:W-:-:S06]  /*4090*/  DSETP.GEU.AND P0, PT, R2, R6, PT ;  /* 0x000000060200722a */ /* 0x001fcc0003f0e000 */
[----:B------:R-:W-:Y:S01]  /*40a0*/  @!P1 FSEL R9, R6, R9, !P0 ;  /* 0x0000000906099208 */ /* 0x000fe20004000000 */
[----:B------:R-:W-:Y:S01]  /*40b0*/  VIADD R6, R8, 0x4 ;  /* 0x0000000408067836 */ /* 0x000fe20000000000 */
[----:B------:R-:W-:-:S03]  /*40c0*/  @!P1 FSEL R0, R7, R0, !P0 ;  /* 0x0000000007009208 */ /* 0x000fc60004000000 */
[----:B------:R-:W-:Y:S01]  /*40d0*/  SHFL.DOWN PT, R2, R9, 0x4, R11 ;  /* 0x0880000009027989 */ /* 0x000fe200000e000b */
[----:B------:R-:W-:Y:S01]  /*40e0*/  ISETP.GT.AND P1, PT, R6, R11, PT ;  /* 0x0000000b0600720c */ /* 0x000fe20003f24270 */
[----:B------:R-:W-:Y:S02]  /*40f0*/  IMAD.MOV.U32 R6, RZ, RZ, R9 ;  /* 0x000000ffff067224 */ /* 0x000fe400078e0009 */
[----:B------:R-:W0:Y:S01]  /*4100*/  SHFL.DOWN PT, R3, R0, 0x4, R11 ;  /* 0x0880000000037989 */ /* 0x000e2200000e000b */
[----:B------:R-:W-:-:S06]  /*4110*/  IMAD.MOV.U32 R7, RZ, RZ, R0 ;  /* 0x000000ffff077224 */ /* 0x000fcc00078e0000 */
[----:B0-----:R-:W-:Y:S01]  /*4120*/  DSETP.GEU.AND P0, PT, R6, R2, PT ;  /* 0x000000020600722a */ /* 0x001fe20003f0e000 */
[----:B------:R-:W-:-:S05]  /*4130*/  VIADD R6, R8, 0x8 ;  /* 0x0000000808067836 */ /* 0x000fca0000000000 */
        /* <DEDUP_REMOVED lines=15> */
[----:B------:R-:W-:Y:S02]  /*4230*/  IMAD.MOV.U32 R6, RZ, RZ, R9 ;  /* 0x000000ffff067224 */ /* 0x000fe400078e0009 */
[----:B------:R-:W-:Y:S01]  /*4240*/  IMAD.MOV.U32 R7, RZ, RZ, R0 ;  /* 0x000000ffff077224 */ /* 0x000fe200078e0000 */
[----:B------:R-:W0:Y:S05]  /*4250*/  SHFL.DOWN PT, R3, R0, 0x10, R11 ;  /* 0x0a00000000037989 */ /* 0x000e2a00000e000b */
[----:B0-----:R-:W-:Y:S01]  /*4260*/  DSETP.GEU.AND P1, PT, R6, R2, PT ;  /* 0x000000020600722a */ /* 0x001fe20003f2e000 */
[----:B------:R-:W-:-:S02]  /*4270*/  @!P0 MOV R7, 0x400 ;  /* 0x0000040000078802 */ /* 0x000fc40000000f00 */
[----:B------:R-:W-:Y:S02]  /*4280*/  @!P0 SHF.R.U32.HI R6, RZ, 0x2, R5 ;  /* 0x00000002ff068819 */ /* 0x000fe40000011605 */
[----:B-1----:R-:W-:Y:S02]  /*4290*/  @!P0 LEA R7, R10, R7, 0x18 ;  /* 0x000000070a078211 */ /* 0x002fe400078ec0ff */
[----:B------:R-:W-:Y:S02]  /*42a0*/  @!P0 LOP3.LUT R6, R6, 0xf8, RZ, 0xc0, !PT ;  /* 0x000000f806068812 */ /* 0x000fe400078ec0ff */
[----:B------:R-:W-:Y:S02]  /*42b0*/  @!P2 FSEL R9, R2, R9, !P1 ;  /* 0x000000090209a208 */ /* 0x000fe40004800000 */
[----:B------:R-:W-:Y:S01]  /*42c0*/  @!P2 FSEL R0, R3, R0, !P1 ;  /* 0x000000000300a208 */ /* 0x000fe20004800000 */
[----:B------:R-:W-:Y:S02]  /*42d0*/  @!P0 IMAD.IADD R3, R6, 0x1, R7 ;  /* 0x0000000106038824 */ /* 0x000fe400078e0207 */
[----:B------:R-:W-:-:S02]  /*42e0*/  IMAD.MOV.U32 R6, RZ, RZ, R9 ;  /* 0x000000ffff067224 */ /* 0x000fc400078e0009 */
[----:B------:R-:W-:-:S05]  /*42f0*/  IMAD.MOV.U32 R7, RZ, RZ, R0 ;  /* 0x000000ffff077224 */ /* 0x000fca00078e0000 */
[----:B------:R1:W-:Y:S01]  /*4300*/  @!P0 STS.64 [R3+0x8], R6 ;  /* 0x0000080603008388 */ /* 0x0003e20000000a00 */
[----:B------:R-:W-:Y:S01]  /*4310*/  BAR.SYNC.DEFER_BLOCKING 0x0 ;  /* 0x0000000000007b1d */ /* 0x000fe20000010000 */
[----:B------:R-:W-:-:S13]  /*4320*/  ISETP.NE.AND P0, PT, R5, RZ, PT ;  /* 0x000000ff0500720c */ /* 0x000fda0003f05270 */
[----:B-1----:R-:W-:Y:S05]  /*4330*/  @P0 BRA `(.L_x_17) ;  /* 0x0000001800340947 */ /* 0x002fea0003800000 */
[----:B------:R-:W0:Y:S01]  /*4340*/  S2UR UR5, SR_CgaCtaId ;  /* 0x00000000000579c3 */ /* 0x000e220000008800 */
[----:B------:R-:W-:Y:S01]  /*4350*/  UMOV UR4, 0x400 ;  /* 0x0000040000047882 */ /* 0x000fe20000000000 */
[C---:B------:R-:W-:Y:S02]  /*4360*/  ISETP.GT.AND P3, PT, R4.reuse, 0x20, PT ;  /* 0x000000200400780c */ /* 0x040fe40003f64270 */
        /* <DEDUP_REMOVED lines=10> */
[----:B------:R-:W-:Y:S01]  /*4410*/  ISETP.GT.AND P1, PT, R4, 0x60, PT ;  /* 0x000000600400780c */ /* 0x000fe20003f24270 */
[----:B------:R-:W-:Y:S02]  /*4420*/  IMAD.MOV.U32 R2, RZ, RZ, R6 ;  /* 0x000000ffff027224 */ /* 0x000fe400078e0006 */
        /* <DEDUP_REMOVED lines=29> */
.L_x_30:
[----:B------:R-:W0:Y:S01]  /*4600*/  S2R R41, SR_TID.X ;  /* 0x0000000000297919 */ /* 0x000e220000002100 */
[----:B------:R-:W0:Y:S02]  /*4610*/  LDC.64 R6, c[0x0][0x380] ;  /* 0x0000e000ff067b82 */ /* 0x000e240000000a00 */
[----:B0-----:R-:W-:-:S05]  /*4620*/  IMAD.WIDE.U32 R6, R41, 0x8, R6 ;  /* 0x0000000829067825 */ /* 0x001fca00078e0006 */
[----:B------:R-:W2:Y:S04]  /*4630*/  LDG.E.64.CONSTANT R20, desc[UR6][R6.64] ;  /* 0x0000000606147981 */ /* 0x000ea8000c1e9b00 */
[----:B------:R-:W2:Y:S04]  /*4640*/  LDG.E.64.CONSTANT R2, desc[UR6][R6.64+0x800] ;  /* 0x0008000606027981 */ /* 0x000ea8000c1e9b00 */
[----:B------:R-:W3:Y:S04]  /*4650*/  LDG.E.64.CONSTANT R8, desc[UR6][R6.64+0x1000] ;  /* 0x0010000606087981 */ /* 0x000ee8000c1e9b00 */
[----:B------:R-:W4:Y:S04]  /*4660*/  LDG.E.64.CONSTANT R10, desc[UR6][R6.64+0x1800] ;  /* 0x00180006060a7981 */ /* 0x000f28000c1e9b00 */
[----:B------:R-:W5:Y:S04]  /*4670*/  LDG.E.64.CONSTANT R12, desc[UR6][R6.64+0x2000] ;  /* 0x00200006060c7981 */ /* 0x000f68000c1e9b00 */
[----:B------:R-:W5:Y:S04]  /*4680*/  LDG.E.64.CONSTANT R14, desc[UR6][R6.64+0x2800] ;  /* 0x00280006060e7981 */ /* 0x000f68000c1e9b00 */
[----:B------:R-:W5:Y:S04]  /*4690*/  LDG.E.64.CONSTANT R16, desc[UR6][R6.64+0x3000] ;  /* 0x0030000606107981 */ /* 0x000f68000c1e9b00 */
[----:B------:R-:W5:Y:S01]  /*46a0*/  LDG.E.64.CONSTANT R18, desc[UR6][R6.64+0x3800] ;  /* 0x0038000606127981 */ /* 0x000f62000c1e9b00 */
[----:B------:R-:W-:Y:S01]  /*46b0*/  ISETP.GE.U32.AND P1, PT, R4, 0x1000, PT ;  /* 0x000010000400780c */ /* 0x000fe20003f26070 */
[----:B------:R-:W-:Y:S01]  /*46c0*/  IMAD.MOV.U32 R45, RZ, RZ, 0x800 ;  /* 0x00000800ff2d7424 */ /* 0x000fe200078e00ff */
[----:B--2---:R-:W-:-:S06]  /*46d0*/  DSETP.GEU.AND P0, PT, R20, R2, PT ;  /* 0x000000021400722a */ /* 0x004fcc0003f0e000 */
        /* <DEDUP_REMOVED lines=21> */
[----:B------:R-:W0:Y:S01]  /*4830*/  LDC R24, c[0x0][0x390] ;  /* 0x0000e400ff187b82 */ /* 0x000e220000000800 */
[----:B------:R-:W-:Y:S02]  /*4840*/  VIADD R0, R4, 0xfffff800 ;  /* 0xfffff80004007836 */ /* 0x000fe40000000000 */
[----:B------:R-:W-:-:S07]  /*4850*/  IMAD.MOV.U32 R45, RZ, RZ, 0x800 ;  /* 0x00000800ff2d7424 */ /* 0x000fce00078e00ff */
.L_x_46:
[----:B------:R-:W-:-:S05]  /*4860*/  IMAD.WIDE R4, R45, 0x8, R6 ;  /* 0x000000082d047825 */ /* 0x000fca00078e0206 */
[----:B------:R-:W2:Y:S04]  /*4870*/  LDG.E.64.CONSTANT R10, desc[UR6][R4.64] ;  /* 0x00000006040a7981 */ /* 0x000ea8000c1e9b00 */
[----:B------:R-:W3:Y:S04]  /*4880*/  LDG.E.64.CONSTANT R12, desc[UR6][R4.64+0x800] ;  /* 0x00080006040c7981 */ /* 0x000ee8000c1e9b00 */
[----:B------:R-:W4:Y:S04]  /*4890*/  LDG.E.64.CONSTANT R14, desc[UR6][R4.64+0x1000] ;  /* 0x00100006040e7981 */ /* 0x000f28000c1e9b00 */
[----:B------:R-:W5:Y:S04]  /*48a0*/  LDG.E.64.CONSTANT R16, desc[UR6][R4.64+0x1800] ;  /* 0x0018000604107981 */ /* 0x000f68000c1e9b00 */
[----:B------:R-:W5:Y:S04]  /*48b0*/  LDG.E.64.CONSTANT R18, desc[UR6][R4.64+0x2000] ;  /* 0x0020000604127981 */ /* 0x000f68000c1e9b00 */
[----:B------:R-:W5:Y:S04]  /*48c0*/  LDG.E.64.CONSTANT R20, desc[UR6][R4.64+0x2800] ;  /* 0x0028000604147981 */ /* 0x000f68000c1e9b00 */
[----:B------:R-:W5:Y:S04]  /*48d0*/  LDG.E.64.CONSTANT R22, desc[UR6][R4.64+0x3000] ;  /* 0x0030000604167981 */ /* 0x000f68000c1e9b00 */
[----:B------:R0:W5:Y:S02]  /*48e0*/  LDG.E.64.CONSTANT R8, desc[UR6][R4.64+0x3800] ;  /* 0x0038000604087981 */ /* 0x000164000c1e9b00 */
[----:B0-----:R-:W-:-:S04]  /*48f0*/  IMAD.MOV.U32 R4, RZ, RZ, R24 ;  /* 0x000000ffff047224 */ /* 0x001fc800078e0018 */
[----:B------:R-:W-:-:S05]  /*4900*/  IMAD.IADD R5, R4, 0x1, -R45 ;  /* 0x0000000104057824 */ /* 0x000fca00078e0a2d */
[----:B------:R-:W-:Y:S01]  /*4910*/  ISETP.GE.AND P1, PT, R5, 0x800, PT ;  /* 0x000008000500780c */ /* 0x000fe20003f26270 */
        /* <DEDUP_REMOVED lines=25> */
[----:B------:R-:W-:-:S05]  /*4ab0*/  VIADD R45, R45, 0x800 ;  /* 0x000008002d2d7836 */ /* 0x000fca0000000000 */
[----:B------:R-:W-:-:S13]  /*4ac0*/  ISETP.GT.AND P0, PT, R45, R0, PT ;  /* 0x000000002d00720c */ /* 0x000fda0003f04270 */
[----:B------:R-:W-:Y:S05]  /*4ad0*/  @!P0 BRA `(.L_x_46) ;  /* 0xfffffffc00608947 */ /* 0x000fea000383ffff */
.L_x_44:
[----:B------:R-:W-:-:S13]  /*4ae0*/  ISETP.GE.AND P0, PT, R45, R4, PT ;  /* 0x000000042d00720c */ /* 0x000fda0003f06270 */
[----:B------:R-:W-:Y:S05]  /*4af0*/  @P0 BRA `(.L_x_45) ;  /* 0x0000000800fc0947 */ /* 0x000fea0003800000 */
[----:B------:R-:W-:Y:S01]  /*4b00*/  IMAD.IADD R0, R4, 0x1, -R45 ;  /* 0x0000000104007824 */ /* 0x000fe200078e0a2d */
[----:B------:R-:W-:Y:S04]  /*4b10*/  BSSY.RECONVERGENT B1, `(.L_x_45) ;  /* 0x00000bd000017945 */ /* 0x000fe80003800200 */
[----:B------:R-:W-:-:S13]  /*4b20*/  ISETP.GE.AND P0, PT, R41, R0, PT ;  /* 0x000000002900720c */ /* 0x000fda0003f06270 */
[----:B------:R-:W-:Y:S05]  /*4b30*/  @P0 BRA `(.L_x_47) ;  /* 0x0000000800e80947 */ /* 0x000fea0003800000 */
[----:B------:R-:W-:Y:S01]  /*4b40*/  LOP3.LUT R5, RZ, R41, RZ, 0x33, !PT ;  /* 0x00000029ff057212 */ /* 0x000fe200078e33ff */
[----:B------:R-:W-:Y:S01]  /*4b50*/  BSSY.RECONVERGENT B2, `(.L_x_48) ;  /* 0x0000017000027945 */ /* 0x000fe20003800200 */
[----:B------:R-:W-:Y:S02]  /*4b60*/  IMAD.MOV.U32 R43, RZ, RZ, R41 ;  /* 0x000000ffff2b7224 */ /* 0x000fe400078e0029 */
[----:B------:R-:W-:-:S04]  /*4b70*/  IADD3 R4, PT, PT, -R45, R4, R5 ;  /* 0x000000042d047210 */ /* 0x000fc80007ffe105 */
[C---:B------:R-:W-:Y:S02]  /*4b80*/  LOP3.LUT R5, R4.reuse, 0x300, RZ, 0xc0, !PT ;  /* 0x0000030004057812 */ /* 0x040fe400078ec0ff */
[----:B------:R-:W-:Y:S02]  /*4b90*/  ISETP.GE.U32.AND P2, PT, R4, 0x300, PT ;  /* 0x000003000400780c */ /* 0x000fe40003f46070 */
[----:B------:R-:W-:-:S13]  /*4ba0*/  ISETP.NE.AND P0, PT, R5, 0x300, PT ;  /* 0x000003000500780c */ /* 0x000fda0003f05270 */
[----:B------:R-:W-:Y:S05]  /*4bb0*/  @!P0 BRA `(.L_x_49) ;  /* 0x0000000000408947 */ /* 0x000fea0003800000 */
[----:B------:R-:W0:Y:S01]  /*4bc0*/  LDC.64 R6, c[0x0][0x380] ;  /* 0x0000e000ff067b82 */ /* 0x000e220000000a00 */
[----:B------:R-:W-:Y:S01]  /*4bd0*/  LEA.HI R4, R4, 0x1, RZ, 0x18 ;  /* 0x0000000104047811 */ /* 0x000fe200078fc0ff */
[----:B------:R-:W-:Y:S02]  /*4be0*/  IMAD.IADD R9, R41, 0x1, R45 ;  /* 0x0000000129097824 */ /* 0x000fe400078e022d */
[----:B------:R-:W-:Y:S01]  /*4bf0*/  IMAD.MOV.U32 R43, RZ, RZ, R41 ;  /* 0x000000ffff2b7224 */ /* 0x000fe200078e0029 */
[----:B------:R-:W-:-:S05]  /*4c00*/  LOP3.LUT R4, R4, 0x3, RZ, 0xc0, !PT ;  /* 0x0000000304047812 */ /* 0x000fca00078ec0ff */
[----:B------:R-:W-:-:S07]  /*4c10*/  IMAD.MOV R8, RZ, RZ, -R4 ;  /* 0x000000ffff087224 */ /* 0x000fce00078e0a04 */
.L_x_50:
[----:B0-----:R-:W-:-:S06]  /*4c20*/  IMAD.WIDE.U32 R4, R9, 0x8, R6 ;  /* 0x0000000809047825 */ /* 0x001fcc00078e0006 */
        /* <DEDUP_REMOVED lines=9> */
.L_x_49:
[----:B------:R-:W-:Y:S05]  /*4cc0*/  BSYNC.RECONVERGENT B2 ;  /* 0x0000000000027941 */ /* 0x000fea0003800200 */
.L_x_48:
[----:B------:R-:W-:Y:S05]  /*4cd0*/  @!P2 BRA `(.L_x_47) ;  /* 0x000000080080a947 */ /* 0x000fea0003800000 */
[----:B------:R-:W0:Y:S01]  /*4ce0*/  LDCU.64 UR4, c[0x0][0x380] ;  /* 0x00007000ff0477ac */ /* 0x000e220008000a00 */
[----:B------:R-:W-:Y:S01]  /*4cf0*/  IMAD.IADD R7, R0, 0x1, -R43 ;  /* 0x0000000100077824 */ /* 0x000fe200078e0a2b */
[C---:B------:R-:W-:Y:S01]  /*4d00*/  IADD3 R5, P0, PT, R43.reuse, R45, RZ ;  /* 0x0000002d2b057210 */ /* 0x040fe20007f1e0ff */
[----:B------:R-:W-:Y:S01]  /*4d10*/  BSSY.RECONVERGENT B2, `(.L_x_51) ;  /* 0x000005a000027945 */ /* 0x000fe20003800200 */
[----:B------:R-:W-:Y:S02]  /*4d20*/  IMAD.IADD R45, R43, 0x1, R45 ;  /* 0x000000012b2d7824 */ /* 0x000fe400078e022d */
        /* <DEDUP_REMOVED lines=8> */
[----:B------:R-:W0:Y:S01]  /*4db0*/  LDC.64 R6, c[0x0][0x380] ;  /* 0x0000e000ff067b82 */ /* 0x000e220000000a00 */
[----:B------:R-:W-:Y:S01]  /*4dc0*/  PLOP3.LUT P0, PT, PT, PT, PT, 0x8, 0x80 ;  /* 0x000000000080781c */ /* 0x000fe20003f0e170 */
[----:B------:R-:W-:-:S12]  /*4dd0*/  VIADD R40, R0, 0xfffff400 ;  /* 0xfffff40000287836 */ /* 0x000fd80000000000 */
.L_x_53:
[C---:B0-----:R-:W-:Y:S01]  /*4de0*/  IMAD.WIDE.U32 R38, R45.reuse, 0x8, R6 ;  /* 0x000000082d267825 */ /* 0x041fe200078e0006 */
        /* <DEDUP_REMOVED lines=76> */
.L_x_52:
[----:B------:R-:W-:Y:S05]  /*52b0*/  BSYNC.RECONVERGENT B2 ;  /* 0x0000000000027941 */ /* 0x000fea0003800200 */
.L_x_51:
[----:B------:R-:W-:Y:S01]  /*52c0*/  IMAD.IADD R6, R0, 0x1, -R43 ;  /* 0x0000000100067824 */ /* 0x000fe200078e0a2b */
[----:B------:R-:W-:Y:S04]  /*52d0*/  BSSY.RECONVERGENT B2, `(.L_x_54) ;  /* 0x000002c000027945 */ /* 0x000fe80003800200 */
[----:B------:R-:W-:-:S13]  /*52e0*/  ISETP.GT.AND P1, PT, R6, 0x400, PT ;  /* 0x000004000600780c */ /* 0x000fda0003f24270 */
[----:B------:R-:W-:Y:S05]  /*52f0*/  @!P1 BRA `(.L_x_55) ;  /* 0x0000000000a49947 */ /* 0x000fea0003800000 */
[----:B------:R-:W0:Y:S01]  /*5300*/  LDC.64 R16, c[0x0][0x380] ;  /* 0x0000e000ff107b82 */ /* 0x000e220000000a00 */
[----:B------:R-:W2:Y:S04]  /*5310*/  LDG.E.64.CONSTANT R10, desc[UR6][R4.64+-0x800] ;  /* 0xfff80006040a7981 */ /* 0x000ea8000c1e9b00 */
[----:B------:R-:W3:Y:S01]  /*5320*/  LDG.E.64.CONSTANT R12, desc[UR6][R4.64] ;  /* 0x00000006040c7981 */ /* 0x000ee2000c1e9b00 */
[----:B------:R-:W-:-:S03]  /*5330*/  VIADD R7, R45, 0x400 ;  /* 0x000004002d077836 */ /* 0x000fc60000000000 */
[----:B------:R-:W4:Y:S04]  /*5340*/  LDG.E.64.CONSTANT R14, desc[UR6][R4.64+0x800] ;  /* 0x00080006040e7981 */ /* 0x000f28000c1e9b00 */
[----:B------:R-:W5:Y:S04]  /*5350*/  LDG.E.64.CONSTANT R18, desc[UR6][R4.64+0x1800] ;  /* 0x0018000604127981 */ /* 0x000f68000c1e9b00 */
[----:B------:R-:W5:Y:S01]  /*5360*/  LDG.E.64.CONSTANT R20, desc[UR6][R4.64+0x2000] ;  /* 0x0020000604147981 */ /* 0x000f62000c1e9b00 */
[----:B0-----:R-:W-:-:S06]  /*5370*/  IMAD.WIDE.U32 R8, R45, 0x8, R16 ;  /* 0x000000082d087825 */ /* 0x001fcc00078e0010 */
[----:B------:R-:W2:Y:S01]  /*5380*/  LDG.E.64.CONSTANT R8, desc[UR6][R8.64] ;  /* 0x0000000608087981 */ /* 0x000ea2000c1e9b00 */
[----:B------:R-:W-:-:S03]  /*5390*/  IMAD.WIDE.U32 R16, R7, 0x8, R16 ;  /* 0x0000000807107825 */ /* 0x000fc600078e0010 */
[----:B------:R0:W5:Y:S04]  /*53a0*/  LDG.E.64.CONSTANT R6, desc[UR6][R4.64+0x2800] ;  /* 0x0028000604067981 */ /* 0x000168000c1e9b00 */
[----:B------:R-:W5:Y:S01]  /*53b0*/  LDG.E.64.CONSTANT R16, desc[UR6][R16.64] ;  /* 0x0000000610107981 */ /* 0x000f62000c1e9b00 */
[----:B------:R-:W-:Y:S01]  /*53c0*/  VIADD R43, R43, 0x800 ;  /* 0x000008002b2b7836 */ /* 0x000fe20000000000 */
[----:B0-----:R-:W-:Y:S01]  /*53d0*/  IADD3 R4, P2, PT, R4, 0x4000, RZ ;  /* 0x0000400004047810 */ /* 0x001fe20007f5e0ff */
[----:B------:R-:W-:-:S04]  /*53e0*/  VIADD R45, R45, 0x800 ;  /* 0x000008002d2d7836 */ /* 0x000fc80000000000 */
[----:B------:R-:W-:Y:S01]  /*53f0*/  IMAD.X R5, RZ, RZ, R5, P2 ;  /* 0x000000ffff057224 */ /* 0x000fe200010e0605 */
        /* <DEDUP_REMOVED lines=25> */
.L_x_55:
[----:B------:R-:W-:Y:S05]  /*5590*/  BSYNC.RECONVERGENT B2 ;  /* 0x0000000000027941 */ /* 0x000fea0003800200 */
.L_x_54:
[----:B------:R-:W-:-:S13]  /*55a0*/  ISETP.LT.OR P0, PT, R43, R0, P0 ;  /* 0x000000002b00720c */ /* 0x000fda0000701670 */
[----:B------:R-:W-:Y:S05]  /*55b0*/  @!P0 BRA `(.L_x_47) ;  /* 0x0000000000488947 */ /* 0x000fea0003800000 */
[----:B------:R-:W0:Y:S01]  /*55c0*/  LDC.64 R6, c[0x0][0x380] ;  /* 0x0000e000ff067b82 */ /* 0x000e220000000a00 */
[----:B------:R-:W2:Y:S04]  /*55d0*/  LDG.E.64.CONSTANT R8, desc[UR6][R4.64+-0x800] ;  /* 0xfff8000604087981 */ /* 0x000ea8000c1e9b00 */
[----:B------:R-:W3:Y:S04]  /*55e0*/  LDG.E.64.CONSTANT R10, desc[UR6][R4.64] ;  /* 0x00000006040a7981 */ /* 0x000ee8000c1e9b00 */
[----:B------:R-:W4:Y:S01]  /*55f0*/  LDG.E.64.CONSTANT R12, desc[UR6][R4.64+0x800] ;  /* 0x00080006040c7981 */ /* 0x000f22000c1e9b00 */
[----:B0-----:R-:W-:-:S06]  /*5600*/  IMAD.WIDE.U32 R6, R45, 0x8, R6 ;  /* 0x000000082d067825 */ /* 0x001fcc00078e0006 */
[----:B------:R-:W5:Y:S02]  /*5610*/  LDG.E.64.CONSTANT R6, desc[UR6][R6.64] ;  /* 0x0000000606067981 */ /* 0x000f64000c1e9b00 */
[----:B-----5:R-:W-:-:S06]  /*5620*/  DSETP.GEU.AND P0, PT, R2, R6, PT ;  /* 0x000000060200722a */ /* 0x020fcc0003f0e000 */
        /* <DEDUP_REMOVED lines=10> */
[----:B------:R-:W-:-:S07]  /*56d0*/  FSEL R3, R13, R3, !P0 ;  /* 0x000000030d037208 */ /* 0x000fce0004000000 */
.L_x_47:
[----:B------:R-:W-:Y:S05]  /*56e0*/  BSYNC.RECONVERGENT B1 ;  /* 0x0000000000017941 */ /* 0x000fea0003800200 */
.L_x_45:
        /* <DEDUP_REMOVED lines=54> */
[----:B------:R-:W1:Y:S01]  /*5a50*/  S2UR UR5, SR_CgaCtaId ;  /* 0x00000000000579c3 */ /* 0x000e620000008800 */
[----:B------:R-:W-:Y:S02]  /*5a60*/  UMOV UR4, 0x400 ;  /* 0x0000040000047882 */ /* 0x000fe40000000000 */
[----:B-1----:R-:W-:-:S09]  /*5a70*/  ULEA UR4, UR5, UR4, 0x18 ;  /* 0x0000000405047291 */ /* 0x002fd2000f8ec0ff */
[----:B0-----:R-:W0:Y:S04]  /*5a80*/  LDS.128 R8, [UR4+0x10] ;  /* 0x00001004ff087984 */ /* 0x001e280008000c00 */
        /* <DEDUP_REMOVED lines=23> */
[----:B------:R-:W-:-:S07]  /*5c00*/  FSEL R7, R3, R5, !P1 ;  /* 0x0000000503077208 */ /* 0x000fce0004800000 */
.L_x_17:
[----:B------:R-:W-:Y:S05]  /*5c10*/  BSYNC.RECONVERGENT B0 ;  /* 0x0000000000007941 */ /* 0x000fea0003800200 */
.L_x_1:
[----:B------:R-:W-:Y:S05]  /*5c20*/  @P0 EXIT ;  /* 0x000000000000094d */ /* 0x000fea0003800000 */
[----:B------:R-:W4:Y:S01]  /*5c30*/  LDCU.64 UR8, c[0x0][0x398] ;  /* 0x00007300ff0877ac */ /* 0x000f220008000a00 */
[----:B---3--:R-:W3:Y:S01]  /*5c40*/  LDC.64 R4, c[0x0][0x388] ;  /* 0x0000e200ff047b82 */ /* 0x008ee20000000a00 */
[----:B------:R-:W0:Y:S01]  /*5c50*/  LDCU.64 UR4, c[0x0][0x398] ;  /* 0x00007300ff0477ac */ /* 0x000e220008000a00 */
[----:B----4-:R-:W-:-:S06]  /*5c60*/  DSETP.GT.AND P0, PT, R6, UR8, PT ;  /* 0x0000000806007e2a */ /* 0x010fcc000bf04000 */
[----:B012---:R-:W-:Y:S02]  /*5c70*/  FSEL R2, R6, UR4, P0 ;  /* 0x0000000406027c08 */ /* 0x007fe40008000000 */
[----:B------:R-:W-:-:S05]  /*5c80*/  FSEL R3, R7, UR5, P0 ;  /* 0x0000000507037c08 */ /* 0x000fca0008000000 */
[----:B---3--:R-:W-:Y:S01]  /*5c90*/  STG.E.64 desc[UR6][R4.64], R2 ;  /* 0x0000000204007986 */ /* 0x008fe2000c101b06 */
[----:B------:R-:W-:Y:S05]  /*5ca0*/  EXIT ;  /* 0x000000000000794d */ /* 0x000fea0003800000 */
.L_x_56:
[----:B------:R-:W-:-:S00]  /*5cb0*/  BRA `(.L_x_56) ;  /* 0xfffffffc00fc7947 */ /* 0x000fc0000383ffff */
[----:B------:R-:W-:-:S00]  /*5cc0*/  NOP ;  /* 0x0000000000007918 */ /* 0x000fc00000000000 */
        /* <DEDUP_REMOVED lines=11> */
.L_x_255:


//--------------------- .text._ZN3cub18CUB_300001_SM_10006detail6reduce18DeviceReduceKernelINS2_10policy_hubIdyN4cuda3__47maximumIdEEE10Policy1000EN6thrust24THRUST_300001_SM_1000_NS6detail15normal_iteratorINSC_10device_ptrIdEEEEyS8_dNS5_3std3__410__identityEEEvT0_PT3_T1_NS0_13GridEvenShareISO_EET2_T4_ --------------------------
	.section	.text._ZN3cub18CUB_300001_SM_10006detail6reduce18DeviceReduceKernelINS2_10policy_hubIdyN4cuda3__47maximumIdEEE10Policy1000EN6thrust24THRUST_300001_SM_1000_NS6detail15normal_iteratorINSC_10device_ptrIdEEEEyS8_dNS5_3std3__410__identityEEEvT0_PT3_T1_NS0_13GridEvenShareISO_EET2_T4_,"ax",@progbits
	.align	128
        .global         _ZN3cub18CUB_300001_SM_10006detail6reduce18DeviceReduceKernelINS2_10policy_hubIdyN4cuda3__47maximumIdEEE10Policy1000EN6thrust24THRUST_300001_SM_1000_NS6detail15normal_iteratorINSC_10device_ptrIdEEEEyS8_dNS5_3std3__410__identityEEEvT0_PT3_T1_NS0_13GridEvenShareISO_EET2_T4_
        .type           _ZN3cub18CUB_300001_SM_10006detail6reduce18DeviceReduceKernelINS2_10policy_hubIdyN4cuda3__47maximumIdEEE10Policy1000EN6thrust24THRUST_300001_SM_1000_NS6detail15normal_iteratorINSC_10device_ptrIdEEEEyS8_dNS5_3std3__410__identityEEEvT0_PT3_T1_NS0_13GridEvenShareISO_EET2_T4_,@function
        .size           _ZN3cub18CUB_300001_SM_10006detail6reduce18DeviceReduceKernelINS2_10policy_hubIdyN4cuda3__47maximumIdEEE10Policy1000EN6thrust24THRUST_300001_SM_1000_NS6detail15normal_iteratorINSC_10device_ptrIdEEEEyS8_dNS5_3std3__410__identityEEEvT0_PT3_T1_NS0_13GridEvenShareISO_EET2_T4_,(.L_x_256 - _ZN3cub18CUB_300001_SM_10006detail6reduce18DeviceReduceKernelINS2_10policy_hubIdyN4cuda3__47maximumIdEEE10Policy1000EN6thrust24THRUST_300001_SM_1000_NS6detail15normal_iteratorINSC_10device_ptrIdEEEEyS8_dNS5_3std3__410__identityEEEvT0_PT3_T1_NS0_13GridEvenShareISO_EET2_T4_)
        .other          _ZN3cub18CUB_300001_SM_10006detail6reduce18DeviceReduceKernelINS2_10policy_hubIdyN4cuda3__47maximumIdEEE10Policy1000EN6thrust24THRUST_300001_SM_1000_NS6detail15normal_iteratorINSC_10device_ptrIdEEEEyS8_dNS5_3std3__410__identityEEEvT0_PT3_T1_NS0_13GridEvenShareISO_EET2_T4_,@"STO_CUDA_ENTRY STV_DEFAULT"
_ZN3cub18CUB_300001_SM_10006detail6reduce18DeviceReduceKernelINS2_10policy_hubIdyN4cuda3__47maximumIdEEE10Policy1000EN6thrust24THRUST_300001_SM_1000_NS6detail15normal_iteratorINSC_10device_ptrIdEEEEyS8_dNS5_3std3__410__identityEEEvT0_PT3_T1_NS0_13GridEvenShareISO_EET2_T4_:
.text._ZN3cub18CUB_300001_SM_10006detail6reduce18DeviceReduceKernelINS2_10policy_hubIdyN4cuda3__47maximumIdEEE10Policy1000EN6thrust24THRUST_300001_SM_1000_NS6detail15normal_iteratorINSC_10device_ptrIdEEEEyS8_dNS5_3std3__410__identityEEEvT0_PT3_T1_NS0_13GridEvenShareISO_EET2_T4_:
[----:B------:R-:W-:Y:S08]  /*0000*/  LDC R1, c[0x0][0x37c] ;  /* 0x0000df00ff017b82 */ /* 0x000ff00000000800 */
[----:B------:R-:W0:Y:S01]  /*0010*/  S2UR UR16, SR_CTAID.X ;  /* 0x00000000001079c3 */ /* 0x000e220000002500 */
[----:B------:R-:W1:Y:S01]  /*0020*/  LDCU.64 UR8, c[0x0][0x3b8] ;  /* 0x00007700ff0877ac */ /* 0x000e620008000a00 */
[----:B------:R-:W-:Y:S01]  /*0030*/  BSSY.RECONVERGENT B0, `(.L_x_57) ;  /* 0x000030b000007945 */ /* 0x000fe20003800200 */
[----:B------:R-:W2:Y:S01]  /*0040*/  LDCU UR5, c[0x0][0x3c0] ;  /* 0x00007800ff0577ac */ /* 0x000ea20008000800 */
[----:B------:R-:W3:Y:S01]  /*0050*/  LDCU.64 UR14, c[0x0][0x358] ;  /* 0x00006b00ff0e77ac */ /* 0x000ee20008000a00 */
[----:B-1----:R-:W-:-:S02]  /*0060*/  IMAD.U32 R4, RZ, RZ, UR8 ;  /* 0x00000008ff047e24 */ /* 0x002fc4000f8e00ff */
[----:B------:R-:W-:Y:S01]  /*0070*/  IMAD.U32 R3, RZ, RZ, UR9 ;  /* 0x00000009ff037e24 */ /* 0x000fe2000f8e00ff */
[----:B--2---:R-:W-:Y:S02]  /*0080*/  USHF.L.U32 UR5, UR5, 0xb, URZ ;  /* 0x0000000b05057899 */ /* 0x004fe400080006ff */
[----:B0-----:R-:W-:Y:S02]  /*0090*/  USHF.L.U32 UR7, UR16, 0xb, URZ ;  /* 0x0000000b10077899 */ /* 0x001fe400080006ff */
[----:B------:R-:W-:-:S04]  /*00a0*/  USHF.R.S32.HI UR4, URZ, 0x1f, UR5 ;  /* 0x0000001fff047899 */ /* 0x000fc80008011405 */
[----:B------:R-:W-:-:S04]  /*00b0*/  IADD3 R5, P1, PT, R4, -UR7, RZ ;  /* 0x8000000704057c10 */ /* 0x000fc8000ff3e0ff */
[----:B------:R-:W-:Y:S02]  /*00c0*/  ISETP.GT.U32.AND P0, PT, R5, 0x7ff, PT ;  /* 0x000007ff0500780c */ /* 0x000fe40003f04070 */
[----:B------:R-:W-:-:S04]  /*00d0*/  IADD3.X R2, PT, PT, R3, -0x1, RZ, P1, !PT ;  /* 0xffffffff03027810 */ /* 0x000fc80000ffe4ff */
[----:B------:R-:W-:-:S13]  /*00e0*/  ISETP.GT.U32.AND.EX P0, PT, R2, RZ, PT, P0 ;  /* 0x000000ff0200720c */ /* 0x000fda0003f04100 */
[----:B---3--:R-:W-:Y:S05]  /*00f0*/  @P0 BRA `(.L_x_58) ;  /* 0x0000001400ec0947 */ /* 0x008fea0003800000 */
[----:B------:R-:W0:Y:S01]  /*0100*/  S2R R0, SR_TID.X ;  /* 0x0000000000007919 */ /* 0x000e220000002100 */
[----:B------:R-:W-:Y:S01]  /*0110*/  VIADD R3, R4, -UR7 ;  /* 0x8000000704037c36 */ /* 0x000fe20008000000 */
[----:B------:R-:W-:Y:S01]  /*0120*/  BSSY.RECONVERGENT B1, `(.L_x_59) ;  /* 0x000000a000017945 */ /* 0x000fe20003800200 */
[----:B------:R-:W-:-:S03]  /*0130*/  CS2R R10, SRZ ;  /* 0x00000000000a7805 */ /* 0x000fc6000001ff00 */
[----:B0-----:R-:W-:Y:S01]  /*0140*/  ISETP.GE.AND P0, PT, R0, R3, PT ;  /* 0x000000030000720c */ /* 0x001fe20003f06270 */
[----:B------:R-:W-:-:S12]  /*0150*/  IMAD.MOV.U32 R2, RZ, RZ, R0 ;  /* 0x000000ffff027224 */ /* 0x000fd800078e0000 */
[----:B------:R-:W-:Y:S05]  /*0160*/  @P0 BRA `(.L_x_60) ;  /* 0x0000000000140947 */ /* 0x000fea0003800000 */
[----:B------:R-:W0:Y:S01]  /*0170*/  LDC.64 R10, c[0x0][0x380] ;  /* 0x0000e000ff0a7b82 */ /* 0x000e220000000a00 */
[----:B------:R-:W-:-:S04]  /*0180*/  VIADD R5, R0, UR7 ;  /* 0x0000000700057c36 */ /* 0x000fc80008000000 */
[----:B0-----:R-:W-:-:S06]  /*0190*/  IMAD.WIDE.U32 R10, R5, 0x8, R10 ;  /* 0x00000008050a7825 */ /* 0x001fcc00078e000a */
[----:B------:R-:W5:Y:S01]  /*01a0*/  LDG.E.64 R10, desc[UR14][R10.64] ;  /* 0x0000000e0a0a7981 */ /* 0x000f62000c1e1b00 */
[----:B------:R-:W-:-:S07]  /*01b0*/  VIADD R2, R0, 0x100 ;  /* 0x0000010000027836 */ /* 0x000fce0000000000 */
.L_x_60:
[----:B------:R-:W-:Y:S05]  /*01c0*/  BSYNC.RECONVERGENT B1 ;  /* 0x0000000000017941 */ /* 0x000fea0003800200 */
.L_x_59:
[----:B------:R-:W-:Y:S01]  /*01d0*/  ISETP.GE.AND P0, PT, R2, R3, PT ;  /* 0x000000030200720c */ /* 0x000fe20003f06270 */
[----:B------:R-:W-:-:S12]  /*01e0*/  BSSY.RECONVERGENT B1, `(.L_x_61) ;  /* 0x00000b3000017945 */ /* 0x000fd80003800200 */
[----:B------:R-:W-:Y:S05]  /*01f0*/  @P0 BRA `(.L_x_62) ;  /* 0x0000000800c40947 */ /* 0x000fea0003800000 */
[----:B------:R-:W-:Y:S01]  /*0200*/  LOP3.LUT R5, RZ, R2, RZ, 0x33, !PT ;  /* 0x00000002ff057212 */ /* 0x000fe200078e33ff */
[----:B------:R-:W-:Y:S03]  /*0210*/  BSSY.RECONVERGENT B2, `(.L_x_63) ;  /* 0x0000057000027945 */ /* 0x000fe60003800200 */
[----:B------:R-:W-:-:S04]  /*0220*/  IADD3 R6, PT, PT, R4, -UR7, R5 ;  /* 0x8000000704067c10 */ /* 0x000fc8000fffe005 */
[C---:B------:R-:W-:Y:S02]  /*0230*/  ISETP.GE.U32.AND P1, PT, R6.reuse, 0xf00, PT ;  /* 0x00000f000600780c */ /* 0x040fe40003f26070 */
[----:B------:R-:W-:-:S04]  /*0240*/  LEA.HI R4, R6, 0x1, RZ, 0x18 ;  /* 0x0000000106047811 */ /* 0x000fc800078fc0ff */
[----:B------:R-:W-:-:S04]  /*0250*/  LOP3.LUT R5, R4, 0xf, RZ, 0xc0, !PT ;  /* 0x0000000f04057812 */ /* 0x000fc800078ec0ff */
[----:B------:R-:W-:-:S03]  /*0260*/  ISETP.NE.AND P0, PT, R5, RZ, PT ;  /* 0x000000ff0500720c */ /* 0x000fc60003f05270 */
[----:B------:R-:W-:Y:S10]  /*0270*/  @!P1 BRA `(.L_x_64) ;  /* 0x0000000400409947 */ /* 0x000ff40003800000 */
[----:B------:R-:W0:Y:S01]  /*0280*/  LDCU.64 UR8, c[0x0][0x380] ;  /* 0x00007000ff0877ac */ /* 0x000e220008000a00 */
[----:B------:R-:W-:Y:S01]  /*0290*/  IMAD.WIDE.U32 R6, R2, 0x8, RZ ;  /* 0x0000000802067825 */ /* 0x000fe200078e00ff */
[----:B------:R-:W-:Y:S01]  /*02a0*/  LOP3.LUT R26, R4, 0x1fffff0, RZ, 0xc0, !PT ;  /* 0x01fffff0041a7812 */ /* 0x000fe200078ec0ff */
[----:B------:R-:W-:-:S04]  /*02b0*/  UIMAD.WIDE.U32 UR4, UR16, 0x4000, URZ ;  /* 0x00004000100478a5 */ /* 0x000fc8000f8e00ff */
[----:B------:R-:W-:Y:S02]  /*02c0*/  IMAD.MOV R26, RZ, RZ, -R26 ;  /* 0x000000ffff1a7224 */ /* 0x000fe400078e0a1a */
[----:B------:R-:W-:Y:S02]  /*02d0*/  LOP3.LUT R6, R6, UR4, RZ, 0xfc, !PT ;  /* 0x0000000406067c12 */ /* 0x000fe4000f8efcff */
[----:B------:R-:W-:Y:S02]  /*02e0*/  LOP3.LUT R7, R7, UR5, RZ, 0xfc, !PT ;  /* 0x0000000507077c12 */ /* 0x000fe4000f8efcff */
[----:B0-----:R-:W-:-:S04]  /*02f0*/  IADD3 R6, P1, PT, R6, UR8, RZ ;  /* 0x0000000806067c10 */ /* 0x001fc8000ff3e0ff */
[----:B------:R-:W-:-:S04]  /*0300*/  IADD3 R6, P2, PT, R6, 0x4000, RZ ;  /* 0x0000400006067810 */ /* 0x000fc80007f5e0ff */
[----:B------:R-:W-:-:S09]  /*0310*/  IADD3.X R7, PT, PT, RZ, UR9, R7, P2, P1 ;  /* 0x00000009ff077c10 */ /* 0x000fd200097e2407 */
.L_x_65:
[----:B------:R-:W2:Y:S04]  /*0320*/  LDG.E.64 R8, desc[UR14][R6.64+-0x4000] ;  /* 0xffc0000e06087981 */ /* 0x000ea8000c1e1b00 */
[----:B------:R-:W3:Y:S04]  /*0330*/  LDG.E.64 R12, desc[UR14][R6.64+-0x3800] ;  /* 0xffc8000e060c7981 */ /* 0x000ee8000c1e1b00 */
[----:B------:R-:W4:Y:S04]  /*0340*/  LDG.E.64 R14, desc[UR14][R6.64+-0x3000] ;  /* 0xffd0000e060e7981 */ /* 0x000f28000c1e1b00 */
[----:B------:R-:W4:Y:S04]  /*0350*/  LDG.E.64 R16, desc[UR14][R6.64+-0x2800] ;  /* 0xffd8000e06107981 */ /* 0x000f28000c1e1b00 */
[----:B------:R-:W4:Y:S04]  /*0360*/  LDG.E.64 R18, desc[UR14][R6.64+-0x2000] ;  /* 0xffe0000e06127981 */ /* 0x000f28000c1e1b00 */
[----:B------:R-:W4:Y:S04]  /*0370*/  LDG.E.64 R20, desc[UR14][R6.64+-0x1800] ;  /* 0xffe8000e06147981 */ /* 0x000f28000c1e1b00 */
[----:B------:R-:W4:Y:S04]  /*0380*/  LDG.E.64 R22, desc[UR14][R6.64+-0x1000] ;  /* 0xfff0000e06167981 */ /* 0x000f28000c1e1b00 */
[----:B------:R-:W4:Y:S01]  /*0390*/  LDG.E.64 R24, desc[UR14][R6.64+-0x800] ;  /* 0xfff8000e06187981 */ /* 0x000f22000c1e1b00 */
[----:B--2--5:R-:W-:-:S06]  /*03a0*/  DSETP.GEU.AND P1, PT, R10, R8, PT ;  /* 0x000000080a00722a */ /* 0x024fcc0003f2e000 */
[----:B------:R-:W-:Y:S02]  /*03b0*/  FSEL R10, R8, R10, !P1 ;  /* 0x0000000a080a7208 */ /* 0x000fe40004800000 */
[----:B------:R-:W-:Y:S02]  /*03c0*/  FSEL R11, R9, R11, !P1 ;  /* 0x0000000b090b7208 */ /* 0x000fe40004800000 */
[----:B------:R-:W2:Y:S04]  /*03d0*/  LDG.E.64 R8, desc[UR14][R6.64] ;  /* 0x0000000e06087981 */ /* 0x000ea8000c1e1b00 */
[----:B---3--:R-:W-:-:S06]  /*03e0*/  DSETP.GEU.AND P1, PT, R10, R12, PT ;  /* 0x0000000c0a00722a */ /* 0x008fcc0003f2e000 */
[----:B------:R-:W-:Y:S02]  /*03f0*/  FSEL R12, R12, R10, !P1 ;  /* 0x0000000a0c0c7208 */ /* 0x000fe40004800000 */
[----:B------:R-:W-:Y:S02]  /*0400*/  FSEL R13, R13, R11, !P1 ;  /* 0x0000000b0d0d7208 */ /* 0x000fe40004800000 */
[----:B------:R-:W3:Y:S04]  /*0410*/  LDG.E.64 R10, desc[UR14][R6.64+0x800] ;  /* 0x0008000e060a7981 */ /* 0x000ee8000c1e1b00 */
[----:B----4-:R-:W-:-:S06]  /*0420*/  DSETP.GEU.AND P1, PT, R12, R14, PT ;  /* 0x0000000e0c00722a */ /* 0x010fcc0003f2e000 */
[----:B------:R-:W-:Y:S02]  /*0430*/  FSEL R14, R14, R12, !P1 ;  /* 0x0000000c0e0e7208 */ /* 0x000fe40004800000 */
[----:B------:R-:W-:Y:S02]  /*0440*/  FSEL R15, R15, R13, !P1 ;  /* 0x0000000d0f0f7208 */ /* 0x000fe40004800000 */
[----:B------:R-:W4:Y:S04]  /*0450*/  LDG.E.64 R12, desc[UR14][R6.64+0x1000] ;  /* 0x0010000e060c7981 */ /* 0x000f28000c1e1b00 */
[----:B------:R-:W-:-:S06]  /*0460*/  DSETP.GEU.AND P1, PT, R14, R16, PT ;  /* 0x000000100e00722a */ /* 0x000fcc0003f2e000 */
        /* <DEDUP_REMOVED lines=18> */
[----:B------:R0:W4:Y:S01]  /*0590*/  LDG.E.64 R24, desc[UR14][R6.64+0x3800] ;  /* 0x0038000e06187981 */ /* 0x000122000c1e1b00 */
[----:B------:R-:W-:-:S05]  /*05a0*/  VIADD R26, R26, 0x10 ;  /* 0x000000101a1a7836 */ /* 0x000fca0000000000 */
[----:B------:R-:W-:Y:S02]  /*05b0*/  ISETP.NE.AND P2, PT, R26, RZ, PT ;  /* 0x000000ff1a00720c */ /* 0x000fe40003f45270 */
[----:B0-----:R-:W-:Y:S01]  /*05c0*/  IADD3 R6, P3, PT, R6, 0x8000, RZ ;  /* 0x0000800006067810 */ /* 0x001fe20007f7e0ff */
[----:B------:R-:W-:-:S04]  /*05d0*/  VIADD R2, R2, 0x1000 ;  /* 0x0000100002027836 */ /* 0x000fc80000000000 */
[----:B------:R-:W-:Y:S01]  /*05e0*/  IMAD.X R7, RZ, RZ, R7, P3 ;  /* 0x000000ffff077224 */ /* 0x000fe200018e0607 */
        /* <DEDUP_REMOVED lines=24> */
[----:B------:R-:W-:Y:S06]  /*0770*/  @P2 BRA `(.L_x_65) ;  /* 0xfffffff800e82947 */ /* 0x000fec000383ffff */
.L_x_64:
[----:B------:R-:W-:Y:S05]  /*0780*/  BSYNC.RECONVERGENT B2 ;  /* 0x0000000000027941 */ /* 0x000fea0003800200 */
.L_x_63:
[----:B------:R-:W-:Y:S05]  /*0790*/  @!P0 BRA `(.L_x_62) ;  /* 0x00000004005c8947 */ /* 0x000fea0003800000 */
[----:B------:R-:W-:Y:S01]  /*07a0*/  ISETP.GE.U32.AND P1, PT, R5, 0x8, PT ;  /* 0x000000080500780c */ /* 0x000fe20003f26070 */
[----:B------:R-:W-:Y:S01]  /*07b0*/  BSSY.RECONVERGENT B2, `(.L_x_66) ;  /* 0x000002a000027945 */ /* 0x000fe20003800200 */
[----:B------:R-:W-:-:S04]  /*07c0*/  LOP3.LUT R26, R4, 0x7, RZ, 0xc0, !PT ;  /* 0x00000007041a7812 */ /* 0x000fc800078ec0ff */
[----:B------:R-:W-:-:S07]  /*07d0*/  ISETP.NE.AND P0, PT, R26, RZ, PT ;  /* 0x000000ff1a00720c */ /* 0x000fce0003f05270 */
[----:B------:R-:W-:Y:S06]  /*07e0*/  @!P1 BRA `(.L_x_67) ;  /* 0x0000000000989947 */ /* 0x000fec0003800000 */
[----:B------:R-:W0:Y:S01]  /*07f0*/  LDCU.64 UR4, c[0x0][0x380] ;  /* 0x00007000ff0477ac */ /* 0x000e220008000a00 */
[----:B------:R-:W-:-:S04]  /*0800*/  IADD3 R5, P1, PT, R2, UR7, RZ ;  /* 0x0000000702057c10 */ /* 0x000fc8000ff3e0ff */
[----:B------:R-:W-:Y:S02]  /*0810*/  LEA.HI.X.SX32 R6, R2, RZ, 0x1, P1 ;  /* 0x000000ff02067211 */ /* 0x000fe400008f0eff */
[----:B0-----:R-:W-:-:S04]  /*0820*/  LEA R24, P1, R5, UR4, 0x3 ;  /* 0x0000000405187c11 */ /* 0x001fc8000f8218ff */
[----:B------:R-:W-:-:S05]  /*0830*/  LEA.HI.X R25, R5, UR5, R6, 0x3, P1 ;  /* 0x0000000505197c11 */ /* 0x000fca00088f1c06 */
        /* <DEDUP_REMOVED lines=32> */
[----:B------:R-:W-:-:S07]  /*0a40*/  FSEL R11, R23, R7, !P1 ;  /* 0x00000007170b7208 */ /* 0x000fce0004800000 */
.L_x_67:
[----:B------:R-:W-:Y:S05]  /*0a50*/  BSYNC.RECONVERGENT B2 ;  /* 0x0000000000027941 */ /* 0x000fea0003800200 */
.L_x_66:
        /* <DEDUP_REMOVED lines=28> */
.L_x_69:
[----:B------:R-:W-:Y:S05]  /*0c20*/  BSYNC.RECONVERGENT B2 ;  /* 0x0000000000027941 */ /* 0x000fea0003800200 */
.L_x_68:
[----:B------:R-:W-:Y:S05]  /*0c30*/  @!P0 BRA `(.L_x_62) ;  /* 0x0000000000348947 */ /* 0x000fea0003800000 */
[----:B------:R-:W0:Y:S01]  /*0c40*/  LDC.64 R6, c[0x0][0x380] ;  /* 0x0000e000ff067b82 */ /* 0x000e220000000a00 */
[----:B------:R-:W-:Y:S02]  /*0c50*/  IMAD.U32 R5, RZ, RZ, UR16 ;  /* 0x00000010ff057e24 */ /* 0x000fe4000f8e00ff */
[----:B------:R-:W-:Y:S02]  /*0c60*/  IMAD.MOV R8, RZ, RZ, -R4 ;  /* 0x000000ffff087224 */ /* 0x000fe400078e0a04 */
[----:B0-----:R-:W-:-:S07]  /*0c70*/  IMAD.WIDE.U32 R4, R5, 0x4000, R6 ;  /* 0x0000400005047825 */ /* 0x001fce00078e0006 */
.L_x_70:
[----:B------:R-:W-:-:S06]  /*0c80*/  IMAD.WIDE R6, R2, 0x8, R4 ;  /* 0x0000000802067825 */ /* 0x000fcc00078e0204 */
[----:B------:R-:W2:Y:S01]  /*0c90*/  LDG.E.64 R6, desc[UR14][R6.64] ;  /* 0x0000000e06067981 */ /* 0x000ea2000c1e1b00 */
[----:B------:R-:W-:Y:S02]  /*0ca0*/  VIADD R8, R8, 0x1 ;  /* 0x0000000108087836 */ /* 0x000fe40000000000 */
[----:B------:R-:W-:-:S03]  /*0cb0*/  VIADD R2, R2, 0x100 ;  /* 0x0000010002027836 */ /* 0x000fc60000000000 */
[----:B------:R-:W-:Y:S01]  /*0cc0*/  ISETP.NE.AND P1, PT, R8, RZ, PT ;  /* 0x000000ff0800720c */ /* 0x000fe20003f25270 */
[----:B--2--5:R-:W-:-:S06]  /*0cd0*/  DSETP.GEU.AND P0, PT, R10, R6, PT ;  /* 0x000000060a00722a */ /* 0x024fcc0003f0e000 */
[----:B------:R-:W-:Y:S02]  /*0ce0*/  FSEL R10, R6, R10, !P0 ;  /* 0x0000000a060a7208 */ /* 0x000fe40004000000 */
[----:B------:R-:W-:-:S04]  /*0cf0*/  FSEL R11, R7, R11, !P0 ;  /* 0x0000000b070b7208 */ /* 0x000fc80004000000 */
[----:B------:R-:W-:Y:S05]  /*0d00*/  @P1 BRA `(.L_x_70) ;  /* 0xfffffffc00dc1947 */ /* 0x000fea000383ffff */
.L_x_62:
[----:B------:R-:W-:Y:S05]  /*0d10*/  BSYNC.RECONVERGENT B1 ;  /* 0x0000000000017941 */ /* 0x000fea0003800200 */
.L_x_61:
        /* <DEDUP_REMOVED lines=16> */
[----:B------:R-:W0:Y:S01]  /*0e20*/  SHFL.DOWN PT, R5, R3, 0x2, 0x1f ;  /* 0x08401f0003057f89 */ /* 0x000e2200000e0000 */
[----:B------:R-:W1:Y:S01]  /*0e30*/  @!P2 S2R R8, SR_CgaCtaId ;  /* 0x000000000008a919 */ /* 0x000e620000008800 */
[----:B0-----:R-:W-:-:S06]  /*0e40*/  DSETP.GEU.AND P1, PT, R2, R4, PT ;  /* 0x000000040200722a */ /* 0x001fcc0003f2e000 */
[----:B------:R-:W-:Y:S02]  /*0e50*/  @!P0 FSEL R2, R4, R2, !P1 ;  /* 0x0000000204028208 */ /* 0x000fe40004800000 */
[----:B------:R-:W-:Y:S02]  /*0e60*/  @!P0 FSEL R3, R5, R3, !P1 ;  /* 0x0000000305038208 */ /* 0x000fe40004800000 */
[----:B------:R-:W-:Y:S01]  /*0e70*/  ISETP.GT.AND P0, PT, R9, 0x1b, PT ;  /* 0x0000001b0900780c */ /* 0x000fe20003f04270 */
[----:B------:R-:W-:Y:S01]  /*0e80*/  SHFL.DOWN PT, R4, R2, 0x4, 0x1f ;  /* 0x08801f0002047f89 */ /* 0x000fe200000e0000 */
[----:B-1----:R-:W-:Y:S02]  /*0e90*/  @!P2 LEA R11, R8, R7, 0x18 ;  /* 0x00000007080ba211 */ /* 0x002fe400078ec0ff */
[----:B------:R-:W-:Y:S01]  /*0ea0*/  @!P2 LOP3.LUT R8, R6, 0xf8, RZ, 0xc0, !PT ;  /* 0x000000f80608a812 */ /* 0x000fe200078ec0ff */
[----:B------:R-:W0:Y:S04]  /*0eb0*/  SHFL.DOWN PT, R5, R3, 0x4, 0x1f ;  /* 0x08801f0003057f89 */ /* 0x000e2800000e0000 */
        /* <DEDUP_REMOVED lines=51> */
.L_x_71:
[----:B------:R-:W-:-:S05]  /*11f0*/  LOP3.LUT R2, R0, 0x3e0, RZ, 0xc0, !PT ;  /* 0x000003e000027812 */ /* 0x000fca00078ec0ff */
[----:B------:R-:W-:Y:S01]  /*1200*/  VIADD R4, R2, 0x20 ;  /* 0x0000002002047836 */ /* 0x000fe20000000000 */
[----:B------:R-:W-:-:S04]  /*1210*/  LOP3.LUT R2, RZ, R2, RZ, 0x33, !PT ;  /* 0x00000002ff027212 */ /* 0x000fc800078e33ff */
[----:B------:R-:W-:Y:S01]  /*1220*/  ISETP.GT.AND P0, PT, R4, R3, PT ;  /* 0x000000030400720c */ /* 0x000fe20003f04270 */
[----:B------:R-:W-:-:S05]  /*1230*/  IMAD.IADD R2, R3, 0x1, R2 ;  /* 0x0000000103027824 */ /* 0x000fca00078e0202 */
[----:B------:R-:W-:Y:S02]  /*1240*/  SEL R5, R2, 0x1f, P0 ;  /* 0x0000001f02057807 */ /* 0x000fe40000000000 */
[----:B------:R-:W0:Y:S03]  /*1250*/  S2R R2, SR_LANEID ;  /* 0x0000000000027919 */ /* 0x000e260000000000 */
[----:B-----5:R-:W-:Y:S04]  /*1260*/  SHFL.DOWN PT, R6, R10, 0x1, R5 ;  /* 0x082000000a067989 */ /* 0x020fe800000e0005 */
[----:B------:R-:W1:Y:S02]  /*1270*/  SHFL.DOWN PT, R7, R11, 0x1, R5 ;  /* 0x082000000b077989 */ /* 0x000e6400000e0005 */
[----:B-1----:R-:W-:Y:S01]  /*1280*/  DSETP.GEU.AND P1, PT, R10, R6, PT ;  /* 0x000000060a00722a */ /* 0x002fe20003f2e000 */
[----:B0-----:R-:W-:-:S05]  /*1290*/  ISETP.GE.AND P0, PT, R2, R5, PT ;  /* 0x000000050200720c */ /* 0x001fca0003f06270 */
[-C--:B------:R-:W-:Y:S01]  /*12a0*/  FSEL R9, R6, R10.reuse, !P1 ;  /* 0x0000000a06097208 */ /* 0x080fe20004800000 */
[----:B------:R-:W-:Y:S01]  /*12b0*/  VIADD R6, R2, 0x2 ;  /* 0x0000000202067836 */ /* 0x000fe20000000000 */
[-C--:B------:R-:W-:Y:S02]  /*12c0*/  FSEL R7, R7, R11.reuse, !P1 ;  /* 0x0000000b07077208 */ /* 0x080fe40004800000 */
[----:B------:R-:W-:Y:S02]  /*12d0*/  FSEL R4, R9, R10, !P0 ;  /* 0x0000000a09047208 */ /* 0x000fe40004000000 */
[----:B------:R-:W-:Y:S02]  /*12e0*/  FSEL R7, R7, R11, !P0 ;  /* 0x0000000b07077208 */ /* 0x000fe40004000000 */
[----:B------:R-:W-:Y:S01]  /*12f0*/  ISETP.GT.AND P0, PT, R6, R5, PT ;  /* 0x000000050600720c */ /* 0x000fe20003f04270 */
[----:B------:R-:W-:Y:S01]  /*1300*/  SHFL.DOWN PT, R8, R4, 0x2, R5 ;  /* 0x0840000004087989 */ /* 0x000fe200000e0005 */
[----:B------:R-:W-:-:S03]  /*1310*/  IMAD.MOV.U32 R6, RZ, RZ, R4 ;  /* 0x000000ffff067224 */ /* 0x000fc600078e0004 */
[----:B------:R-:W0:Y:S03]  /*1320*/  SHFL.DOWN PT, R9, R7, 0x2, R5 ;  /* 0x0840000007097989 */ /* 0x000e2600000e0005 */
[----:B0-----:R-:W-:Y:S01]  /*1330*/  DSETP.GEU.AND P1, PT, R6, R8, PT ;  /* 0x000000080600722a */ /* 0x001fe20003f2e000 */
[----:B------:R-:W-:-:S05]  /*1340*/  VIADD R6, R2, 0x4 ;  /* 0x0000000402067836 */ /* 0x000fca0000000000 */
[----:B------:R-:W-:Y:S02]  /*1350*/  @!P0 FSEL R4, R8, R4, !P1 ;  /* 0x0000000408048208 */ /* 0x000fe40004800000 */
[----:B------:R-:W-:Y:S02]  /*1360*/  @!P0 FSEL R7, R9, R7, !P1 ;  /* 0x0000000709078208 */ /* 0x000fe40004800000 */
        /* <DEDUP_REMOVED lines=12> */
[----:B------:R-:W-:Y:S01]  /*1430*/  VIADD R2, R2, 0x10 ;  /* 0x0000001002027836 */ /* 0x000fe20000000000 */
[----:B------:R-:W0:Y:S11]  /*1440*/  SHFL.DOWN PT, R9, R7, 0x8, R5 ;  /* 0x0900000007097989 */ /* 0x000e3600000e0005 */
[----:B------:R-:W1:Y:S01]  /*1450*/  @!P0 S2R R11, SR_CgaCtaId ;  /* 0x00000000000b8919 */ /* 0x000e620000008800 */
[----:B0-----:R-:W-:Y:S01]  /*1460*/  DSETP.GEU.AND P2, PT, R6, R8, PT ;  /* 0x000000080600722a */ /* 0x001fe20003f4e000 */
[----:B------:R-:W-:-:S05]  /*1470*/  @!P0 MOV R6, 0x400 ;  /* 0x0000040000068802 */ /* 0x000fca0000000f00 */
[----:B------:R-:W-:Y:S02]  /*1480*/  @!P1 FSEL R4, R8, R4, !P2 ;  /* 0x0000000408049208 */ /* 0x000fe40005000000 */
[----:B------:R-:W-:Y:S02]  /*1490*/  @!P1 FSEL R7, R9, R7, !P2 ;  /* 0x0000000709079208 */ /* 0x000fe40005000000 */
[----:B------:R-:W-:Y:S01]  /*14a0*/  ISETP.GT.AND P1, PT, R2, R5, PT ;  /* 0x000000050200720c */ /* 0x000fe20003f24270 */
[----:B------:R-:W-:Y:S01]  /*14b0*/  SHFL.DOWN PT, R8, R4, 0x10, R5 ;  /* 0x0a00000004087989 */ /* 0x000fe200000e0005 */
[----:B------:R-:W-:-:S03]  /*14c0*/  @!P0 SHF.R.U32.HI R2, RZ, 0x2, R0 ;  /* 0x00000002ff028819 */ /* 0x000fc60000011600 */
[----:B------:R0:W2:Y:S01]  /*14d0*/  SHFL.DOWN PT, R9, R7, 0x10, R5 ;  /* 0x0a00000007097989 */ /* 0x0000a200000e0005 */
[----:B------:R-:W-:Y:S02]  /*14e0*/  @!P0 LOP3.LUT R2, R2, 0xf8, RZ, 0xc0, !PT ;  /* 0x000000f802028812 */ /* 0x000fe400078ec0ff */
[----:B-1----:R-:W-:-:S05]  /*14f0*/  @!P0 LEA R11, R11, R6, 0x18 ;  /* 0x000000060b0b8211 */ /* 0x002fca00078ec0ff */
[----:B------:R-:W-:Y:S02]  /*1500*/  @!P0 IMAD.IADD R11, R2, 0x1, R11 ;  /* 0x00000001020b8824 */ /* 0x000fe400078e020b */
[----:B0-----:R-:W-:-:S06]  /*1510*/  IMAD.MOV.U32 R5, RZ, RZ, R7 ;  /* 0x000000ffff057224 */ /* 0x001fcc00078e0007 */
[----:B--2---:R-:W-:-:S06]  /*1520*/  DSETP.GEU.AND P2, PT, R4, R8, PT ;  /* 0x000000080400722a */ /* 0x004fcc0003f4e000 */
[----:B------:R-:W-:Y:S02]  /*1530*/  @!P1 FSEL R7, R9, R7, !P2 ;  /* 0x0000000709079208 */ /* 0x000fe40005000000 */
[----:B------:R-:W-:-:S03]  /*1540*/  @!P1 FSEL R4, R8, R4, !P2 ;  /* 0x0000000408049208 */ /* 0x000fc60005000000 */
[----:B------:R-:W-:-:S05]  /*1550*/  IMAD.MOV.U32 R5, RZ, RZ, R7 ;  /* 0x000000ffff057224 */ /* 0x000fca00078e0007 */
[----:B------:R1:W-:Y:S01]  /*1560*/  @!P0 STS.64 [R11+0x8], R4 ;  /* 0x000008040b008388 */ /* 0x0003e20000000a00 */
[----:B------:R-:W-:Y:S01]  /*1570*/  BAR.SYNC.DEFER_BLOCKING 0x0 ;  /* 0x0000000000007b1d */ /* 0x000fe20000010000 */
[----:B------:R-:W-:-:S13]  /*1580*/  ISETP.NE.AND P0, PT, R0, RZ, PT ;  /* 0x000000ff0000720c */ /* 0x000fda0003f05270 */
[----:B-1----:R-:W-:Y:S05]  /*1590*/  @P0 BRA `(.L_x_72) ;  /* 0x0000001800d00947 */ /* 0x002fea0003800000 */
[----:B------:R-:W0:Y:S01]  /*15a0*/  S2UR UR5, SR_CgaCtaId ;  /* 0x00000000000579c3 */ /* 0x000e220000008800 */
[----:B------:R-:W-:Y:S01]  /*15b0*/  UMOV UR4, 0x400 ;  /* 0x0000040000047882 */ /* 0x000fe20000000000 */
[----:B------:R-:W-:Y:S01]  /*15c0*/  ISETP.GT.AND P2, PT, R3, 0x20, PT ;  /* 0x000000200300780c */ /* 0x000fe20003f44270 */
[----:B0-----:R-:W-:-:S09]  /*15d0*/  ULEA UR4, UR5, UR4, 0x18 ;  /* 0x0000000405047291 */ /* 0x001fd2000f8ec0ff */
[----:B------:R-:W0:Y:S04]  /*15e0*/  LDS.128 R12, [UR4+0x10] ;  /* 0x00001004ff0c7984 */ /* 0x000e280008000c00 */
[----:B------:R-:W1:Y:S01]  /*15f0*/  LDS.128 R8, [UR4+0x20] ;  /* 0x00002004ff087984 */ /* 0x000e620008000c00 */
[----:B0-----:R-:W-:-:S06]  /*1600*/  DSETP.GEU.AND P1, PT, R4, R12, PT ;  /* 0x0000000c0400722a */ /* 0x001fcc0003f2e000 */
[-C--:B------:R-:W-:Y:S02]  /*1610*/  FSEL R7, R12, R4.reuse, !P1 ;  /* 0x000000040c077208 */ /* 0x080fe40004800000 */
[-C--:B------:R-:W-:Y:S02]  /*1620*/  FSEL R13, R13, R5.reuse, !P1 ;  /* 0x000000050d0d7208 */ /* 0x080fe40004800000 */
[----:B------:R-:W-:Y:S02]  /*1630*/  FSEL R0, R7, R4, P2 ;  /* 0x0000000407007208 */ /* 0x000fe40001000000 */
[----:B------:R-:W-:Y:S02]  /*1640*/  ISETP.GT.AND P1, PT, R3, 0x40, PT ;  /* 0x000000400300780c */ /* 0x000fe40003f24270 */
[----:B------:R-:W-:Y:S01]  /*1650*/  FSEL R13, R13, R5, P2 ;  /* 0x000000050d0d7208 */ /* 0x000fe20001000000 */
[----:B------:R-:W-:Y:S01]  /*1660*/  IMAD.MOV.U32 R12, RZ, RZ, R0 ;  /* 0x000000ffff0c7224 */ /* 0x000fe200078e0000 */
[----:B------:R-:W-:Y:S01]  /*1670*/  ISETP.GT.AND P2, PT, R3, 0x60, PT ;  /* 0x000000600300780c */ /* 0x000fe20003f44270 */
[----:B------:R-:W0:Y:S04]  /*1680*/  LDS.128 R4, [UR4+0x30] ;  /* 0x00003004ff047984 */ /* 0x000e280008000c00 */
[----:B------:R-:W-:-:S06]  /*1690*/  DSETP.GEU.AND P3, PT, R12, R14, PT ;  /* 0x0000000e0c00722a */ /* 0x000fcc0003f6e000 */
[----:B------:R-:W-:Y:S02]  /*16a0*/  @P1 FSEL R0, R14, R0, !P3 ;  /* 0x000000000e001208 */ /* 0x000fe40005800000 */
[----:B------:R-:W-:Y:S02]  /*16b0*/  @P1 FSEL R13, R15, R13, !P3 ;  /* 0x0000000d0f0d1208 */ /* 0x000fe40005800000 */
[----:B------:R-:W-:Y:S01]  /*16c0*/  ISETP.GT.AND P1, PT, R3, 0x80, PT ;  /* 0x000000800300780c */ /* 0x000fe20003f24270 */
[----:B------:R-:W-:-:S06]  /*16d0*/  IMAD.MOV.U32 R12, RZ, RZ, R0 ;  /* 0x000000ffff0c7224 */ /* 0x000fcc00078e0000 */
[----:B-1----:R-:W-:-:S06]  /*16e0*/  DSETP.GEU.AND P3, PT, R12, R8, PT ;  /* 0x000000080c00722a */ /* 0x002fcc0003f6e000 */
[----:B------:R-:W-:Y:S02]  /*16f0*/  @P2 FSEL R0, R8, R0, !P3 ;  /* 0x0000000008002208 */ /* 0x000fe40005800000 */
[----:B------:R-:W-:Y:S02]  /*1700*/  @P2 FSEL R13, R9, R13, !P3 ;  /* 0x0000000d090d2208 */ /* 0x000fe40005800000 */
[----:B------:R-:W-:Y:S01]  /*1710*/  ISETP.GT.AND P2, PT, R3, 0xa0, PT ;  /* 0x000000a00300780c */ /* 0x000fe20003f44270 */
[----:B------:R-:W-:Y:S01]  /*1720*/  IMAD.MOV.U32 R12, RZ, RZ, R0 ;  /* 0x000000ffff0c7224 */ /* 0x000fe200078e0000 */
[----:B------:R-:W1:Y:S05]  /*1730*/  LDS.64 R8, [UR4+0x40] ;  /* 0x00004004ff087984 */ /* 0x000e6a0008000a00 */
[----:B------:R-:W-:-:S06]  /*1740*/  DSETP.GEU.AND P3, PT, R12, R10, PT ;  /* 0x0000000a0c00722a */ /* 0x000fcc0003f6e000 */
[----:B------:R-:W-:Y:S02]  /*1750*/  @P1 FSEL R0, R10, R0, !P3 ;  /* 0x000000000a001208 */ /* 0x000fe40005800000 */
[----:B------:R-:W-:Y:S02]  /*1760*/  @P1 FSEL R13, R11, R13, !P3 ;  /* 0x0000000d0b0d1208 */ /* 0x000fe40005800000 */
[----:B------:R-:W-:Y:S01]  /*1770*/  ISETP.GT.AND P1, PT, R3, 0xc0, PT ;  /* 0x000000c00300780c */ /* 0x000fe20003f24270 */
[----:B------:R-:W-:Y:S02]  /*1780*/  IMAD.MOV.U32 R10, RZ, RZ, R0 ;  /* 0x000000ffff0a7224 */ /* 0x000fe400078e0000 */
[----:B------:R-:W-:-:S06]  /*1790*/  IMAD.MOV.U32 R11, RZ, RZ, R13 ;  /* 0x000000ffff0b7224 */ /* 0x000fcc00078e000d */
[----:B0-----:R-:W-:-:S06]  /*17a0*/  DSETP.GEU.AND P3, PT, R10, R4, PT ;  /* 0x000000040a00722a */ /* 0x001fcc0003f6e000 */
[----:B------:R-:W-:Y:S02]  /*17b0*/  @P2 FSEL R0, R4, R0, !P3 ;  /* 0x0000000004002208 */ /* 0x000fe40005800000 */
[----:B------:R-:W-:Y:S02]  /*17c0*/  @P2 FSEL R13, R5, R13, !P3 ;  /* 0x0000000d050d2208 */ /* 0x000fe40005800000 */
[----:B------:R-:W-:Y:S01]  /*17d0*/  ISETP.GT.AND P2, PT, R3, 0xe0, PT ;  /* 0x000000e00300780c */ /* 0x000fe20003f44270 */
[----:B------:R-:W-:Y:S02]  /*17e0*/  IMAD.MOV.U32 R4, RZ, RZ, R0 ;  /* 0x000000ffff047224 */ /* 0x000fe400078e0000 */
[----:B------:R-:W-:-:S06]  /*17f0*/  IMAD.MOV.U32 R5, RZ, RZ, R13 ;  /* 0x000000ffff057224 */ /* 0x000fcc00078e000d */
[----:B------:R-:W-:-:S06]  /*1800*/  DSETP.GEU.AND P3, PT, R4, R6, PT ;  /* 0x000000060400722a */ /* 0x000fcc0003f6e000 */
[----:B------:R-:W-:Y:S02]  /*1810*/  @P1 FSEL R0, R6, R0, !P3 ;  /* 0x0000000006001208 */ /* 0x000fe40005800000 */
[----:B------:R-:W-:-:S03]  /*1820*/  @P1 FSEL R13, R7, R13, !P3 ;  /* 0x0000000d070d1208 */ /* 0x000fc60005800000 */
[----:B------:R-:W-:Y:S02]  /*1830*/  IMAD.MOV.U32 R2, RZ, RZ, R0 ;  /* 0x000000ffff027224 */ /* 0x000fe400078e0000 */
[----:B------:R-:W-:-:S06]  /*1840*/  IMAD.MOV.U32 R3, RZ, RZ, R13 ;  /* 0x000000ffff037224 */ /* 0x000fcc00078e000d */
[----:B-1----:R-:W-:-:S06]  /*1850*/  DSETP.GEU.AND P1, PT, R2, R8, PT ;  /* 0x000000080200722a */ /* 0x002fcc0003f2e000 */
[----:B------:R-:W-:Y:S02]  /*1860*/  @P2 FSEL R0, R8, R0, !P1 ;  /* 0x0000000008002208 */ /* 0x000fe40004800000 */
[----:B------:R-:W-:-:S03]  /*1870*/  @P2 FSEL R13, R9, R13, !P1 ;  /* 0x0000000d090d2208 */ /* 0x000fc60004800000 */
[----:B------:R-:W-:Y:S02]  /*1880*/  IMAD.MOV.U32 R4, RZ, RZ, R0 ;  /* 0x000000ffff047224 */ /* 0x000fe400078e0000 */
[----:B------:R-:W-:Y:S01]  /*1890*/  IMAD.MOV.U32 R5, RZ, RZ, R13 ;  /* 0x000000ffff057224 */ /* 0x000fe200078e000d */
[----:B------:R-:W-:Y:S06]  /*18a0*/  BRA `(.L_x_72) ;  /* 0x00000018000c7947 */ /* 0x000fec0003800000 */
.L_x_58:
[----:B------:R-:W0:Y:S01]  /*18b0*/  S2R R0, SR_TID.X ;  /* 0x0000000000007919 */ /* 0x000e220000002100 */
[----:B------:R-:W1:Y:S01]  /*18c0*/  LDC.64 R6, c[0x0][0x380] ;  /* 0x0000e000ff067b82 */ /* 0x000e620000000a00 */
[----:B0-----:R-:W-:-:S04]  /*18d0*/  VIADD R23, R0, UR7 ;  /* 0x0000000700177c36 */ /* 0x001fc80008000000 */
[----:B-1----:R-:W-:-:S05]  /*18e0*/  IMAD.WIDE.U32 R22, R23, 0x8, R6 ;  /* 0x0000000817167825 */ /* 0x002fca00078e0006 */
[----:B------:R-:W2:Y:S04]  /*18f0*/  LDG.E.64 R18, desc[UR14][R22.64] ;  /* 0x0000000e16127981 */ /* 0x000ea8000c1e1b00 */
[----:B------:R-:W2:Y:S04]  /*1900*/  LDG.E.64 R20, desc[UR14][R22.64+0x800] ;  /* 0x0008000e16147981 */ /* 0x000ea8000c1e1b00 */
[----:B------:R-:W3:Y:S04]  /*1910*/  LDG.E.64 R16, desc[UR14][R22.64+0x1000] ;  /* 0x0010000e16107981 */ /* 0x000ee8000c1e1b00 */
[----:B------:R-:W4:Y:S04]  /*1920*/  LDG.E.64 R14, desc[UR14][R22.64+0x1800] ;  /* 0x0018000e160e7981 */ /* 0x000f28000c1e1b00 */
[----:B------:R-:W5:Y:S04]  /*1930*/  LDG.E.64 R12, desc[UR14][R22.64+0x2000] ;  /* 0x0020000e160c7981 */ /* 0x000f68000c1e1b00 */
[----:B------:R-:W5:Y:S04]  /*1940*/  LDG.E.64 R10, desc[UR14][R22.64+0x2800] ;  /* 0x0028000e160a7981 */ /* 0x000f68000c1e1b00 */
[----:B------:R-:W5:Y:S04]  /*1950*/  LDG.E.64 R8, desc[UR14][R22.64+0x3000] ;  /* 0x0030000e16087981 */ /* 0x000f68000c1e1b00 */
[----:B------:R-:W5:Y:S01]  /*1960*/  LDG.E.64 R6, desc[UR14][R22.64+0x3800] ;  /* 0x0038000e16067981 */ /* 0x000f62000c1e1b00 */
        /* <DEDUP_REMOVED lines=18> */
[----:B------:R-:W-:-:S04]  /*1a90*/  ISETP.GE.U32.AND P0, PT, R5, UR5, PT ;  /* 0x0000000505007c0c */ /* 0x000fc8000bf06070 */
[----:B------:R-:W-:Y:S01]  /*1aa0*/  ISETP.GE.U32.AND.EX P0, PT, R2, UR4, PT, P0 ;  /* 0x0000000402007c0c */ /* 0x000fe2000bf06100 */
[----:B------:R-:W-:-:S06]  /*1ab0*/  DSETP.GEU.AND P1, PT, R8, R6, PT ;  /* 0x000000060800722a */ /* 0x000fcc0003f2e000 */
[----:B------:R-:W-:Y:S02]  /*1ac0*/  FSEL R10, R6, R8, !P1 ;  /* 0x00000008060a7208 */ /* 0x000fe40004800000 */
[----:B------:R-:W-:-:S04]  /*1ad0*/  FSEL R11, R7, R9, !P1 ;  /* 0x00000009070b7208 */ /* 0x000fc80004800000 */
[----:B------:R-:W-:Y:S05]  /*1ae0*/  @!P0 BRA `(.L_x_73) ;  /* 0x0000001000408947 */ /* 0x000fea0003800000 */
[----:B------:R-:W-:Y:S01]  /*1af0*/  UIADD3 UR8, UP0, UPT, UR5, UR7, URZ ;  /* 0x0000000705087290 */ /* 0x000fe2000ff1e0ff */
[----:B------:R-:W-:Y:S01]  /*1b00*/  IADD3 R27, P1, PT, R4, -0x800, RZ ;  /* 0xfffff800041b7810 */ /* 0x000fe20007f3e0ff */
[----:B------:R-:W0:Y:S01]  /*1b10*/  LDCU.64 UR12, c[0x0][0x380] ;  /* 0x00007000ff0c77ac */ /* 0x000e220008000a00 */
[----:B------:R-:W-:Y:S02]  /*1b20*/  LOP3.LUT R5, RZ, R0, RZ, 0x33, !PT ;  /* 0x00000000ff057212 */ /* 0x000fe400078e33ff */
[----:B------:R-:W-:Y:S01]  /*1b30*/  IADD3.X R26, PT, PT, R3, -0x1, RZ, P1, !PT ;  /* 0xffffffff031a7810 */ /* 0x000fe20000ffe4ff */
[----:B------:R-:W-:Y:S01]  /*1b40*/  UIADD3.X UR9, UPT, UPT, URZ, UR4, URZ, UP0, !UPT ;  /* 0x00000004ff097290 */ /* 0x000fe200087fe4ff */
[----:B------:R-:W-:Y:S01]  /*1b50*/  ISETP.LT.U32.AND P0, PT, R27, UR8, PT ;  /* 0x000000081b007c0c */ /* 0x000fe2000bf01070 */
[----:B------:R-:W-:Y:S01]  /*1b60*/  UMOV UR6, UR5 ;  /* 0x0000000500067c82 */ /* 0x000fe20008000000 */
[----:B------:R-:W-:Y:S01]  /*1b70*/  IADD3 R9, P2, PT, R0, UR8, RZ ;  /* 0x0000000800097c10 */ /* 0x000fe2000ff5e0ff */
[----:B------:R-:W-:Y:S01]  /*1b80*/  UMOV UR4, URZ ;  /* 0x000000ff00047c82 */ /* 0x000fe20008000000 */
[----:B------:R-:W-:Y:S01]  /*1b90*/  IADD3 R5, PT, PT, R4, -UR5, R5 ;  /* 0x8000000504057c10 */ /* 0x000fe2000fffe005 */
[----:B------:R-:W-:Y:S01]  /*1ba0*/  IMAD.U32 R7, RZ, RZ, UR9 ;  /* 0x00000009ff077e24 */ /* 0x000fe2000f8e00ff */
[----:B------:R-:W-:Y:S01]  /*1bb0*/  UMOV UR10, UR8 ;  /* 0x00000008000a7c82 */ /* 0x000fe20008000000 */
[----:B------:R-:W-:-:S03]  /*1bc0*/  IMAD.X R0, RZ, RZ, UR9, P2 ;  /* 0x00000009ff007e24 */ /* 0x000fc600090e06ff */
[----:B------:R-:W-:Y:S02]  /*1bd0*/  ISETP.GT.U32.AND.EX P0, PT, R7, R26, PT, P0 ;  /* 0x0000001a0700720c */ /* 0x000fe40003f04100 */
[----:B0-----:R-:W-:-:S04]  /*1be0*/  LEA R8, P1, R9, UR12, 0x3 ;  /* 0x0000000c09087c11 */ /* 0x001fc8000f8218ff */
[----:B------:R-:W-:Y:S02]  /*1bf0*/  IADD3 R8, P2, PT, R8, 0x4000, RZ ;  /* 0x0000400008087810 */ /* 0x000fe40007f5e0ff */
[----:B------:R-:W-:Y:S01]  /*1c00*/  LEA.HI.X R9, R9, UR13, R0, 0x3, P1 ;  /* 0x0000000d09097c11 */ /* 0x000fe200088f1c00 */
[----:B------:R-:W-:Y:S01]  /*1c10*/  VIADD R0, R5, -UR7 ;  /* 0x8000000705007c36 */ /* 0x000fe20008000000 */
[----:B------:R-:W-:-:S03]  /*1c20*/  UMOV UR7, UR9 ;  /* 0x0000000900077c82 */ /* 0x000fc60008000000 */
[----:B------:R-:W-:Y:S01]  /*1c30*/  IMAD.X R9, RZ, RZ, R9, P2 ;  /* 0x000000ffff097224 */ /* 0x000fe200010e0609 */
[----:B------:R-:W-:Y:S06]  /*1c40*/  @P0 BRA `(.L_x_74) ;  /* 0x0000000000f40947 */ /* 0x000fec0003800000 */
[----:B------:R-:W0:Y:S01]  /*1c50*/  LDC.64 R2, c[0x0][0x3b8] ;  /* 0x0000ee00ff027b82 */ /* 0x000e220000000a00 */
[----:B------:R-:W1:Y:S01]  /*1c60*/  LDCU.64 UR12, c[0x0][0x380] ;  /* 0x00007000ff0c77ac */ /* 0x000e620008000a00 */
[----:B------:R-:W-:Y:S01]  /*1c70*/  NOP ;  /* 0x0000000000007918 */ /* 0x000fe20000000000 */
.L_x_75:
[----:B------:R-:W2:Y:S02]  /*1c80*/  S2R R4, SR_TID.X ;  /* 0x0000000000047919 */ /* 0x000ea40000002100 */
[----:B--2---:R-:W-:-:S05]  /*1c90*/  IADD3 R4, P0, PT, R4, UR8, RZ ;  /* 0x0000000804047c10 */ /* 0x004fca000ff1e0ff */
[----:B------:R-:W-:Y:S01]  /*1ca0*/  IMAD.X R5, RZ, RZ, UR9, P0 ;  /* 0x00000009ff057e24 */ /* 0x000fe200080e06ff */
[----:B-1----:R-:W-:-:S04]  /*1cb0*/  LEA R24, P0, R4, UR12, 0x3 ;  /* 0x0000000c04187c11 */ /* 0x002fc8000f8018ff */
[----:B------:R-:W-:-:S05]  /*1cc0*/  LEA.HI.X R25, R4, UR13, R5, 0x3, P0 ;  /* 0x0000000d04197c11 */ /* 0x000fca00080f1c05 */
[----:B------:R-:W2:Y:S04]  /*1cd0*/  LDG.E.64 R4, desc[UR14][R24.64] ;  /* 0x0000000e18047981 */ /* 0x000ea8000c1e1b00 */
[----:B------:R-:W3:Y:S04]  /*1ce0*/  LDG.E.64 R6, desc[UR14][R24.64+0x800] ;  /* 0x0008000e18067981 */ /* 0x000ee8000c1e1b00 */
[----:B------:R-:W4:Y:S04]  /*1cf0*/  LDG.E.64 R12, desc[UR14][R24.64+0x1000] ;  /* 0x0010000e180c7981 */ /* 0x000f28000c1e1b00 */
[----:B------:R-:W5:Y:S04]  /*1d00*/  LDG.E.64 R14, desc[UR14][R24.64+0x1800] ;  /* 0x0018000e180e7981 */ /* 0x000f68000c1e1b00 */
[----:B------:R-:W5:Y:S04]  /*1d10*/  LDG.E.64 R16, desc[UR14][R24.64+0x2000] ;  /* 0x0020000e18107981 */ /* 0x000f68000c1e1b00 */
[----:B------:R-:W5:Y:S04]  /*1d20*/  LDG.E.64 R18, desc[UR14][R24.64+0x2800] ;  /* 0x0028000e18127981 */ /* 0x000f68000c1e1b00 */
[----:B------:R-:W5:Y:S04]  /*1d30*/  LDG.E.64 R20, desc[UR14][R24.64+0x3000] ;  /* 0x0030000e18147981 */ /* 0x000f68000c1e1b00 */
[----:B------:R-:W5:Y:S01]  /*1d40*/  LDG.E.64 R22, desc[UR14][R24.64+0x3800] ;  /* 0x0038000e18167981 */ /* 0x000f62000c1e1b00 */
[----:B------:R-:W-:-:S02]  /*1d50*/  USHF.R.S32.HI UR11, URZ, 0x1f, UR5 ;  /* 0x0000001fff0b7899 */ /* 0x000fc40008011405 */
[----:B------:R-:W-:-:S04]  /*1d60*/  UIADD3 UR6, UP0, UPT, UR5, UR10, URZ ;  /* 0x0000000a05067290 */ /* 0x000fc8000ff1e0ff */
[----:B------:R-:W-:Y:S01]  /*1d70*/  UIADD3.X UR7, UPT, UPT, UR11, UR7, URZ, UP0, !UPT ;  /* 0x000000070b077290 */ /* 0x000fe200087fe4ff */
        /* <DEDUP_REMOVED lines=16> */
[----:B------:R-:W-:Y:S01]  /*1e80*/  FSEL R6, R18, R4, !P0 ;  /* 0x0000000412067208 */ /* 0x000fe20004000000 */
[----:B0-----:R-:W-:Y:S01]  /*1e90*/  IMAD.MOV.U32 R4, RZ, RZ, R2 ;  /* 0x000000ffff047224 */ /* 0x001fe200078e0002 */
[----:B------:R-:W-:-:S04]  /*1ea0*/  FSEL R7, R19, R5, !P0 ;  /* 0x0000000513077208 */ /* 0x000fc80004000000 */
[----:B------:R-:W-:Y:S02]  /*1eb0*/  IADD3 R5, P2, PT, R4, -UR8, RZ ;  /* 0x8000000804057c10 */ /* 0x000fe4000ff5e0ff */
[----:B------:R-:W-:-:S06]  /*1ec0*/  DSETP.GEU.AND P0, PT, R6, R20, PT ;  /* 0x000000140600722a */ /* 0x000fcc0003f0e000 */
[----:B------:R-:W-:Y:S02]  /*1ed0*/  FSEL R6, R20, R6, !P0 ;  /* 0x0000000614067208 */ /* 0x000fe40004000000 */
[----:B------:R-:W-:Y:S02]  /*1ee0*/  FSEL R7, R21, R7, !P0 ;  /* 0x0000000715077208 */ /* 0x000fe40004000000 */
[----:B------:R-:W-:Y:S02]  /*1ef0*/  ISETP.GE.U32.AND P0, PT, R5, UR5, PT ;  /* 0x0000000505007c0c */ /* 0x000fe4000bf06070 */
[----:B------:R-:W-:Y:S02]  /*1f00*/  IADD3.X R5, PT, PT, R3, ~UR9, RZ, P2, !PT ;  /* 0x8000000903057c10 */ /* 0x000fe400097fe4ff */
[----:B------:R-:W-:Y:S02]  /*1f10*/  DSETP.GEU.AND P1, PT, R6, R22, PT ;  /* 0x000000160600722a */ /* 0x000fe40003f2e000 */
[----:B------:R-:W-:-:S04]  /*1f20*/  ISETP.GE.U32.AND.EX P0, PT, R5, UR11, PT, P0 ;  /* 0x0000000b05007c0c */ /* 0x000fc8000bf06100 */
[----:B------:R-:W-:Y:S02]  /*1f30*/  FSEL R10, R22, R6, !P1 ;  /* 0x00000006160a7208 */ /* 0x000fe40004800000 */
[----:B------:R-:W-:-:S07]  /*1f40*/  FSEL R11, R23, R7, !P1 ;  /* 0x00000007170b7208 */ /* 0x000fce0004800000 */
[----:B------:R-:W-:Y:S05]  /*1f50*/  @!P0 BRA `(.L_x_73) ;  /* 0x0000000c00248947 */ /* 0x000fea0003800000 */
[----:B------:R-:W-:Y:S02]  /*1f60*/  UIADD3 UR8, UP0, UPT, UR5, UR8, URZ ;  /* 0x0000000805087290 */ /* 0x000fe4000ff1e0ff */
[----:B------:R-:W-:Y:S01]  /*1f70*/  IMAD.U32 R5, RZ, RZ, UR5 ;  /* 0x00000005ff057e24 */ /* 0x000fe2000f8e00ff */
[----:B------:R-:W-:Y:S01]  /*1f80*/  UIADD3 UR4, UPT, UPT, UR4, 0x1, URZ ;  /* 0x0000000104047890 */ /* 0x000fe2000fffe0ff */
[----:B------:R-:W-:Y:S01]  /*1f90*/  VIADD R0, R0, -UR5 ;  /* 0x8000000500007c36 */ /* 0x000fe20008000000 */
[----:B------:R-:W-:Y:S01]  /*1fa0*/  UIADD3.X UR9, UPT, UPT, UR11, UR9, URZ, UP0, !UPT ;  /* 0x000000090b097290 */ /* 0x000fe200087fe4ff */
[----:B------:R-:W-:Y:S01]  /*1fb0*/  IMAD.WIDE R8, R5, 0x8, R8 ;  /* 0x0000000805087825 */ /* 0x000fe200078e0208 */
[----:B------:R-:W-:Y:S01]  /*1fc0*/  ISETP.LT.U32.AND P0, PT, R27, UR8, PT ;  /* 0x000000081b007c0c */ /* 0x000fe2000bf01070 */
[----:B------:R-:W-:-:S03]  /*1fd0*/  UMOV UR10, UR6 ;  /* 0x00000006000a7c82 */ /* 0x000fc60008000000 */
[----:B------:R-:W-:-:S05]  /*1fe0*/  IMAD.U32 R7, RZ, RZ, UR9 ;  /* 0x00000009ff077e24 */ /* 0x000fca000f8e00ff */
[----:B------:R-:W-:-:S13]  /*1ff0*/  ISETP.GT.U32.AND.EX P0, PT, R7, R26, PT, P0 ;  /* 0x0000001a0700720c */ /* 0x000fda0003f04100 */
[----:B------:R-:W-:Y:S05]  /*2000*/  @!P0 BRA `(.L_x_75) ;  /* 0xfffffffc001c8947 */ /* 0x000fea000383ffff */
[----:B------:R-:W-:-:S05]  /*2010*/  UMOV UR6, UR5 ;  /* 0x0000000500067c82 */ /* 0x000fca0008000000 */
.L_x_74:
[----:B------:R-:W0:Y:S01]  /*2020*/  S2R R7, SR_TID.X ;  /* 0x0000000000077919 */ /* 0x000e220000002100 */
[C---:B------:R-:W-:Y:S01]  /*2030*/  VIADD R2, R4.reuse, -UR8 ;  /* 0x8000000804027c36 */ /* 0x040fe20008000000 */
[----:B------:R-:W-:Y:S01]  /*2040*/  ISETP.LE.U32.AND P1, PT, R4, UR8, PT ;  /* 0x0000000804007c0c */ /* 0x000fe2000bf23070 */
[----:B------:R-:W-:Y:S01]  /*2050*/  IMAD.U32 R6, RZ, RZ, UR9 ;  /* 0x00000009ff067e24 */ /* 0x000fe2000f8e00ff */
[----:B------:R-:W-:Y:S02]  /*2060*/  BSSY.RECONVERGENT B1, `(.L_x_73) ;  /* 0x00000b8000017945 */ /* 0x000fe40003800200 */
[----:B0-----:R-:W-:-:S04]  /*2070*/  ISETP.GE.AND P0, PT, R7, R2, PT ;  /* 0x000000020700720c */ /* 0x001fc80003f06270 */
[----:B------:R-:W-:-:S13]  /*2080*/  ISETP.GE.U32.OR.EX P0, PT, R6, R3, P0, P1 ;  /* 0x000000030600720c */ /* 0x000fda0000706510 */
[----:B------:R-:W-:Y:S05]  /*2090*/  @P0 BRA `(.L_x_76) ;  /* 0x0000000800d00947 */ /* 0x000fea0003800000 */
[----:B------:R-:W0:Y:S01]  /*20a0*/  LDC R2, c[0x0][0x3c0] ;  /* 0x0000f000ff027b82 */ /* 0x000e220000000800 */
[----:B------:R-:W-:Y:S01]  /*20b0*/  USHF.L.U32 UR5, UR16, 0xb, URZ ;  /* 0x0000000b10057899 */ /* 0x000fe200080006ff */
[----:B------:R-:W-:Y:S01]  /*20c0*/  LOP3.LUT R3, RZ, R7, RZ, 0x33, !PT ;  /* 0x00000007ff037212 */ /* 0x000fe200078e33ff */
[----:B------:R-:W-:Y:S02]  /*20d0*/  BSSY.RECONVERGENT B2, `(.L_x_77) ;  /* 0x0000055000027945 */ /* 0x000fe40003800200 */
[----:B------:R-:W-:-:S06]  /*20e0*/  UIADD3 UR5, UPT, UPT, UR5, UR6, URZ ;  /* 0x0000000605057290 */ /* 0x000fcc000fffe0ff */
[----:B------:R-:W-:Y:S01]  /*20f0*/  IADD3 R4, PT, PT, R4, -UR5, R3 ;  /* 0x8000000504047c10 */ /* 0x000fe2000fffe003 */
[----:B0-----:R-:W-:-:S04]  /*2100*/  IMAD R3, R2, UR4, RZ ;  /* 0x0000000402037c24 */ /* 0x001fc8000f8e02ff */
[----:B------:R-:W-:-:S05]  /*2110*/  IMAD R2, R3, -0x800, R4 ;  /* 0xfffff80003027824 */ /* 0x000fca00078e0204 */
[C---:B------:R-:W-:Y:S02]  /*2120*/  ISETP.GE.U32.AND P1, PT, R2.reuse, 0xf00, PT ;  /* 0x00000f000200780c */ /* 0x040fe40003f26070 */
[----:B------:R-:W-:Y:S01]  /*2130*/  LEA.HI R3, R2, 0x1, RZ, 0x18 ;  /* 0x0000000102037811 */ /* 0x000fe200078fc0ff */
[----:B------:R-:W-:-:S03]  /*2140*/  IMAD.MOV.U32 R2, RZ, RZ, R7 ;  /* 0x000000ffff027224 */ /* 0x000fc600078e0007 */
[----:B------:R-:W-:-:S04]  /*2150*/  LOP3.LUT R4, R3, 0xf, RZ, 0xc0, !PT ;  /* 0x0000000f03047812 */ /* 0x000fc800078ec0ff */
[----:B------:R-:W-:-:S03]  /*2160*/  ISETP.NE.AND P0, PT, R4, RZ, PT ;  /* 0x000000ff0400720c */ /* 0x000fc60003f05270 */
[----:B------:R-:W-:Y:S10]  /*2170*/  @!P1 BRA `(.L_x_78) ;  /* 0x0000000400289947 */ /* 0x000ff40003800000 */
[----:B------:R-:W-:-:S04]  /*2180*/  LEA.HI R2, R0, 0x1, RZ, 0x18 ;  /* 0x0000000100027811 */ /* 0x000fc800078fc0ff */
[----:B------:R-:W-:Y:S01]  /*2190*/  LOP3.LUT R5, R2, 0x1fffff0, RZ, 0xc0, !PT ;  /* 0x01fffff002057812 */ /* 0x000fe200078ec0ff */
[----:B------:R-:W-:-:S04]  /*21a0*/  IMAD.MOV.U32 R2, RZ, RZ, R7 ;  /* 0x000000ffff027224 */ /* 0x000fc800078e0007 */
[----:B------:R-:W-:-:S07]  /*21b0*/  IMAD.MOV R5, RZ, RZ, -R5 ;  /* 0x000000ffff057224 */ /* 0x000fce00078e0a05 */
.L_x_79:
        /* <DEDUP_REMOVED lines=8> */
[----:B--2---:R-:W-:-:S06]  /*2240*/  DSETP.GEU.AND P1, PT, R10, R6, PT ;  /* 0x000000060a00722a */ /* 0x004fcc0003f2e000 */
        /* <DEDUP_REMOVED lines=11> */
[----:B-----5:R-:W-:-:S06]  /*2300*/  DSETP.GEU.AND P1, PT, R10, R16, PT ;  /* 0x000000100a00722a */ /* 0x020fcc0003f2e000 */
[----:B------:R-:W-:Y:S02]  /*2310*/  FSEL R10, R16, R10, !P1 ;  /* 0x0000000a100a7208 */ /* 0x000fe40004800000 */
[----:B------:R-:W-:Y:S02]  /*2320*/  FSEL R11, R17, R11, !P1 ;  /* 0x0000000b110b7208 */ /* 0x000fe40004800000 */
[----:B------:R-:W5:Y:S04]  /*2330*/  LDG.E.64 R16, desc[UR14][R8.64+0x1800] ;  /* 0x0018000e08107981 */ /* 0x000f68000c1e1b00 */
[----:B------:R-:W-:-:S06]  /*2340*/  DSETP.GEU.AND P1, PT, R10, R14, PT ;  /* 0x0000000e0a00722a */ /* 0x000fcc0003f2e000 */
        /* <DEDUP_REMOVED lines=14> */
[----:B------:R0:W5:Y:S01]  /*2430*/  LDG.E.64 R24, desc[UR14][R8.64+0x3800] ;  /* 0x0038000e08187981 */ /* 0x000162000c1e1b00 */
        /* <DEDUP_REMOVED lines=30> */
.L_x_78:
[----:B------:R-:W-:Y:S05]  /*2620*/  BSYNC.RECONVERGENT B2 ;  /* 0x0000000000027941 */ /* 0x000fea0003800200 */
.L_x_77:
[----:B------:R-:W-:Y:S05]  /*2630*/  @!P0 BRA `(.L_x_76) ;  /* 0x0000000400688947 */ /* 0x000fea0003800000 */
[----:B------:R-:W-:Y:S01]  /*2640*/  ISETP.GE.U32.AND P1, PT, R4, 0x8, PT ;  /* 0x000000080400780c */ /* 0x000fe20003f26070 */
[----:B------:R-:W-:Y:S01]  /*2650*/  BSSY.RECONVERGENT B2, `(.L_x_80) ;  /* 0x0000029000027945 */ /* 0x000fe20003800200 */
[----:B------:R-:W-:-:S04]  /*2660*/  LOP3.LUT R24, R3, 0x7, RZ, 0xc0, !PT ;  /* 0x0000000703187812 */ /* 0x000fc800078ec0ff */
[----:B------:R-:W-:-:S07]  /*2670*/  ISETP.NE.AND P0, PT, R24, RZ, PT ;  /* 0x000000ff1800720c */ /* 0x000fce0003f05270 */
[----:B------:R-:W-:Y:S06]  /*2680*/  @!P1 BRA `(.L_x_81) ;  /* 0x0000000000949947 */ /* 0x000fec0003800000 */
[----:B------:R-:W-:-:S05]  /*2690*/  IADD3 R4, P1, PT, R2, UR8, RZ ;  /* 0x0000000802047c10 */ /* 0x000fca000ff3e0ff */
[----:B------:R-:W-:Y:S01]  /*26a0*/  IMAD.X R5, RZ, RZ, UR9, P1 ;  /* 0x00000009ff057e24 */ /* 0x000fe200088e06ff */
[----:B------:R-:W-:-:S04]  /*26b0*/  LEA R20, P1, R4, UR12, 0x3 ;  /* 0x0000000c04147c11 */ /* 0x000fc8000f8218ff */
        /* <DEDUP_REMOVED lines=9> */
[----:B------:R-:W-:Y:S01]  /*2750*/  VIADD R2, R2, 0x800 ;  /* 0x0000080002027836 */ /* 0x000fe20000000000 */
        /* <DEDUP_REMOVED lines=24> */
.L_x_81:
[----:B------:R-:W-:Y:S05]  /*28e0*/  BSYNC.RECONVERGENT B2 ;  /* 0x0000000000027941 */ /* 0x000fea0003800200 */
.L_x_80:
[----:B------:R-:W-:Y:S05]  /*28f0*/  @!P0 BRA `(.L_x_76) ;  /* 0x0000000000b88947 */ /* 0x000fea0003800000 */
[----:B------:R-:W-:Y:S01]  /*2900*/  ISETP.GE.U32.AND P1, PT, R24, 0x4, PT ;  /* 0x000000041800780c */ /* 0x000fe20003f26070 */
[----:B------:R-:W-:Y:S01]  /*2910*/  BSSY.RECONVERGENT B2, `(.L_x_82) ;  /* 0x0000018000027945 */ /* 0x000fe20003800200 */
[----:B------:R-:W-:-:S11]  /*2920*/  LOP3.LUT P0, RZ, R3, 0x3, RZ, 0xc0, !PT ;  /* 0x0000000303ff7812 */ /* 0x000fd6000780c0ff */
[----:B------:R-:W-:Y:S05]  /*2930*/  @!P1 BRA `(.L_x_83) ;  /* 0x0000000000549947 */ /* 0x000fea0003800000 */
[----:B------:R-:W-:-:S05]  /*2940*/  IADD3 R3, P1, PT, R2, UR8, RZ ;  /* 0x0000000802037c10 */ /* 0x000fca000ff3e0ff */
[----:B------:R-:W-:Y:S01]  /*2950*/  IMAD.X R6, RZ, RZ, UR9, P1 ;  /* 0x00000009ff067e24 */ /* 0x000fe200088e06ff */
[----:B------:R-:W-:-:S04]  /*2960*/  LEA R4, P1, R3, UR12, 0x3 ;  /* 0x0000000c03047c11 */ /* 0x000fc8000f8218ff */
[----:B------:R-:W-:-:S05]  /*2970*/  LEA.HI.X R5, R3, UR13, R6, 0x3, P1 ;  /* 0x0000000d03057c11 */ /* 0x000fca00088f1c06 */
[----:B------:R-:W2:Y:S04]  /*2980*/  LDG.E.64 R6, desc[UR14][R4.64] ;  /* 0x0000000e04067981 */ /* 0x000ea8000c1e1b00 */
[----:B------:R-:W3:Y:S04]  /*2990*/  LDG.E.64 R8, desc[UR14][R4.64+0x800] ;  /* 0x0008000e04087981 */ /* 0x000ee8000c1e1b00 */
[----:B------:R-:W4:Y:S04]  /*29a0*/  LDG.E.64 R12, desc[UR14][R4.64+0x1000] ;  /* 0x0010000e040c7981 */ /* 0x000f28000c1e1b00 */
        /* <DEDUP_REMOVED lines=13> */
[----:B------:R-:W-:-:S07]  /*2a80*/  FSEL R11, R15, R7, !P1 ;  /* 0x000000070f0b7208 */ /* 0x000fce0004800000 */
.L_x_83:
[----:B------:R-:W-:Y:S05]  /*2a90*/  BSYNC.RECONVERGENT B2 ;  /* 0x0000000000027941 */ /* 0x000fea0003800200 */
.L_x_82:
[----:B------:R-:W-:Y:S05]  /*2aa0*/  @!P0 BRA `(.L_x_76) ;  /* 0x00000000004c8947 */ /* 0x000fea0003800000 */
[----:B------:R-:W-:Y:S02]  /*2ab0*/  LOP3.LUT R0, R0, 0xffff, RZ, 0xc0, !PT ;  /* 0x0000ffff00007812 */ /* 0x000fe400078ec0ff */
[----:B------:R-:W-:Y:S02]  /*2ac0*/  IADD3 R2, P0, PT, R2, UR10, RZ ;  /* 0x0000000a02027c10 */ /* 0x000fe4000ff1e0ff */
[----:B------:R-:W-:Y:S02]  /*2ad0*/  LEA.HI R0, R0, 0x1, RZ, 0x18 ;  /* 0x0000000100007811 */ /* 0x000fe400078fc0ff */
[----:B------:R-:W-:Y:S01]  /*2ae0*/  LEA R4, P1, R2, UR12, 0x3 ;  /* 0x0000000c02047c11 */ /* 0x000fe2000f8218ff */
[----:B------:R-:W-:Y:S01]  /*2af0*/  IMAD.X R5, RZ, RZ, UR7, P0 ;  /* 0x00000007ff057e24 */ /* 0x000fe200080e06ff */
[----:B------:R-:W-:-:S04]  /*2b00*/  LOP3.LUT R0, R0, 0x3, RZ, 0xc0, !PT ;  /* 0x0000000300007812 */ /* 0x000fc800078ec0ff */
[----:B------:R-:W-:Y:S01]  /*2b10*/  LEA.HI.X R5, R2, UR13, R5, 0x3, P1 ;  /* 0x0000000d02057c11 */ /* 0x000fe200088f1c05 */
[----:B------:R-:W-:-:S07]  /*2b20*/  IMAD.MOV R0, RZ, RZ, -R0 ;  /* 0x000000ffff007224 */ /* 0x000fce00078e0a00 */
.L_x_84:
[----:B------:R-:W-:Y:S02]  /*2b30*/  IMAD.MOV.U32 R2, RZ, RZ, R4 ;  /* 0x000000ffff027224 */ /* 0x000fe400078e0004 */
[----:B------:R-:W-:-:S06]  /*2b40*/  IMAD.MOV.U32 R3, RZ, RZ, R5 ;  /* 0x000000ffff037224 */ /* 0x000fcc00078e0005 */
[----:B------:R-:W2:Y:S01]  /*2b50*/  LDG.E.64 R2, desc[UR14][R2.64] ;  /* 0x0000000e02027981 */ /* 0x000ea2000c1e1b00 */
[----:B------:R-:W-:Y:S01]  /*2b60*/  VIADD R0, R0, 0x1 ;  /* 0x0000000100007836 */ /* 0x000fe20000000000 */
[----:B------:R-:W-:-:S05]  /*2b70*/  IADD3 R4, P1, PT, R4, 0x800, RZ ;  /* 0x0000080004047810 */ /* 0x000fca0007f3e0ff */
[----:B------:R-:W-:Y:S01]  /*2b80*/  IMAD.X R5, RZ, RZ, R5, P1 ;  /* 0x000000ffff057224 */ /* 0x000fe200008e0605 */
[----:B--2---:R-:W-:-:S06]  /*2b90*/  DSETP.GEU.AND P0, PT, R10, R2, PT ;  /* 0x000000020a00722a */ /* 0x004fcc0003f0e000 */
[----:B------:R-:W-:Y:S02]  /*2ba0*/  FSEL R10, R2, R10, !P0 ;  /* 0x0000000a020a7208 */ /* 0x000fe40004000000 */
[----:B------:R-:W-:Y:S02]  /*2bb0*/  FSEL R11, R3, R11, !P0 ;  /* 0x0000000b030b7208 */ /* 0x000fe40004000000 */
[----:B------:R-:W-:-:S13]  /*2bc0*/  ISETP.NE.AND P0, PT, R0, RZ, PT ;  /* 0x000000ff0000720c */ /* 0x000fda0003f05270 */
[----:B------:R-:W-:Y:S05]  /*2bd0*/  @P0 BRA `(.L_x_84) ;  /* 0xfffffffc00d40947 */ /* 0x000fea000383ffff */
.L_x_76:
[----:B------:R-:W-:Y:S05]  /*2be0*/  BSYNC.RECONVERGENT B1 ;  /* 0x0000000000017941 */ /* 0x000fea0003800200 */
.L_x_73:
[----:B------:R-:W0:Y:S01]  /*2bf0*/  S2R R6, SR_LANEID ;  /* 0x0000000000067919 */ /* 0x000e220000000000 */
[----:B------:R-:W-:Y:S04]  /*2c00*/  SHFL.DOWN PT, R2, R10, 0x1, 0x1f ;  /* 0x08201f000a027f89 */ /* 0x000fe800000e0000 */
[----:B------:R-:W1:Y:S01]  /*2c10*/  SHFL.DOWN PT, R3, R11, 0x1, 0x1f ;  /* 0x08201f000b037f89 */ /* 0x000e6200000e0000 */
[----:B------:R-:W2:Y:S01]  /*2c20*/  S2R R9, SR_TID.X ;  /* 0x0000000000097919 */ /* 0x000ea20000002100 */
        /* <DEDUP_REMOVED lines=10> */
[----:B------:R-:W-:-:S02]  /*2cd0*/  @!P2 MOV R7, 0x400 ;  /* 0x000004000007a802 */ /* 0x000fc40000000f00 */
[----:B------:R-:W0:Y:S01]  /*2ce0*/  SHFL.DOWN PT, R3, R5, 0x2, 0x1f ;  /* 0x08401f0005037f89 */ /* 0x000e2200000e0000 */
[----:B------:R-:W1:Y:S02]  /*2cf0*/  @!P2 S2R R8, SR_CgaCtaId ;  /* 0x000000000008a919 */ /* 0x000e640000008800 */
[----:B0-----:R-:W-:-:S06]  /*2d00*/  DSETP.GEU.AND P0, PT, R4, R2, PT ;  /* 0x000000020400722a */ /* 0x001fcc0003f0e000 */
[----:B------:R-:W-:Y:S02]  /*2d10*/  @!P1 FSEL R0, R2, R0, !P0 ;  /* 0x0000000002009208 */ /* 0x000fe40004000000 */
[----:B------:R-:W-:Y:S02]  /*2d20*/  @!P1 FSEL R5, R3, R5, !P0 ;  /* 0x0000000503059208 */ /* 0x000fe40004000000 */
[----:B------:R-:W-:Y:S01]  /*2d30*/  ISETP.GT.AND P1, PT, R6, 0x1b, PT ;  /* 0x0000001b0600780c */ /* 0x000fe20003f24270 */
[----:B------:R-:W-:Y:S01]  /*2d40*/  SHFL.DOWN PT, R2, R0, 0x4, 0x1f ;  /* 0x08801f0000027f89 */ /* 0x000fe200000e0000 */
[----:B------:R-:W-:Y:S01]  /*2d50*/  IMAD.MOV.U32 R4, RZ, RZ, R0 ;  /* 0x000000ffff047224 */ /* 0x000fe200078e0000 */
[----:B-1----:R-:W-:Y:S02]  /*2d60*/  @!P2 LEA R7, R8, R7, 0x18 ;  /* 0x000000070807a211 */ /* 0x002fe400078ec0ff */
[----:B------:R-:W0:Y:S03]  /*2d70*/  SHFL.DOWN PT, R3, R5, 0x4, 0x1f ;  /* 0x08801f0005037f89 */ /* 0x000e2600000e0000 */
[----:B0-----:R-:W-:-:S06]  /*2d80*/  DSETP.GEU.AND P0, PT, R4, R2, PT ;  /* 0x000000020400722a */ /* 0x001fcc0003f0e000 */
[----:B------:R-:W-:Y:S02]  /*2d90*/  @!P1 FSEL R0, R2, R0, !P0 ;  /* 0x0000000002009208 */ /* 0x000fe40004000000 */
[----:B------:R-:W-:Y:S02]  /*2da0*/  @!P1 FSEL R5, R3, R5, !P0 ;  /* 0x0000000503059208 */ /* 0x000fe40004000000 */
[----:B------:R-:W-:Y:S01]  /*2db0*/  ISETP.GT.AND P1, PT, R6, 0x17, PT ;  /* 0x000000170600780c */ /* 0x000fe20003f24270 */
[----:B------:R-:W-:Y:S01]  /*2dc0*/  SHFL.DOWN PT, R2, R0, 0x8, 0x1f ;  /* 0x09001f0000027f89 */ /* 0x000fe200000e0000 */
[----:B------:R-:W-:-:S03]  /*2dd0*/  IMAD.MOV.U32 R4, RZ, RZ, R0 ;  /* 0x000000ffff047224 */ /* 0x000fc600078e0000 */
        /* <DEDUP_REMOVED lines=8> */
[----:B0-----:R-:W-:Y:S01]  /*2e60*/  DSETP.GEU.AND P0, PT, R4, R2, PT ;  /* 0x000000020400722a */ /* 0x001fe20003f0e000 */
[----:B--2---:R-:W-:-:S05]  /*2e70*/  @!P2 SHF.R.U32.HI R4, RZ, 0x2, R9 ;  /* 0x00000002ff04a819 */ /* 0x004fca0000011609 */
[----:B------:R-:W-:Y:S02]  /*2e80*/  FSEL R2, R2, R0, !P0 ;  /* 0x0000000002027208 */ /* 0x000fe40004000000 */
[----:B------:R-:W-:Y:S02]  /*2e90*/  FSEL R3, R3, R5, !P0 ;  /* 0x0000000503037208 */ /* 0x000fe40004000000 */
[----:B------:R-:W-:Y:S02]  /*2ea0*/  ISETP.NE.AND P0, PT, R9, RZ, PT ;  /* 0x000000ff0900720c */ /* 0x000fe40003f05270 */
[----:B------:R-:W-:Y:S02]  /*2eb0*/  @!P2 LOP3.LUT R4, R4, 0xf8, RZ, 0xc0, !PT ;  /* 0x000000f80404a812 */ /* 0x000fe400078ec0ff */
[----:B------:R-:W-:-:S03]  /*2ec0*/  FSEL R5, R5, R3, P1 ;  /* 0x0000000305057208 */ /* 0x000fc60000800000 */
[----:B------:R-:W-:Y:S01]  /*2ed0*/  @!P2 IMAD.IADD R7, R4, 0x1, R7 ;  /* 0x000000010407a824 */ /* 0x000fe200078e0207 */
[----:B------:R-:W-:-:S04]  /*2ee0*/  FSEL R4, R0, R2, P1 ;  /* 0x0000000200047208 */ /* 0x000fc80000800000 */
[----:B------:R0:W-:Y:S01]  /*2ef0*/  @!P2 STS.64 [R7+0x8], R2 ;  /* 0x000008020700a388 */ /* 0x0001e20000000a00 */
[----:B------:R-:W-:Y:S06]  /*2f00*/  BAR.SYNC.DEFER_BLOCKING 0x0 ;  /* 0x0000000000007b1d */ /* 0x000fec0000010000 */
[----:B------:R-:W-:Y:S05]  /*2f10*/  @P0 BRA `(.L_x_72) ;  /* 0x0000000000700947 */ /* 0x000fea0003800000 */
[----:B------:R-:W1:Y:S01]  /*2f20*/  S2UR UR5, SR_CgaCtaId ;  /* 0x00000000000579c3 */ /* 0x000e620000008800 */
[----:B------:R-:W-:Y:S02]  /*2f30*/  UMOV UR4, 0x400 ;  /* 0x0000040000047882 */ /* 0x000fe40000000000 */
[----:B-1----:R-:W-:-:S09]  /*2f40*/  ULEA UR4, UR5, UR4, 0x18 ;  /* 0x0000000405047291 */ /* 0x002fd2000f8ec0ff */
[----:B------:R-:W1:Y:S04]  /*2f50*/  LDS.128 R12, [UR4+0x10] ;  /* 0x00001004ff0c7984 */ /* 0x000e680008000c00 */
[----:B------:R-:W2:Y:S01]  /*2f60*/  LDS.128 R8, [UR4+0x20] ;  /* 0x00002004ff087984 */ /* 0x000ea20008000c00 */
[----:B-1----:R-:W-:-:S06]  /*2f70*/  DSETP.GEU.AND P1, PT, R4, R12, PT ;  /* 0x0000000c0400722a */ /* 0x002fcc0003f2e000 */
[----:B0-----:R-:W-:Y:S02]  /*2f80*/  FSEL R2, R12, R4, !P1 ;  /* 0x000000040c027208 */ /* 0x001fe40004800000 */
[----:B------:R-:W-:Y:S02]  /*2f90*/  FSEL R3, R13, R5, !P1 ;  /* 0x000000050d037208 */ /* 0x000fe40004800000 */
[----:B------:R-:W0:Y:S04]  /*2fa0*/  LDS.128 R4, [UR4+0x30] ;  /* 0x00003004ff047984 */ /* 0x000e280008000c00 */
[----:B------:R-:W-:-:S06]  /*2fb0*/  DSETP.GEU.AND P1, PT, R2, R14, PT ;  /* 0x0000000e0200722a */ /* 0x000fcc0003f2e000 */
[----:B------:R-:W-:Y:S02]  /*2fc0*/  FSEL R2, R14, R2, !P1 ;  /* 0x000000020e027208 */ /* 0x000fe40004800000 */
[----:B------:R-:W-:-:S06]  /*2fd0*/  FSEL R3, R15, R3, !P1 ;  /* 0x000000030f037208 */ /* 0x000fcc0004800000 */
[----:B--2---:R-:W-:-:S06]  /*2fe0*/  DSETP.GEU.AND P1, PT, R2, R8, PT ;  /* 0x000000080200722a */ /* 0x004fcc0003f2e000 */
        /* <DEDUP_REMOVED lines=15> */
.L_x_72:
[----:B------:R-:W-:Y:S05]  /*30e0*/  BSYNC.RECONVERGENT B0 ;  /* 0x0000000000007941 */ /* 0x000fea0003800200 */
.L_x_57:
[----:B------:R-:W-:Y:S05]  /*30f0*/  @P0 EXIT ;  /* 0x000000000000094d */ /* 0x000fea0003800000 */
[----:B------:R-:W2:Y:S02]  /*3100*/  LDCU.64 UR4, c[0x0][0x388] ;  /* 0x00007100ff0477ac */ /* 0x000ea40008000a00 */
[----:B--2---:R-:W-:-:S06]  /*3110*/  UIMAD.WIDE.U32 UR4, UR16, 0x8, UR4 ;  /* 0x00000008100478a5 */ /* 0x004fcc000f8e0004 */
[----:B0-----:R-:W-:Y:S02]  /*3120*/  IMAD.U32 R2, RZ, RZ, UR4 ;  /* 0x00000004ff027e24 */ /* 0x001fe4000f8e00ff */
[----:B------:R-:W-:-:S05]  /*3130*/  IMAD.U32 R3, RZ, RZ, UR5 ;  /* 0x00000005ff037e24 */ /* 0x000fca000f8e00ff */
[----:B------:R-:W-:Y:S01]  /*3140*/  STG.E.64 desc[UR14][R2.64], R4 ;  /* 0x0000000402007986 */ /* 0x000fe2000c101b0e */
[----:B------:R-:W-:Y:S05]  /*3150*/  EXIT ;  /* 0x000000000000794d */ /* 0x000fea0003800000 */
.L_x_85:
        /* <DEDUP_REMOVED lines=10> */
.L_x_256:


//--------------------- .text._ZN3cub18CUB_300001_SM_10006detail6reduce28DeviceReduceSingleTileKernelINS2_10policy_hubIdyN4cuda3__47maximumIdEEE10Policy1000EN6thrust24THRUST_300001_SM_1000_NS6detail15normal_iteratorINSC_10device_ptrIdEEEEPdyS8_ddNS5_3std3__410__identityEEEvT0_T1_T2_T3_T4_T6_ --------------------------
	.section	.text._ZN3cub18CUB_300001_SM_10006detail6reduce28DeviceReduceSingleTileKernelINS2_10policy_hubIdyN4cuda3__47maximumIdEEE10Policy1000EN6thrust24THRUST_300001_SM_1000_NS6detail15normal_iteratorINSC_10device_ptrIdEEEEPdyS8_ddNS5_3std3__410__identityEEEvT0_T1_T2_T3_T4_T6_,"ax",@progbits
	.align	128
        .global         _ZN3cub18CUB_300001_SM_10006detail6reduce28DeviceReduceSingleTileKernelINS2_10policy_hubIdyN4cuda3__47maximumIdEEE10Policy1000EN6thrust24THRUST_300001_SM_1000_NS6detail15normal_iteratorINSC_10device_ptrIdEEEEPdyS8_ddNS5_3std3__410__identityEEEvT0_T1_T2_T3_T4_T6_
        .type           _ZN3cub18CUB_300001_SM_10006detail6reduce28DeviceReduceSingleTileKernelINS2_10policy_hubIdyN4cuda3__47maximumIdEEE10Policy1000EN6thrust24THRUST_300001_SM_1000_NS6detail15normal_iteratorINSC_10device_ptrIdEEEEPdyS8_ddNS5_3std3__410__identityEEEvT0_T1_T2_T3_T4_T6_,@function
        .size           _ZN3cub18CUB_300001_SM_10006detail6reduce28DeviceReduceSingleTileKernelINS2_10policy_hubIdyN4cuda3__47maximumIdEEE10Policy1000EN6thrust24THRUST_300001_SM_1000_NS6detail15normal_iteratorINSC_10device_ptrIdEEEEPdyS8_ddNS5_3std3__410__identityEEEvT0_T1_T2_T3_T4_T6_,(.L_x_257 - _ZN3cub18CUB_300001_SM_10006detail6reduce28DeviceReduceSingleTileKernelINS2_10policy_hubIdyN4cuda3__47maximumIdEEE10Policy1000EN6thrust24THRUST_300001_SM_1000_NS6detail15normal_iteratorINSC_10device_ptrIdEEEEPdyS8_ddNS5_3std3__410__identityEEEvT0_T1_T2_T3_T4_T6_)
        .other          _ZN3cub18CUB_300001_SM_10006detail6reduce28DeviceReduceSingleTileKernelINS2_10policy_hubIdyN4cuda3__47maximumIdEEE10Policy1000EN6thrust24THRUST_300001_SM_1000_NS6detail15normal_iteratorINSC_10device_ptrIdEEEEPdyS8_ddNS5_3std3__410__identityEEEvT0_T1_T2_T3_T4_T6_,@"STO_CUDA_ENTRY STV_DEFAULT"
_ZN3cub18CUB_300001_SM_10006detail6reduce28DeviceReduceSingleTileKernelINS2_10policy_hubIdyN4cuda3__47maximumIdEEE10Policy1000EN6thrust24THRUST_300001_SM_1000_NS6detail15normal_iteratorINSC_10device_ptrIdEEEEPdyS8_ddNS5_3std3__410__identityEEEvT0_T1_T2_T3_T4_T6_:
.text._ZN3cub18CUB_300001_SM_10006detail6reduce28DeviceReduceSingleTileKernelINS2_10policy_hubIdyN4cuda3__47maximumIdEEE10Policy1000EN6thrust24THRUST_300001_SM_1000_NS6detail15normal_iteratorINSC_10device_ptrIdEEEEPdyS8_ddNS5_3std3__410__identityEEEvT0_T1_T2_T3_T4_T6_:
[----:B------:R-:W-:Y:S01]  /*0000*/  LDC R1, c[0x0][0x37c] ;  /* 0x0000df00ff017b82 */ /* 0x000fe20000000800 */
[----:B------:R-:W0:Y:S01]  /*0010*/  LDCU.64 UR4, c[0x0][0x390] ;  /* 0x00007200ff0477ac */ /* 0x000e220008000a00 */
[----:B------:R-:W1:Y:S01]  /*0020*/  LDCU.64 UR6, c[0x0][0x358] ;  /* 0x00006b00ff0677ac */ /* 0x000e620008000a00 */
[----:B0-----:R-:W-:Y:S02]  /*0030*/  IMAD.U32 R8, RZ, RZ, UR4 ;  /* 0x00000004ff087e24 */ /* 0x001fe4000f8e00ff */
[----:B------:R-:W-:-:S03]  /*0040*/  IMAD.U32 R9, RZ, RZ, UR5 ;  /* 0x00000005ff097e24 */ /* 0x000fc6000f8e00ff */
[----:B------:R-:W-:-:S04]  /*0050*/  ISETP.NE.U32.AND P0, PT, R8, RZ, PT ;  /* 0x000000ff0800720c */ /* 0x000fc80003f05070 */
[----:B------:R-:W-:-:S13]  /*0060*/  ISETP.NE.AND.EX P0, PT, R9, RZ, PT, P0 ;  /* 0x000000ff0900720c */ /* 0x000fda0003f05300 */
        /* <DEDUP_REMOVED lines=8> */
.L_x_86:
[----:B------:R-:W-:Y:S01]  /*00f0*/  ISETP.GT.U32.AND P0, PT, R8, 0x7ff, PT ;  /* 0x000007ff0800780c */ /* 0x000fe20003f04070 */
[----:B------:R-:W-:Y:S03]  /*0100*/  BSSY.RECONVERGENT B0, `(.L_x_87) ;  /* 0x00002df000007945 */ /* 0x000fe60003800200 */
[----:B------:R-:W-:-:S13]  /*0110*/  ISETP.GT.U32.AND.EX P0, PT, R9, RZ, PT, P0 ;  /* 0x000000ff0900720c */ /* 0x000fda0003f04100 */
[----:B------:R-:W-:Y:S05]  /*0120*/  @P0 BRA `(.L_x_88) ;  /* 0x0000001400f40947 */ /* 0x000fea0003800000 */
[----:B------:R-:W0:Y:S01]  /*0130*/  S2R R0, SR_TID.X ;  /* 0x0000000000007919 */ /* 0x000e220000002100 */
[----:B------:R-:W-:Y:S01]  /*0140*/  BSSY.RECONVERGENT B1, `(.L_x_89) ;  /* 0x0000009000017945 */ /* 0x000fe20003800200 */
[----:B------:R-:W-:Y:S02]  /*0150*/  CS2R R4, SRZ ;  /* 0x0000000000047805 */ /* 0x000fe4000001ff00 */
[----:B0-----:R-:W-:Y:S01]  /*0160*/  ISETP.GE.U32.AND P0, PT, R0, R8, PT ;  /* 0x000000080000720c */ /* 0x001fe20003f06070 */
[----:B------:R-:W-:-:S12]  /*0170*/  IMAD.MOV.U32 R2, RZ, RZ, R0 ;  /* 0x000000ffff027224 */ /* 0x000fd800078e0000 */
[----:B------:R-:W-:Y:S05]  /*0180*/  @P0 BRA `(.L_x_90) ;  /* 0x0000000000100947 */ /* 0x000fea0003800000 */
[----:B------:R-:W0:Y:S02]  /*0190*/  LDC.64 R4, c[0x0][0x380] ;  /* 0x0000e000ff047b82 */ /* 0x000e240000000a00 */
[----:B0-----:R-:W-:-:S06]  /*01a0*/  IMAD.WIDE.U32 R4, R0, 0x8, R4 ;  /* 0x0000000800047825 */ /* 0x001fcc00078e0004 */
[----:B------:R-:W5:Y:S01]  /*01b0*/  LDG.E.64 R4, desc[UR6][R4.64] ;  /* 0x0000000604047981 */ /* 0x000f62000c1e1b00 */
[----:B------:R-:W-:-:S07]  /*01c0*/  VIADD R2, R0, 0x100 ;  /* 0x0000010000027836 */ /* 0x000fce0000000000 */
.L_x_90:
[----:B------:R-:W-:Y:S05]  /*01d0*/  BSYNC.RECONVERGENT B1 ;  /* 0x0000000000017941 */ /* 0x000fea0003800200 */
.L_x_89:
[----:B------:R-:W-:Y:S01]  /*01e0*/  ISETP.GE.U32.AND P0, PT, R2, R8, PT ;  /* 0x000000080200720c */ /* 0x000fe20003f06070 */
[----:B------:R-:W-:-:S12]  /*01f0*/  BSSY.RECONVERGENT B1, `(.L_x_91) ;  /* 0x00000a7000017945 */ /* 0x000fd80003800200 */
[----:B------:R-:W-:Y:S05]  /*0200*/  @P0 BRA `(.L_x_92) ;  /* 0x0000000800940947 */ /* 0x000fea0003800000 */
[----:B------:R-:W-:Y:S01]  /*0210*/  LOP3.LUT R3, RZ, R2, RZ, 0x33, !PT ;  /* 0x00000002ff037212 */ /* 0x000fe200078e33ff */
[----:B------:R-:W-:Y:S04]  /*0220*/  BSSY.RECONVERGENT B2, `(.L_x_93) ;  /* 0x0000053000027945 */ /* 0x000fe80003800200 */
[----:B------:R-:W-:-:S05]  /*0230*/  IMAD.IADD R6, R3, 0x1, R8 ;  /* 0x0000000103067824 */ /* 0x000fca00078e0208 */
[C---:B------:R-:W-:Y:S02]  /*0240*/  ISETP.GE.U32.AND P1, PT, R6.reuse, 0xf00, PT ;  /* 0x00000f000600780c */ /* 0x040fe40003f26070 */
[----:B------:R-:W-:-:S04]  /*0250*/  LEA.HI R3, R6, 0x1, RZ, 0x18 ;  /* 0x0000000106037811 */ /* 0x000fc800078fc0ff */
[----:B------:R-:W-:-:S04]  /*0260*/  LOP3.LUT R43, R3, 0xf, RZ, 0xc0, !PT ;  /* 0x0000000f032b7812 */ /* 0x000fc800078ec0ff */
[----:B------:R-:W-:-:S03]  /*0270*/  ISETP.NE.AND P0, PT, R43, RZ, PT ;  /* 0x000000ff2b00720c */ /* 0x000fc60003f05270 */
[----:B------:R-:W-:Y:S10]  /*0280*/  @!P1 BRA `(.L_x_94) ;  /* 0x0000000400309947 */ /* 0x000ff40003800000 */
[----:B------:R-:W0:Y:S01]  /*0290*/  LDC.64 R6, c[0x0][0x380] ;  /* 0x0000e000ff067b82 */ /* 0x000e220000000a00 */
[----:B------:R-:W-:-:S05]  /*02a0*/  LOP3.LUT R42, R3, 0x1fffff0, RZ, 0xc0, !PT ;  /* 0x01fffff0032a7812 */ /* 0x000fca00078ec0ff */
[----:B------:R-:W-:Y:S02]  /*02b0*/  IMAD.MOV R42, RZ, RZ, -R42 ;  /* 0x000000ffff2a7224 */ /* 0x000fe400078e0a2a */
[----:B0-----:R-:W-:-:S03]  /*02c0*/  IMAD.WIDE.U32 R6, R2, 0x8, R6 ;  /* 0x0000000802067825 */ /* 0x001fc600078e0006 */
[----:B------:R-:W-:-:S05]  /*02d0*/  IADD3 R6, P1, PT, R6, 0x4000, RZ ;  /* 0x0000400006067810 */ /* 0x000fca0007f3e0ff */
[----:B------:R-:W-:-:S08]  /*02e0*/  IMAD.X R7, RZ, RZ, R7, P1 ;  /* 0x000000ffff077224 */ /* 0x000fd000008e0607 */
.L_x_95:
[----:B------:R-:W2:Y:S04]  /*02f0*/  LDG.E.64 R10, desc[UR6][R6.64+-0x4000] ;  /* 0xffc00006060a7981 */ /* 0x000ea8000c1e1b00 */
[----:B------:R-:W3:Y:S04]  /*0300*/  LDG.E.64 R12, desc[UR6][R6.64+-0x3800] ;  /* 0xffc80006060c7981 */ /* 0x000ee8000c1e1b00 */
[----:B------:R-:W4:Y:S04]  /*0310*/  LDG.E.64 R14, desc[UR6][R6.64+-0x3000] ;  /* 0xffd00006060e7981 */ /* 0x000f28000c1e1b00 */
        /* <DEDUP_REMOVED lines=12> */
[----:B------:R0:W4:Y:S01]  /*03e0*/  LDG.E.64 R40, desc[UR6][R6.64+0x3800] ;  /* 0x0038000606287981 */ /* 0x000122000c1e1b00 */
[----:B------:R-:W-:-:S02]  /*03f0*/  VIADD R42, R42, 0x10 ;  /* 0x000000102a2a7836 */ /* 0x000fc40000000000 */
[----:B------:R-:W-:-:S03]  /*0400*/  VIADD R2, R2, 0x1000 ;  /* 0x0000100002027836 */ /* 0x000fc60000000000 */
[----:B------:R-:W-:Y:S02]  /*0410*/  ISETP.NE.AND P2, PT, R42, RZ, PT ;  /* 0x000000ff2a00720c */ /* 0x000fe40003f45270 */
[----:B0-----:R-:W-:-:S05]  /*0420*/  IADD3 R6, P3, PT, R6, 0x8000, RZ ;  /* 0x0000800006067810 */ /* 0x001fca0007f7e0ff */
[----:B------:R-:W-:Y:S01]  /*0430*/  IMAD.X R7, RZ, RZ, R7, P3 ;  /* 0x000000ffff077224 */ /* 0x000fe200018e0607 */
        /* <DEDUP_REMOVED lines=49> */
.L_x_94:
[----:B------:R-:W-:Y:S05]  /*0750*/  BSYNC.RECONVERGENT B2 ;  /* 0x0000000000027941 */ /* 0x000fea0003800200 */
.L_x_93:
[----:B------:R-:W-:Y:S05]  /*0760*/  @!P0 BRA `(.L_x_92) ;  /* 0x00000004003c8947 */ /* 0x000fea0003800000 */
[----:B------:R-:W-:Y:S01]  /*0770*/  ISETP.GE.U32.AND P1, PT, R43, 0x8, PT ;  /* 0x000000082b00780c */ /* 0x000fe20003f26070 */
[----:B------:R-:W-:Y:S01]  /*0780*/  BSSY.RECONVERGENT B2, `(.L_x_96) ;  /* 0x0000027000027945 */ /* 0x000fe20003800200 */
[----:B------:R-:W-:-:S04]  /*0790*/  LOP3.LUT R26, R3, 0x7, RZ, 0xc0, !PT ;  /* 0x00000007031a7812 */ /* 0x000fc800078ec0ff */
[----:B------:R-:W-:-:S07]  /*07a0*/  ISETP.NE.AND P0, PT, R26, RZ, PT ;  /* 0x000000ff1a00720c */ /* 0x000fce0003f05270 */
[----:B------:R-:W-:Y:S06]  /*07b0*/  @!P1 BRA `(.L_x_97) ;  /* 0x00000000008c9947 */ /* 0x000fec0003800000 */
[----:B------:R-:W0:Y:S02]  /*07c0*/  LDC.64 R10, c[0x0][0x380] ;  /* 0x0000e000ff0a7b82 */ /* 0x000e240000000a00 */
[----:B0-----:R-:W-:-:S05]  /*07d0*/  IMAD.WIDE R10, R2, 0x8, R10 ;  /* 0x00000008020a7825 */ /* 0x001fca00078e020a */
        /* <DEDUP_REMOVED lines=33> */
.L_x_97:
[----:B------:R-:W-:Y:S05]  /*09f0*/  BSYNC.RECONVERGENT B2 ;  /* 0x0000000000027941 */ /* 0x000fea0003800200 */
.L_x_96:
        /* <DEDUP_REMOVED lines=25> */
.L_x_99:
[----:B------:R-:W-:Y:S05]  /*0b90*/  BSYNC.RECONVERGENT B2 ;  /* 0x0000000000027941 */ /* 0x000fea0003800200 */
.L_x_98:
[----:B------:R-:W-:Y:S05]  /*0ba0*/  @!P0 BRA `(.L_x_92) ;  /* 0x00000000002c8947 */ /* 0x000fea0003800000 */
[----:B------:R-:W0:Y:S01]  /*0bb0*/  LDC.64 R10, c[0x0][0x380] ;  /* 0x0000e000ff0a7b82 */ /* 0x000e220000000a00 */
[----:B------:R-:W-:-:S07]  /*0bc0*/  IMAD.MOV R3, RZ, RZ, -R3 ;  /* 0x000000ffff037224 */ /* 0x000fce00078e0a03 */
.L_x_100:
[----:B0-----:R-:W-:-:S06]  /*0bd0*/  IMAD.WIDE R6, R2, 0x8, R10 ;  /* 0x0000000802067825 */ /* 0x001fcc00078e020a */
        /* <DEDUP_REMOVED lines=8> */
.L_x_92:
[----:B------:R-:W-:Y:S05]  /*0c60*/  BSYNC.RECONVERGENT B1 ;  /* 0x0000000000017941 */ /* 0x000fea0003800200 */
.L_x_91:
[----:B------:R-:W-:-:S04]  /*0c70*/  ISETP.GE.U32.AND P0, PT, R8, 0x100, PT ;  /* 0x000001000800780c */ /* 0x000fc80003f06070 */
[----:B------:R-:W-:-:S13]  /*0c80*/  ISETP.GE.U32.AND.EX P0, PT, R9, RZ, PT, P0 ;  /* 0x000000ff0900720c */ /* 0x000fda0003f06100 */
        /* <DEDUP_REMOVED lines=17> */
[----:B------:R-:W1:Y:S04]  /*0da0*/  @!P2 S2R R7, SR_CgaCtaId ;  /* 0x000000000007a919 */ /* 0x000e680000008800 */
        /* <DEDUP_REMOVED lines=19> */
[----:B------:R-:W-:-:S03]  /*0ee0*/  @!P0 FSEL R11, R3, R11, !P1 ;  /* 0x0000000b030b8208 */ /* 0x000fc60004800000 */
[----:B------:R-:W-:Y:S01]  /*0ef0*/  SHFL.DOWN PT, R2, R9, 0x10, 0x1f ;  /* 0x0a001f0009027f89 */ /* 0x000fe200000e0000 */
[----:B------:R-:W-:Y:S02]  /*0f00*/  IMAD.MOV.U32 R4, RZ, RZ, R9 ;  /* 0x000000ffff047224 */ /* 0x000fe400078e0009 */
[----:B------:R-:W-:Y:S01]  /*0f10*/  IMAD.MOV.U32 R5, RZ, RZ, R11 ;  /* 0x000000ffff057224 */ /* 0x000fe200078e000b */
[----:B------:R-:W0:Y:S05]  /*0f20*/  SHFL.DOWN PT, R3, R11, 0x10, 0x1f ;  /* 0x0a001f000b037f89 */ /* 0x000e2a00000e0000 */
[----:B0-----:R-:W-:Y:S01]  /*0f30*/  DSETP.GEU.AND P0, PT, R4, R2, PT ;  /* 0x000000020400722a */ /* 0x001fe20003f0e000 */
[----:B------:R-:W-:-:S04]  /*0f40*/  @!P2 SHF.R.U32.HI R4, RZ, 0x2, R0 ;  /* 0x00000002ff04a819 */ /* 0x000fc80000011600 */
[----:B------:R-:W-:Y:S02]  /*0f50*/  @!P2 LOP3.LUT R6, R4, 0xf8, RZ, 0xc0, !PT ;  /* 0x000000f80406a812 */ /* 0x000fe400078ec0ff */
[----:B------:R-:W-:Y:S02]  /*0f60*/  FSEL R4, R2, R9, !P0 ;  /* 0x0000000902047208 */ /* 0x000fe40004000000 */
[----:B------:R-:W-:Y:S01]  /*0f70*/  FSEL R5, R3, R11, !P0 ;  /* 0x0000000b03057208 */ /* 0x000fe20004000000 */
[----:B------:R-:W-:Y:S01]  /*0f80*/  @!P2 IMAD.IADD R7, R6, 0x1, R7 ;  /* 0x000000010607a824 */ /* 0x000fe200078e0207 */
[----:B------:R-:W-:-:S04]  /*0f90*/  ISETP.GT.AND P0, PT, R8, 0xf, PT ;  /* 0x0000000f0800780c */ /* 0x000fc80003f04270 */
[----:B------:R1:W-:Y:S01]  /*0fa0*/  @!P2 STS.64 [R7+0x8], R4 ;  /* 0x000008040700a388 */ /* 0x0003e20000000a00 */
[----:B------:R-:W-:Y:S01]  /*0fb0*/  BAR.SYNC.DEFER_BLOCKING 0x0 ;  /* 0x0000000000007b1d */ /* 0x000fe20000010000 */
[----:B------:R-:W-:Y:S02]  /*0fc0*/  ISETP.NE.AND P2, PT, R0, RZ, PT ;  /* 0x000000ff0000720c */ /* 0x000fe40003f45270 */
[----:B------:R-:W-:Y:S02]  /*0fd0*/  FSEL R2, R9, R4, P0 ;  /* 0x0000000409027208 */ /* 0x000fe40000000000 */
[----:B------:R-:W-:-:S09]  /*0fe0*/  FSEL R3, R11, R5, P0 ;  /* 0x000000050b037208 */ /* 0x000fd20000000000 */
[----:B-1----:R-:W-:Y:S05]  /*0ff0*/  @P2 BRA `(.L_x_102) ;  /* 0x0000001c00bc2947 */ /* 0x002fea0003800000 */
[----:B------:R-:W0:Y:S01]  /*1000*/  S2UR UR5, SR_CgaCtaId ;  /* 0x00000000000579c3 */ /* 0x000e220000008800 */
[----:B------:R-:W-:Y:S02]  /*1010*/  UMOV UR4, 0x400 ;  /* 0x0000040000047882 */ /* 0x000fe40000000000 */
[----:B0-----:R-:W-:-:S09]  /*1020*/  ULEA UR4, UR5, UR4, 0x18 ;  /* 0x0000000405047291 */ /* 0x001fd2000f8ec0ff */
[----:B------:R-:W0:Y:S04]  /*1030*/  LDS.128 R4, [UR4+0x10] ;  /* 0x00001004ff047984 */ /* 0x000e280008000c00 */
[----:B------:R-:W1:Y:S04]  /*1040*/  LDS.128 R8, [UR4+0x20] ;  /* 0x00002004ff087984 */ /* 0x000e680008000c00 */
[----:B------:R-:W2:Y:S01]  /*1050*/  LDS.128 R12, [UR4+0x30] ;  /* 0x00003004ff0c7984 */ /* 0x000ea20008000c00 */
        /* <DEDUP_REMOVED lines=8> */
[----:B------:R-:W-:Y:S02]  /*10e0*/  FSEL R5, R9, R3, !P0 ;  /* 0x0000000309057208 */ /* 0x000fe40004000000 */
[----:B------:R-:W0:Y:S04]  /*10f0*/  LDS.64 R2, [UR4+0x40] ;  /* 0x00004004ff027984 */ /* 0x000e280008000a00 */
[----:B------:R-:W-:-:S06]  /*1100*/  DSETP.GEU.AND P0, PT, R4, R10, PT ;  /* 0x0000000a0400722a */ /* 0x000fcc0003f0e000 */
[----:B------:R-:W-:Y:S02]  /*1110*/  FSEL R4, R10, R4, !P0 ;  /* 0x000000040a047208 */ /* 0x000fe40004000000 */
[----:B------:R-:W-:-:S06]  /*1120*/  FSEL R5, R11, R5, !P0 ;  /* 0x000000050b057208 */ /* 0x000fcc0004000000 */
[----:B--2---:R-:W-:-:S06]  /*1130*/  DSETP.GEU.AND P0, PT, R4, R12, PT ;  /* 0x0000000c0400722a */ /* 0x004fcc0003f0e000 */
[----:B------:R-:W-:Y:S02]  /*1140*/  FSEL R4, R12, R4, !P0 ;  /* 0x000000040c047208 */ /* 0x000fe40004000000 */
[----:B------:R-:W-:-:S06]  /*1150*/  FSEL R5, R13, R5, !P0 ;  /* 0x000000050d057208 */ /* 0x000fcc0004000000 */
[----:B------:R-:W-:-:S06]  /*1160*/  DSETP.GEU.AND P0, PT, R4, R14, PT ;  /* 0x0000000e0400722a */ /* 0x000fcc0003f0e000 */
[----:B------:R-:W-:Y:S02]  /*1170*/  FSEL R4, R14, R4, !P0 ;  /* 0x000000040e047208 */ /* 0x000fe40004000000 */
[----:B------:R-:W-:-:S06]  /*1180*/  FSEL R5, R15, R5, !P0 ;  /* 0x000000050f057208 */ /* 0x000fcc0004000000 */
[----:B0-----:R-:W-:-:S06]  /*1190*/  DSETP.GEU.AND P0, PT, R4, R2, PT ;  /* 0x000000020400722a */ /* 0x001fcc0003f0e000 */
[----:B------:R-:W-:Y:S02]  /*11a0*/  FSEL R2, R2, R4, !P0 ;  /* 0x0000000402027208 */ /* 0x000fe40004000000 */
[----:B------:R-:W-:Y:S01]  /*11b0*/  FSEL R3, R3, R5, !P0 ;  /* 0x0000000503037208 */ /* 0x000fe20004000000 */
[----:B------:R-:W-:Y:S06]  /*11c0*/  BRA `(.L_x_102) ;  /* 0x0000001c00487947 */ /* 0x000fec0003800000 */
.L_x_101:
[----:B------:R-:W-:Y:S01]  /*11d0*/  LOP3.LUT R2, R0, 0x3e0, RZ, 0xc0, !PT ;  /* 0x000003e000027812 */ /* 0x000fe200078ec0ff */
[----:B------:R-:W0:Y:S03]  /*11e0*/  S2R R12, SR_LANEID ;  /* 0x00000000000c7919 */ /* 0x000e260000000000 */
[----:B------:R-:W-:Y:S01]  /*11f0*/  LOP3.LUT R7, RZ, R2, RZ, 0x33, !PT ;  /* 0x00000002ff077212 */ /* 0x000fe200078e33ff */
[----:B------:R-:W-:-:S04]  /*1200*/  VIADD R3, R2, 0x20 ;  /* 0x0000002002037836 */ /* 0x000fc80000000000 */
[----:B------:R-:W-:Y:S01]  /*1210*/  IMAD.IADD R7, R7, 0x1, R8 ;  /* 0x0000000107077824 */ /* 0x000fe200078e0208 */
[----:B------:R-:W-:-:S04]  /*1220*/  ISETP.GT.U32.AND P0, PT, R3, R8, PT ;  /* 0x000000080300720c */ /* 0x000fc80003f04070 */
        /* <DEDUP_REMOVED lines=29> */
[C---:B------:R-:W-:Y:S02]  /*1400*/  ISETP.NE.AND P0, PT, R12.reuse, RZ, PT ;  /* 0x000000ff0c00720c */ /* 0x040fe40003f05270 */
[----:B------:R-:W0:Y:S11]  /*1410*/  SHFL.DOWN PT, R3, R5, 0x8, R7 ;  /* 0x0900000005037989 */ /* 0x000e3600000e0007 */
[----:B------:R-:W1:Y:S01]  /*1420*/  @!P0 S2R R11, SR_CgaCtaId ;  /* 0x00000000000b8919 */ /* 0x000e620000008800 */
[----:B------:R-:W-:Y:S01]  /*1430*/  @!P0 MOV R6, 0x400 ;  /* 0x0000040000068802 */ /* 0x000fe20000000f00 */
[----:B0-----:R-:W-:Y:S01]  /*1440*/  DSETP.GEU.AND P2, PT, R4, R2, PT ;  /* 0x000000020400722a */ /* 0x001fe20003f4e000 */
[----:B------:R-:W-:-:S05]  /*1450*/  VIADD R4, R12, 0x10 ;  /* 0x000000100c047836 */ /* 0x000fca0000000000 */
[----:B------:R-:W-:Y:S02]  /*1460*/  @!P1 FSEL R10, R2, R10, !P2 ;  /* 0x0000000a020a9208 */ /* 0x000fe40005000000 */
[----:B------:R-:W-:Y:S02]  /*1470*/  @!P1 FSEL R5, R3, R5, !P2 ;  /* 0x0000000503059208 */ /* 0x000fe40005000000 */
[----:B------:R-:W-:Y:S01]  /*1480*/  ISETP.GT.AND P1, PT, R4, R7, PT ;  /* 0x000000070400720c */ /* 0x000fe20003f24270 */
[----:B------:R-:W-:Y:S01]  /*1490*/  SHFL.DOWN PT, R2, R10, 0x10, R7 ;  /* 0x0a0000000a027989 */ /* 0x000fe200000e0007 */
[----:B------:R-:W-:-:S03]  /*14a0*/  IMAD.MOV.U32 R4, RZ, RZ, R10 ;  /* 0x000000ffff047224 */ /* 0x000fc600078e000a */
[----:B------:R-:W0:Y:S01]  /*14b0*/  SHFL.DOWN PT, R3, R5, 0x10, R7 ;  /* 0x0a00000005037989 */ /* 0x000e2200000e0007 */
[----:B-1----:R-:W-:Y:S02]  /*14c0*/  @!P0 LEA R11, R11, R6, 0x18 ;  /* 0x000000060b0b8211 */ /* 0x002fe400078ec0ff */
[----:B0-----:R-:W-:Y:S01]  /*14d0*/  DSETP.GEU.AND P2, PT, R4, R2, PT ;  /* 0x000000020400722a */ /* 0x001fe20003f4e000 */
[----:B------:R-:W-:-:S05]  /*14e0*/  @!P0 SHF.R.U32.HI R4, RZ, 0x2, R0 ;  /* 0x00000002ff048819 */ /* 0x000fca0000011600 */
[----:B------:R-:W-:Y:S02]  /*14f0*/  @!P1 FSEL R10, R2, R10, !P2 ;  /* 0x0000000a020a9208 */ /* 0x000fe40005000000 */
[----:B------:R-:W-:Y:S02]  /*1500*/  @!P1 FSEL R5, R3, R5, !P2 ;  /* 0x0000000503059208 */ /* 0x000fe40005000000 */
[----:B------:R-:W-:Y:S01]  /*1510*/  ISETP.NE.AND P2, PT, R0, RZ, PT ;  /* 0x000000ff0000720c */ /* 0x000fe20003f45270 */
[----:B------:R-:W-:Y:S01]  /*1520*/  IMAD.MOV.U32 R2, RZ, RZ, R10 ;  /* 0x000000ffff027224 */ /* 0x000fe200078e000a */
[----:B------:R-:W-:Y:S01]  /*1530*/  @!P0 LOP3.LUT R4, R4, 0xf8, RZ, 0xc0, !PT ;  /* 0x000000f804048812 */ /* 0x000fe200078ec0ff */
[----:B------:R-:W-:-:S04]  /*1540*/  IMAD.MOV.U32 R3, RZ, RZ, R5 ;  /* 0x000000ffff037224 */ /* 0x000fc800078e0005 */
[----:B------:R-:W-:-:S05]  /*1550*/  @!P0 IMAD.IADD R11, R4, 0x1, R11 ;  /* 0x00000001040b8824 */ /* 0x000fca00078e020b */
[----:B------:R0:W-:Y:S01]  /*1560*/  @!P0 STS.64 [R11+0x8], R2 ;  /* 0x000008020b008388 */ /* 0x0001e20000000a00 */
[----:B------:R-:W-:Y:S06]  /*1570*/  BAR.SYNC.DEFER_BLOCKING 0x0 ;  /* 0x0000000000007b1d */ /* 0x000fec0000010000 */
[----:B------:R-:W-:Y:S05]  /*1580*/  @P2 BRA `(.L_x_102) ;  /* 0x0000001800582947 */ /* 0x000fea0003800000 */
[----:B------:R-:W1:Y:S01]  /*1590*/  S2UR UR5, SR_CgaCtaId ;  /* 0x00000000000579c3 */ /* 0x000e620000008800 */
[----:B------:R-:W-:Y:S01]  /*15a0*/  UMOV UR4, 0x400 ;  /* 0x0000040000047882 */ /* 0x000fe20000000000 */
[C---:B------:R-:W-:Y:S02]  /*15b0*/  ISETP.GT.U32.AND P0, PT, R8.reuse, 0x20, PT ;  /* 0x000000200800780c */ /* 0x040fe40003f04070 */
[----:B------:R-:W-:Y:S02]  /*15c0*/  ISETP.GT.U32.AND P1, PT, R8, 0x40, PT ;  /* 0x000000400800780c */ /* 0x000fe40003f24070 */
[C---:B------:R-:W-:Y:S02]  /*15d0*/  ISETP.GT.U32.AND.EX P0, PT, R9.reuse, RZ, PT, P0 ;  /* 0x000000ff0900720c */ /* 0x040fe40003f04100 */
[----:B------:R-:W-:Y:S01]  /*15e0*/  ISETP.GT.U32.AND.EX P1, PT, R9, RZ, PT, P1 ;  /* 0x000000ff0900720c */ /* 0x000fe20003f24110 */
[----:B-1----:R-:W-:-:S09]  /*15f0*/  ULEA UR4, UR5, UR4, 0x18 ;  /* 0x0000000405047291 */ /* 0x002fd2000f8ec0ff */
[----:B------:R-:W1:Y:S04]  /*1600*/  LDS.128 R16, [UR4+0x10] ;  /* 0x00001004ff107984 */ /* 0x000e680008000c00 */
[----:B------:R-:W2:Y:S01]  /*1610*/  LDS.128 R12, [UR4+0x20] ;  /* 0x00002004ff0c7984 */ /* 0x000ea20008000c00 */
[----:B-1----:R-:W-:-:S06]  /*1620*/  DSETP.GEU.AND P3, PT, R2, R16, PT ;  /* 0x000000100200722a */ /* 0x002fcc0003f6e000 */
[-C--:B------:R-:W-:Y:S02]  /*1630*/  FSEL R5, R16, R2.reuse, !P3 ;  /* 0x0000000210057208 */ /* 0x080fe40005800000 */
[-C--:B0-----:R-:W-:Y:S02]  /*1640*/  FSEL R11, R17, R3.reuse, !P3 ;  /* 0x00000003110b7208 */ /* 0x081fe40005800000 */
[----:B------:R-:W-:Y:S02]  /*1650*/  FSEL R10, R5, R2, P0 ;  /* 0x00000002050a7208 */ /* 0x000fe40000000000 */
[----:B------:R-:W-:Y:S01]  /*1660*/  FSEL R11, R11, R3, P0 ;  /* 0x000000030b0b7208 */ /* 0x000fe20000000000 */
[----:B------:R-:W0:Y:S01]  /*1670*/  LDS.128 R4, [UR4+0x30] ;  /* 0x00003004ff047984 */ /* 0x000e220008000c00 */
[----:B------:R-:W-:Y:S01]  /*1680*/  ISETP.GT.U32.AND P0, PT, R8, 0x60, PT ;  /* 0x000000600800780c */ /* 0x000fe20003f04070 */
[----:B------:R-:W-:Y:S02]  /*1690*/  IMAD.MOV.U32 R2, RZ, RZ, R10 ;  /* 0x000000ffff027224 */ /* 0x000fe400078e000a */
[----:B------:R-:W-:Y:S01]  /*16a0*/  IMAD.MOV.U32 R3, RZ, RZ, R11 ;  /* 0x000000ffff037224 */ /* 0x000fe200078e000b */
[----:B------:R-:W-:-:S05]  /*16b0*/  ISETP.GT.U32.AND.EX P0, PT, R9, RZ, PT, P0 ;  /* 0x000000ff0900720c */ /* 0x000fca0003f04100 */
[----:B------:R-:W-:-:S06]  /*16c0*/  DSETP.GEU.AND P3, PT, R2, R18, PT ;  /* 0x000000120200722a */ /* 0x000fcc0003f6e000 */
[----:B------:R-:W-:Y:S02]  /*16d0*/  @P1 FSEL R10, R18, R10, !P3 ;  /* 0x0000000a120a1208 */ /* 0x000fe40005800000 */
[----:B------:R-:W-:Y:S02]  /*16e0*/  @P1 FSEL R11, R19, R11, !P3 ;  /* 0x0000000b130b1208 */ /* 0x000fe40005800000 */
[----:B------:R-:W-:Y:S01]  /*16f0*/  ISETP.GT.U32.AND P1, PT, R8, 0x80, PT ;  /* 0x000000800800780c */ /* 0x000fe20003f24070 */
[----:B------:R-:W-:Y:S02]  /*1700*/  IMAD.MOV.U32 R2, RZ, RZ, R10 ;  /* 0x000000ffff027224 */ /* 0x000fe400078e000a */
[----:B------:R-:W-:Y:S01]  /*1710*/  IMAD.MOV.U32 R3, RZ, RZ, R11 ;  /* 0x000000ffff037224 */ /* 0x000fe200078e000b */
[----:B------:R-:W-:-:S05]  /*1720*/  ISETP.GT.U32.AND.EX P1, PT, R9, RZ, PT, P1 ;  /* 0x000000ff0900720c */ /* 0x000fca0003f24110 */
[----:B--2---:R-:W-:Y:S01]  /*1730*/  DSETP.GEU.AND P3, PT, R2, R12, PT ;  /* 0x0000000c0200722a */ /* 0x004fe20003f6e000 */
[----:B------:R-:W1:Y:S05]  /*1740*/  LDS.64 R2, [UR4+0x40] ;  /* 0x00004004ff027984 */ /* 0x000e6a0008000a00 */
[----:B------:R-:W-:Y:S02]  /*1750*/  @P0 FSEL R10, R12, R10, !P3 ;  /* 0x0000000a0c0a0208 */ /* 0x000fe40005800000 */
[----:B------:R-:W-:Y:S02]  /*1760*/  @P0 FSEL R11, R13, R11, !P3 ;  /* 0x0000000b0d0b0208 */ /* 0x000fe40005800000 */
[----:B------:R-:W-:-:S04]  /*1770*/  ISETP.GT.U32.AND P0, PT, R8, 0xa0, PT ;  /* 0x000000a00800780c */ /* 0x000fc80003f04070 */
[----:B------:R-:W-:Y:S01]  /*1780*/  DSETP.GEU.AND P3, PT, R10, R14, PT ;  /* 0x0000000e0a00722a */ /* 0x000fe20003f6e000 */
[----:B------:R-:W-:-:S05]  /*1790*/  ISETP.GT.U32.AND.EX P0, PT, R9, RZ, PT, P0 ;  /* 0x000000ff0900720c */ /* 0x000fca0003f04100 */
[----:B------:R-:W-:Y:S02]  /*17a0*/  @P1 FSEL R10, R14, R10, !P3 ;  /* 0x0000000a0e0a1208 */ /* 0x000fe40005800000 */
[----:B------:R-:W-:Y:S02]  /*17b0*/  @P1 FSEL R11, R15, R11, !P3 ;  /* 0x0000000b0f0b1208 */ /* 0x000fe40005800000 */
[----:B------:R-:W-:-:S04]  /*17c0*/  ISETP.GT.U32.AND P1, PT, R8, 0xc0, PT ;  /* 0x000000c00800780c */ /* 0x000fc80003f24070 */
[----:B0-----:R-:W-:Y:S01]  /*17d0*/  DSETP.GEU.AND P3, PT, R10, R4, PT ;  /* 0x000000040a00722a */ /* 0x001fe20003f6e000 */
[----:B------:R-:W-:-:S05]  /*17e0*/  ISETP.GT.U32.AND.EX P1, PT, R9, RZ, PT, P1 ;  /* 0x000000ff0900720c */ /* 0x000fca0003f24110 */
[----:B------:R-:W-:Y:S02]  /*17f0*/  @P0 FSEL R10, R4, R10, !P3 ;  /* 0x0000000a040a0208 */ /* 0x000fe40005800000 */
[----:B------:R-:W-:Y:S02]  /*1800*/  @P0 FSEL R11, R5, R11, !P3 ;  /* 0x0000000b050b0208 */ /* 0x000fe40005800000 */
[----:B------:R-:W-:Y:S01]  /*1810*/  ISETP.GT.U32.AND P0, PT, R8, 0xe0, PT ;  /* 0x000000e00800780c */ /* 0x000fe20003f04070 */
[----:B------:R-:W-:Y:S02]  /*1820*/  IMAD.MOV.U32 R4, RZ, RZ, R10 ;  /* 0x000000ffff047224 */ /* 0x000fe400078e000a */
[----:B------:R-:W-:Y:S01]  /*1830*/  IMAD.MOV.U32 R5, RZ, RZ, R11 ;  /* 0x000000ffff057224 */ /* 0x000fe200078e000b */
[----:B------:R-:W-:-:S05]  /*1840*/  ISETP.GT.U32.AND.EX P0, PT, R9, RZ, PT, P0 ;  /* 0x000000ff0900720c */ /* 0x000fca0003f04100 */
        /* <DEDUP_REMOVED lines=11> */
.L_x_88:
[----:B------:R-:W0:Y:S01]  /*1900*/  S2R R0, SR_TID.X ;  /* 0x0000000000007919 */ /* 0x000e220000002100 */
[----:B------:R-:W0:Y:S02]  /*1910*/  LDC.64 R10, c[0x0][0x380] ;  /* 0x0000e000ff0a7b82 */ /* 0x000e240000000a00 */
[----:B0-----:R-:W-:-:S05]  /*1920*/  IMAD.WIDE.U32 R10, R0, 0x8, R10 ;  /* 0x00000008000a7825 */ /* 0x001fca00078e000a */
        /* <DEDUP_REMOVED lines=23> */
[----:B------:R-:W-:Y:S01]  /*1aa0*/  IMAD.MOV.U32 R3, RZ, RZ, 0x800 ;  /* 0x00000800ff037424 */ /* 0x000fe200078e00ff */
[----:B------:R-:W-:-:S04]  /*1ab0*/  IADD3 R2, P1, PT, R8, -0x800, RZ ;  /* 0xfffff80008027810 */ /* 0x000fc80007f3e0ff */
[----:B------:R-:W-:-:S06]  /*1ac0*/  DSETP.GEU.AND P0, PT, R4, R18, PT ;  /* 0x000000120400722a */ /* 0x000fcc0003f0e000 */
[----:B------:R-:W-:Y:S01]  /*1ad0*/  FSEL R6, R18, R4, !P0 ;  /* 0x0000000412067208 */ /* 0x000fe20004000000 */
[----:B------:R-:W-:Y:S01]  /*1ae0*/  IMAD.MOV.U32 R4, RZ, RZ, RZ ;  /* 0x000000ffff047224 */ /* 0x000fe200078e00ff */
[----:B------:R-:W-:Y:S02]  /*1af0*/  FSEL R7, R19, R5, !P0 ;  /* 0x0000000513077208 */ /* 0x000fe40004000000 */
[----:B------:R-:W-:Y:S02]  /*1b00*/  ISETP.GE.U32.AND P0, PT, R2, 0x800, PT ;  /* 0x000008000200780c */ /* 0x000fe40003f06070 */
[----:B------:R-:W-:Y:S02]  /*1b10*/  IADD3.X R5, PT, PT, R9, -0x1, RZ, P1, !PT ;  /* 0xffffffff09057810 */ /* 0x000fe40000ffe4ff */
[----:B------:R-:W-:Y:S02]  /*1b20*/  DSETP.GEU.AND P1, PT, R6, R20, PT ;  /* 0x000000140600722a */ /* 0x000fe40003f2e000 */
[----:B------:R-:W-:-:S04]  /*1b30*/  ISETP.GE.U32.AND.EX P0, PT, R5, RZ, PT, P0 ;  /* 0x000000ff0500720c */ /* 0x000fc80003f06100 */
[----:B------:R-:W-:Y:S02]  /*1b40*/  FSEL R6, R20, R6, !P1 ;  /* 0x0000000614067208 */ /* 0x000fe40004800000 */
[----:B------:R-:W-:-:S07]  /*1b50*/  FSEL R7, R21, R7, !P1 ;  /* 0x0000000715077208 */ /* 0x000fce0004800000 */
[----:B------:R-:W-:Y:S05]  /*1b60*/  @!P0 BRA `(.L_x_103) ;  /* 0x0000000000bc8947 */ /* 0x000fea0003800000 */
[----:B------:R-:W0:Y:S01]  /*1b70*/  LDC.64 R8, c[0x0][0x390] ;  /* 0x0000e400ff087b82 */ /* 0x000e220000000a00 */
[----:B------:R-:W-:Y:S02]  /*1b80*/  IMAD.MOV.U32 R3, RZ, RZ, 0x800 ;  /* 0x00000800ff037424 */ /* 0x000fe400078e00ff */
[----:B------:R-:W-:-:S07]  /*1b90*/  IMAD.MOV.U32 R4, RZ, RZ, RZ ;  /* 0x000000ffff047224 */ /* 0x000fce00078e00ff */
.L_x_105:
[----:B------:R-:W-:-:S04]  /*1ba0*/  LEA R16, P0, R3, R10, 0x3 ;  /* 0x0000000a03107211 */ /* 0x000fc800078018ff */
[----:B------:R-:W-:-:S05]  /*1bb0*/  LEA.HI.X R17, R3, R11, R4, 0x3, P0 ;  /* 0x0000000b03117211 */ /* 0x000fca00000f1c04 */
        /* <DEDUP_REMOVED lines=28> */
[----:B0-----:R-:W-:Y:S02]  /*1d80*/  IADD3 R12, P1, PT, -R3, R8, RZ ;  /* 0x00000008030c7210 */ /* 0x001fe40007f3e1ff */
[----:B------:R-:W-:Y:S02]  /*1d90*/  FSEL R7, R13, R7, !P0 ;  /* 0x000000070d077208 */ /* 0x000fe40004000000 */
[----:B------:R-:W-:Y:S01]  /*1da0*/  ISETP.GE.U32.AND P0, PT, R12, 0x800, PT ;  /* 0x000008000c00780c */ /* 0x000fe20003f06070 */
[----:B------:R-:W-:-:S03]  /*1db0*/  IMAD.X R12, R9, 0x1, ~R4, P1 ;  /* 0x00000001090c7824 */ /* 0x000fc600008e0e04 */
[----:B------:R-:W-:Y:S02]  /*1dc0*/  DSETP.GEU.AND P1, PT, R6, R14, PT ;  /* 0x0000000e0600722a */ /* 0x000fe40003f2e000 */
[----:B------:R-:W-:-:S04]  /*1dd0*/  ISETP.GE.U32.AND.EX P0, PT, R12, RZ, PT, P0 ;  /* 0x000000ff0c00720c */ /* 0x000fc80003f06100 */
[----:B------:R-:W-:Y:S02]  /*1de0*/  FSEL R6, R14, R6, !P1 ;  /* 0x000000060e067208 */ /* 0x000fe40004800000 */
[----:B------:R-:W-:-:S07]  /*1df0*/  FSEL R7, R15, R7, !P1 ;  /* 0x000000070f077208 */ /* 0x000fce0004800000 */
[----:B------:R-:W-:Y:S05]  /*1e00*/  @!P0 BRA `(.L_x_104) ;  /* 0x0000000c00088947 */ /* 0x000fea0003800000 */
[----:B------:R-:W-:-:S05]  /*1e10*/  IADD3 R3, P0, PT, R3, 0x800, RZ ;  /* 0x0000080003037810 */ /* 0x000fca0007f1e0ff */
[----:B------:R-:W-:Y:S01]  /*1e20*/  IMAD.X R4, RZ, RZ, R4, P0 ;  /* 0x000000ffff047224 */ /* 0x000fe200000e0604 */
[----:B------:R-:W-:-:S04]  /*1e30*/  ISETP.GT.U32.AND P0, PT, R3, R2, PT ;  /* 0x000000020300720c */ /* 0x000fc80003f04070 */
[----:B------:R-:W-:-:S13]  /*1e40*/  ISETP.GT.U32.AND.EX P0, PT, R4, R5, PT, P0 ;  /* 0x000000050400720c */ /* 0x000fda0003f04100 */
[----:B------:R-:W-:Y:S05]  /*1e50*/  @!P0 BRA `(.L_x_105) ;  /* 0xfffffffc00508947 */ /* 0x000fea000383ffff */
.L_x_103:
[----:B------:R-:W-:Y:S01]  /*1e60*/  IMAD.IADD R5, R8, 0x1, -R3 ;  /* 0x0000000108057824 */ /* 0x000fe200078e0a03 */
[----:B------:R-:W-:Y:S01]  /*1e70*/  ISETP.GE.U32.AND P1, PT, R3, R8, PT ;  /* 0x000000080300720c */ /* 0x000fe20003f26070 */
[----:B------:R-:W-:Y:S03]  /*1e80*/  BSSY.RECONVERGENT B1, `(.L_x_104) ;  /* 0x00000ba000017945 */ /* 0x000fe60003800200 */
[----:B------:R-:W-:-:S04]  /*1e90*/  ISETP.GE.AND P0, PT, R0, R5, PT ;  /* 0x000000050000720c */ /* 0x000fc80003f06270 */
[----:B------:R-:W-:-:S13]  /*1ea0*/  ISETP.GE.U32.OR.EX P0, PT, R4, R9, P0, P1 ;  /* 0x000000090400720c */ /* 0x000fda0000706510 */
[----:B------:R-:W-:Y:S05]  /*1eb0*/  @P0 BRA `(.L_x_106) ;  /* 0x0000000800d80947 */ /* 0x000fea0003800000 */
[----:B------:R-:W-:Y:S01]  /*1ec0*/  LOP3.LUT R2, RZ, R0, RZ, 0x33, !PT ;  /* 0x00000000ff027212 */ /* 0x000fe200078e33ff */
[----:B------:R-:W-:Y:S03]  /*1ed0*/  BSSY.RECONVERGENT B2, `(.L_x_107) ;  /* 0x0000058000027945 */ /* 0x000fe60003800200 */
[----:B------:R-:W-:-:S04]  /*1ee0*/  IADD3 R2, PT, PT, -R3, R8, R2 ;  /* 0x0000000803027210 */ /* 0x000fc80007ffe102 */
[C---:B------:R-:W-:Y:S02]  /*1ef0*/  ISETP.GE.U32.AND P1, PT, R2.reuse, 0xf00, PT ;  /* 0x00000f000200780c */ /* 0x040fe40003f26070 */
[----:B------:R-:W-:Y:S01]  /*1f00*/  LEA.HI R5, R2, 0x1, RZ, 0x18 ;  /* 0x0000000102057811 */ /* 0x000fe200078fc0ff */
[----:B------:R-:W-:-:S03]  /*1f10*/  IMAD.MOV.U32 R2, RZ, RZ, R0 ;  /* 0x000000ffff027224 */ /* 0x000fc600078e0000 */
[----:B------:R-:W-:-:S04]  /*1f20*/  LOP3.LUT R42, R5, 0xf, RZ, 0xc0, !PT ;  /* 0x0000000f052a7812 */ /* 0x000fc800078ec0ff */
[----:B------:R-:W-:-:S03]  /*1f30*/  ISETP.NE.AND P0, PT, R42, RZ, PT ;  /* 0x000000ff2a00720c */ /* 0x000fc60003f05270 */
[----:B------:R-:W-:Y:S10]  /*1f40*/  @!P1 BRA `(.L_x_108) ;  /* 0x0000000400409947 */ /* 0x000ff40003800000 */
[----:B------:R-:W0:Y:S01]  /*1f50*/  LDCU.64 UR4, c[0x0][0x380] ;  /* 0x00007000ff0477ac */ /* 0x000e220008000a00 */
[----:B------:R-:W-:Y:S02]  /*1f60*/  IADD3 R9, P1, PT, R0, R3, RZ ;  /* 0x0000000300097210 */ /* 0x000fe40007f3e0ff */
[----:B------:R-:W-:-:S03]  /*1f70*/  LOP3.LUT R43, R5, 0x1fffff0, RZ, 0xc0, !PT ;  /* 0x01fffff0052b7812 */ /* 0x000fc600078ec0ff */
[----:B------:R-:W-:Y:S02]  /*1f80*/  IMAD.X R2, RZ, RZ, R4, P1 ;  /* 0x000000ffff027224 */ /* 0x000fe400008e0604 */
[----:B------:R-:W-:Y:S01]  /*1f90*/  IMAD.MOV R43, RZ, RZ, -R43 ;  /* 0x000000ffff2b7224 */ /* 0x000fe200078e0a2b */
[----:B0-----:R-:W-:-:S04]  /*1fa0*/  LEA R8, P2, R9, UR4, 0x3 ;  /* 0x0000000409087c11 */ /* 0x001fc8000f8418ff */
[----:B------:R-:W-:Y:S02]  /*1fb0*/  IADD3 R8, P1, PT, R8, 0x4000, RZ ;  /* 0x0000400008087810 */ /* 0x000fe40007f3e0ff */
[----:B------:R-:W-:Y:S01]  /*1fc0*/  LEA.HI.X R9, R9, UR5, R2, 0x3, P2 ;  /* 0x0000000509097c11 */ /* 0x000fe200090f1c02 */
[----:B------:R-:W-:-:S04]  /*1fd0*/  IMAD.MOV.U32 R2, RZ, RZ, R0 ;  /* 0x000000ffff027224 */ /* 0x000fc800078e0000 */
[----:B------:R-:W-:-:S07]  /*1fe0*/  IMAD.X R9, RZ, RZ, R9, P1 ;  /* 0x000000ffff097224 */ /* 0x000fce00008e0609 */
.L_x_109:
[----:B------:R-:W2:Y:S04]  /*1ff0*/  LDG.E.64 R10, desc[UR6][R8.64+-0x4000] ;  /* 0xffc00006080a7981 */ /* 0x000ea8000c1e1b00 */
[----:B------:R-:W3:Y:S04]  /*2000*/  LDG.E.64 R12, desc[UR6][R8.64+-0x3800] ;  /* 0xffc80006080c7981 */ /* 0x000ee8000c1e1b00 */
[----:B------:R-:W4:Y:S04]  /*2010*/  LDG.E.64 R14, desc[UR6][R8.64+-0x3000] ;  /* 0xffd00006080e7981 */ /* 0x000f28000c1e1b00 */
[----:B------:R-:W5:Y:S04]  /*2020*/  LDG.E.64 R16, desc[UR6][R8.64+-0x2800] ;  /* 0xffd8000608107981 */ /* 0x000f68000c1e1b00 */
        /* <DEDUP_REMOVED lines=11> */
[----:B------:R0:W5:Y:S01]  /*20e0*/  LDG.E.64 R40, desc[UR6][R8.64+0x3800] ;  /* 0x0038000608287981 */ /* 0x000162000c1e1b00 */
[----:B------:R-:W-:-:S02]  /*20f0*/  VIADD R43, R43, 0x10 ;  /* 0x000000102b2b7836 */ /* 0x000fc40000000000 */
[----:B------:R-:W-:-:S03]  /*2100*/  VIADD R2, R2, 0x1000 ;  /* 0x0000100002027836 */ /* 0x000fc60000000000 */
[----:B------:R-:W-:Y:S02]  /*2110*/  ISETP.NE.AND P2, PT, R43, RZ, PT ;  /* 0x000000ff2b00720c */ /* 0x000fe40003f45270 */
[----:B0-----:R-:W-:-:S05]  /*2120*/  IADD3 R8, P3, PT, R8, 0x8000, RZ ;  /* 0x0000800008087810 */ /* 0x001fca0007f7e0ff */
        /* <DEDUP_REMOVED lines=50> */
.L_x_108:
[----:B------:R-:W-:Y:S05]  /*2450*/  BSYNC.RECONVERGENT B2 ;  /* 0x0000000000027941 */ /* 0x000fea0003800200 */
.L_x_107:
[----:B------:R-:W-:Y:S05]  /*2460*/  @!P0 BRA `(.L_x_106) ;  /* 0x00000004006c8947 */ /* 0x000fea0003800000 */
[----:B------:R-:W-:Y:S01]  /*2470*/  ISETP.GE.U32.AND P1, PT, R42, 0x8, PT ;  /* 0x000000082a00780c */ /* 0x000fe20003f26070 */
[----:B------:R-:W-:Y:S01]  /*2480*/  BSSY.RECONVERGENT B2, `(.L_x_110) ;  /* 0x000002a000027945 */ /* 0x000fe20003800200 */
[----:B------:R-:W-:-:S04]  /*2490*/  LOP3.LUT R26, R5, 0x7, RZ, 0xc0, !PT ;  /* 0x00000007051a7812 */ /* 0x000fc800078ec0ff */
[----:B------:R-:W-:-:S07]  /*24a0*/  ISETP.NE.AND P0, PT, R26, RZ, PT ;  /* 0x000000ff1a00720c */ /* 0x000fce0003f05270 */
[----:B------:R-:W-:Y:S06]  /*24b0*/  @!P1 BRA `(.L_x_111) ;  /* 0x0000000000989947 */ /* 0x000fec0003800000 */
[----:B------:R-:W0:Y:S01]  /*24c0*/  LDCU.64 UR4, c[0x0][0x380] ;  /* 0x00007000ff0477ac */ /* 0x000e220008000a00 */
[----:B------:R-:W-:-:S05]  /*24d0*/  IADD3 R8, P1, PT, R2, R3, RZ ;  /* 0x0000000302087210 */ /* 0x000fca0007f3e0ff */
[----:B------:R-:W-:Y:S01]  /*24e0*/  IMAD.X R9, RZ, RZ, R4, P1 ;  /* 0x000000ffff097224 */ /* 0x000fe200008e0604 */
[----:B0-----:R-:W-:-:S04]  /*24f0*/  LEA R10, P1, R8, UR4, 0x3 ;  /* 0x00000004080a7c11 */ /* 0x001fc8000f8218ff */
        /* <DEDUP_REMOVED lines=34> */
.L_x_111:
[----:B------:R-:W-:Y:S05]  /*2720*/  BSYNC.RECONVERGENT B2 ;  /* 0x0000000000027941 */ /* 0x000fea0003800200 */
.L_x_110:
        /* <DEDUP_REMOVED lines=28> */
.L_x_113:
[----:B------:R-:W-:Y:S05]  /*28f0*/  BSYNC.RECONVERGENT B2 ;  /* 0x0000000000027941 */ /* 0x000fea0003800200 */
.L_x_112:
[----:B------:R-:W-:Y:S05]  /*2900*/  @!P0 BRA `(.L_x_106) ;  /* 0x0000000000448947 */ /* 0x000fea0003800000 */
[----:B------:R-:W0:Y:S01]  /*2910*/  LDCU.64 UR4, c[0x0][0x380] ;  /* 0x00007000ff0477ac */ /* 0x000e220008000a00 */
[----:B------:R-:W-:-:S05]  /*2920*/  IADD3 R3, P0, PT, R2, R3, RZ ;  /* 0x0000000302037210 */ /* 0x000fca0007f1e0ff */
[----:B------:R-:W-:Y:S02]  /*2930*/  IMAD.X R8, RZ, RZ, R4, P0 ;  /* 0x000000ffff087224 */ /* 0x000fe400000e0604 */
[----:B------:R-:W-:Y:S01]  /*2940*/  IMAD.MOV R4, RZ, RZ, -R18 ;  /* 0x000000ffff047224 */ /* 0x000fe200078e0a12 */
[----:B0-----:R-:W-:-:S04]  /*2950*/  LEA R5, P1, R3, UR4, 0x3 ;  /* 0x0000000403057c11 */ /* 0x001fc8000f8218ff */
[----:B------:R-:W-:-:S09]  /*2960*/  LEA.HI.X R8, R3, UR5, R8, 0x3, P1 ;  /* 0x0000000503087c11 */ /* 0x000fd200088f1c08 */
.L_x_114:
[----:B------:R-:W-:Y:S02]  /*2970*/  IMAD.MOV.U32 R2, RZ, RZ, R5 ;  /* 0x000000ffff027224 */ /* 0x000fe400078e0005 */
[----:B------:R-:W-:-:S06]  /*2980*/  IMAD.MOV.U32 R3, RZ, RZ, R8 ;  /* 0x000000ffff037224 */ /* 0x000fcc00078e0008 */
[----:B------:R-:W2:Y:S01]  /*2990*/  LDG.E.64 R2, desc[UR6][R2.64] ;  /* 0x0000000602027981 */ /* 0x000ea2000c1e1b00 */
[----:B------:R-:W-:Y:S01]  /*29a0*/  VIADD R4, R4, 0x1 ;  /* 0x0000000104047836 */ /* 0x000fe20000000000 */
[----:B------:R-:W-:-:S04]  /*29b0*/  IADD3 R5, P2, PT, R5, 0x800, RZ ;  /* 0x0000080005057810 */ /* 0x000fc80007f5e0ff */
[----:B------:R-:W-:Y:S01]  /*29c0*/  ISETP.NE.AND P1, PT, R4, RZ, PT ;  /* 0x000000ff0400720c */ /* 0x000fe20003f25270 */
[----:B------:R-:W-:Y:S01]  /*29d0*/  IMAD.X R8, RZ, RZ, R8, P2 ;  /* 0x000000ffff087224 */ /* 0x000fe200010e0608 */
[----:B--2---:R-:W-:-:S06]  /*29e0*/  DSETP.GEU.AND P0, PT, R6, R2, PT ;  /* 0x000000020600722a */ /* 0x004fcc0003f0e000 */
[----:B------:R-:W-:Y:S02]  /*29f0*/  FSEL R6, R2, R6, !P0 ;  /* 0x0000000602067208 */ /* 0x000fe40004000000 */
[----:B------:R-:W-:-:S03]  /*2a00*/  FSEL R7, R3, R7, !P0 ;  /* 0x0000000703077208 */ /* 0x000fc60004000000 */
[----:B------:R-:W-:Y:S05]  /*2a10*/  @P1 BRA `(.L_x_114) ;  /* 0xfffffffc00d41947 */ /* 0x000fea000383ffff */
.L_x_106:
[----:B------:R-:W-:Y:S05]  /*2a20*/  BSYNC.RECONVERGENT B1 ;  /* 0x0000000000017941 */ /* 0x000fea0003800200 */
.L_x_104:
        /* <DEDUP_REMOVED lines=33> */
[----:B------:R-:W-:-:S03]  /*2c40*/  @!P1 FSEL R5, R3, R5, !P0 ;  /* 0x0000000503059208 */ /* 0x000fc60004000000 */
[----:B------:R-:W-:Y:S04]  /*2c50*/  SHFL.DOWN PT, R2, R4, 0x10, 0x1f ;  /* 0x0a001f0004027f89 */ /* 0x000fe800000e0000 */
[----:B------:R-:W0:Y:S02]  /*2c60*/  SHFL.DOWN PT, R3, R5, 0x10, 0x1f ;  /* 0x0a001f0005037f89 */ /* 0x000e2400000e0000 */
[----:B0-----:R-:W-:-:S06]  /*2c70*/  DSETP.GEU.AND P0, PT, R4, R2, PT ;  /* 0x000000020400722a */ /* 0x001fcc0003f0e000 */
[----:B------:R-:W-:Y:S02]  /*2c80*/  FSEL R2, R2, R4, !P0 ;  /* 0x0000000402027208 */ /* 0x000fe40004000000 */
[----:B------:R-:W-:Y:S02]  /*2c90*/  FSEL R3, R3, R5, !P0 ;  /* 0x0000000503037208 */ /* 0x000fe40004000000 */
[----:B------:R-:W-:-:S03]  /*2ca0*/  ISETP.GT.AND P0, PT, R9, 0xf, PT ;  /* 0x0000000f0900780c */ /* 0x000fc60003f04270 */
[----:B------:R0:W-:Y:S01]  /*2cb0*/  @!P2 STS.64 [R7+0x8], R2 ;  /* 0x000008020700a388 */ /* 0x0001e20000000a00 */
[----:B------:R-:W-:Y:S01]  /*2cc0*/  BAR.SYNC.DEFER_BLOCKING 0x0 ;  /* 0x0000000000007b1d */ /* 0x000fe20000010000 */
[----:B------:R-:W-:Y:S02]  /*2cd0*/  ISETP.NE.AND P2, PT, R0, RZ, PT ;  /* 0x000000ff0000720c */ /* 0x000fe40003f45270 */
[----:B------:R-:W-:Y:S02]  /*2ce0*/  FSEL R0, R4, R2, P0 ;  /* 0x0000000204007208 */ /* 0x000fe40000000000 */
[----:B------:R-:W-:-:S03]  /*2cf0*/  FSEL R5, R5, R3, P0 ;  /* 0x0000000305057208 */ /* 0x000fc60000000000 */
[----:B0-----:R-:W-:Y:S02]  /*2d00*/  IMAD.MOV.U32 R2, RZ, RZ, R0 ;  /* 0x000000ffff027224 */ /* 0x001fe400078e0000 */
[----:B------:R-:W-:-:S04]  /*2d10*/  IMAD.MOV.U32 R3, RZ, RZ, R5 ;  /* 0x000000ffff037224 */ /* 0x000fc800078e0005 */
[----:B------:R-:W-:Y:S05]  /*2d20*/  @P2 BRA `(.L_x_102) ;  /* 0x0000000000702947 */ /* 0x000fea0003800000 */
        /* <DEDUP_REMOVED lines=27> */
[----:B------:R-:W-:-:S07]  /*2ee0*/  FSEL R3, R3, R5, !P0 ;  /* 0x0000000503037208 */ /* 0x000fce0004000000 */
.L_x_102:
[----:B------:R-:W-:Y:S05]  /*2ef0*/  BSYNC.RECONVERGENT B0 ;  /* 0x0000000000007941 */ /* 0x000fea0003800200 */
.L_x_87:
[----:B------:R-:W-:Y:S05]  /*2f00*/  @P2 EXIT ;  /* 0x000000000000294d */ /* 0x000fea0003800000 */
[----:B------:R-:W1:Y:S01]  /*2f10*/  LDCU.64 UR8, c[0x0][0x3a0] ;  /* 0x00007400ff0877ac */ /* 0x000e620008000a00 */
[----:B------:R-:W2:Y:S01]  /*2f20*/  LDC.64 R4, c[0x0][0x388] ;  /* 0x0000e200ff047b82 */ /* 0x000ea20000000a00 */
[----:B------:R-:W0:Y:S01]  /*2f30*/  LDCU.64 UR4, c[0x0][0x3a0] ;  /* 0x00007400ff0477ac */ /* 0x000e220008000a00 */
[----:B-1----:R-:W-:-:S06]  /*2f40*/  DSETP.GT.AND P0, PT, R2, UR8, PT ;  /* 0x0000000802007e2a */ /* 0x002fcc000bf04000 */
[----:B0-----:R-:W-:Y:S02]  /*2f50*/  FSEL R2, R2, UR4, P0 ;  /* 0x0000000402027c08 */ /* 0x001fe40008000000 */
[----:B------:R-:W-:-:S05]  /*2f60*/  FSEL R3, R3, UR5, P0 ;  /* 0x0000000503037c08 */ /* 0x000fca0008000000 */
[----:B--2---:R-:W-:Y:S01]  /*2f70*/  STG.E.64 desc[UR6][R4.64], R2 ;  /* 0x0000000204007986 */ /* 0x004fe2000c101b06 */
[----:B------:R-:W-:Y:S05]  /*2f80*/  EXIT ;  /* 0x000000000000794d */ /* 0x000fea0003800000 */
.L_x_115:
        /* <DEDUP_REMOVED lines=15> */
.L_x_257:


//--------------------- .text._ZN3cub18CUB_300001_SM_10006detail6reduce28DeviceReduceSingleTileKernelINS2_10policy_hubIdjN4cuda3__47maximumIdEEE10Policy1000EPdSB_iS8_ddNS5_3std3__410__identityEEEvT0_T1_T2_T3_T4_T6_ --------------------------
	.section	.text._ZN3cub18CUB_300001_SM_10006detail6reduce28DeviceReduceSingleTileKernelINS2_10policy_hubIdjN4cuda3__47maximumIdEEE10Policy1000EPdSB_iS8_ddNS5_3std3__410__identityEEEvT0_T1_T2_T3_T4_T6_,"ax",@progbits
	.align	128
        .global         _ZN3cub18CUB_300001_SM_10006detail6reduce28DeviceReduceSingleTileKernelINS2_10policy_hubIdjN4cuda3__47maximumIdEEE10Policy1000EPdSB_iS8_ddNS5_3std3__410__identityEEEvT0_T1_T2_T3_T4_T6_
        .type           _ZN3cub18CUB_300001_SM_10006detail6reduce28DeviceReduceSingleTileKernelINS2_10policy_hubIdjN4cuda3__47maximumIdEEE10Policy1000EPdSB_iS8_ddNS5_3std3__410__identityEEEvT0_T1_T2_T3_T4_T6_,@function
        .size           _ZN3cub18CUB_300001_SM_10006detail6reduce28DeviceReduceSingleTileKernelINS2_10policy_hubIdjN4cuda3__47maximumIdEEE10Policy1000EPdSB_iS8_ddNS5_3std3__410__identityEEEvT0_T1_T2_T3_T4_T6_,(.L_x_258 - _ZN3cub18CUB_300001_SM_10006detail6reduce28DeviceReduceSingleTileKernelINS2_10policy_hubIdjN4cuda3__47maximumIdEEE10Policy1000EPdSB_iS8_ddNS5_3std3__410__identityEEEvT0_T1_T2_T3_T4_T6_)
        .other          _ZN3cub18CUB_300001_SM_10006detail6reduce28DeviceReduceSingleTileKernelINS2_10policy_hubIdjN4cuda3__47maximumIdEEE10Policy1000EPdSB_iS8_ddNS5_3std3__410__identityEEEvT0_T1_T2_T3_T4_T6_,@"STO_CUDA_ENTRY STV_DEFAULT"
_ZN3cub18CUB_300001_SM_10006detail6reduce28DeviceReduceSingleTileKernelINS2_10policy_hubIdjN4cuda3__47maximumIdEEE10Policy1000EPdSB_iS8_ddNS5_3std3__410__identityEEEvT0_T1_T2_T3_T4_T6_:
.text._ZN3cub18CUB_300001_SM_10006detail6reduce28DeviceReduceSingleTileKernelINS2_10policy_hubIdjN4cuda3__47maximumIdEEE10Policy1000EPdSB_iS8_ddNS5_3std3__410__identityEEEvT0_T1_T2_T3_T4_T6_:
        /* <DEDUP_REMOVED lines=13> */
.L_x_116:
        /* <DEDUP_REMOVED lines=16> */
.L_x_121:
[----:B------:R-:W-:Y:S05]  /*01d0*/  BSYNC.RECONVERGENT B1 ;  /* 0x0000000000017941 */ /* 0x000fea0003800200 */
.L_x_120:
        /* <DEDUP_REMOVED lines=17> */
.L_x_126:
        /* <DEDUP_REMOVED lines=12> */
.L_x_125:
[----:B------:R-:W-:Y:S05]  /*03b0*/  BSYNC.RECONVERGENT B2 ;  /* 0x0000000000027941 */ /* 0x000fea0003800200 */
.L_x_124:
        /* <DEDUP_REMOVED lines=9> */
.L_x_129:
        /* <DEDUP_REMOVED lines=74> */
.L_x_128:
[----:B------:R-:W-:Y:S05]  /*08f0*/  BSYNC.RECONVERGENT B2 ;  /* 0x0000000000027941 */ /* 0x000fea0003800200 */
.L_x_127:
        /* <DEDUP_REMOVED lines=42> */
.L_x_131:
[----:B------:R-:W-:Y:S05]  /*0ba0*/  BSYNC.RECONVERGENT B2 ;  /* 0x0000000000027941 */ /* 0x000fea0003800200 */
.L_x_130:
        /* <DEDUP_REMOVED lines=20> */
.L_x_123:
[----:B------:R-:W-:Y:S05]  /*0cf0*/  BSYNC.RECONVERGENT B1 ;  /* 0x0000000000017941 */ /* 0x000fea0003800200 */
.L_x_122:
        /* <DEDUP_REMOVED lines=81> */
.L_x_132:
        /* <DEDUP_REMOVED lines=108> */
.L_x_119:
        /* <DEDUP_REMOVED lines=38> */
.L_x_136:
        /* <DEDUP_REMOVED lines=37> */
.L_x_134:
        /* <DEDUP_REMOVED lines=19> */
.L_x_140:
        /* <DEDUP_REMOVED lines=10> */
.L_x_139:
[----:B------:R-:W-:Y:S05]  /*1f50*/  BSYNC.RECONVERGENT B2 ;  /* 0x0000000000027941 */ /* 0x000fea0003800200 */
.L_x_138:
        /* <DEDUP_REMOVED lines=16> */
.L_x_143:
        /* <DEDUP_REMOVED lines=77> */
.L_x_142:
[----:B------:R-:W-:Y:S05]  /*2530*/  BSYNC.RECONVERGENT B2 ;  /* 0x0000000000027941 */ /* 0x000fea0003800200 */
.L_x_141:
        /* <DEDUP_REMOVED lines=44> */
.L_x_145:
[----:B------:R-:W-:Y:S05]  /*2800*/  BSYNC.RECONVERGENT B2 ;  /* 0x0000000000027941 */ /* 0x000fea0003800200 */
.L_x_144:
        /* <DEDUP_REMOVED lines=19> */
.L_x_137:
[----:B------:R-:W-:Y:S05]  /*2940*/  BSYNC.RECONVERGENT B1 ;  /* 0x0000000000017941 */ /* 0x000fea0003800200 */
.L_x_135:
        /* <DEDUP_REMOVED lines=75> */
.L_x_118:
        /* <DEDUP_REMOVED lines=12> */
.L_x_148:
[----:B------:R-:W-:Y:S05]  /*2ec0*/  BSYNC.RECONVERGENT B1 ;  /* 0x0000000000017941 */ /* 0x000fea0003800200 */
.L_x_147:
        /* <DEDUP_REMOVED lines=17> */
.L_x_153:
        /* <DEDUP_REMOVED lines=12> */
.L_x_152:
[----:B------:R-:W-:Y:S05]  /*30a0*/  BSYNC.RECONVERGENT B2 ;  /* 0x0000000000027941 */ /* 0x000fea0003800200 */
.L_x_151:
        /* <DEDUP_REMOVED lines=9> */
.L_x_156:
        /* <DEDUP_REMOVED lines=74> */
.L_x_155:
[----:B------:R-:W-:Y:S05]  /*35e0*/  BSYNC.RECONVERGENT B2 ;  /* 0x0000000000027941 */ /* 0x000fea0003800200 */
.L_x_154:
        /* <DEDUP_REMOVED lines=42> */
.L_x_158:
[----:B------:R-:W-:Y:S05]  /*3890*/  BSYNC.RECONVERGENT B2 ;  /* 0x0000000000027941 */ /* 0x000fea0003800200 */
.L_x_157:
        /* <DEDUP_REMOVED lines=20> */
.L_x_150:
[----:B------:R-:W-:Y:S05]  /*39e0*/  BSYNC.RECONVERGENT B1 ;  /* 0x0000000000017941 */ /* 0x000fea0003800200 */
.L_x_149:
        /* <DEDUP_REMOVED lines=85> */
.L_x_159:
        /* <DEDUP_REMOVED lines=108> */
.L_x_146:
        /* <DEDUP_REMOVED lines=38> */
.L_x_162:
        /* <DEDUP_REMOVED lines=40> */
.L_x_160:
        /* <DEDUP_REMOVED lines=20> */
.L_x_166:
        /* <DEDUP_REMOVED lines=10> */
.L_x_165:
[----:B------:R-:W-:Y:S05]  /*4cc0*/  BSYNC.RECONVERGENT B2 ;  /* 0x0000000000027941 */ /* 0x000fea0003800200 */
.L_x_164:
        /* <DEDUP_REMOVED lines=17> */
.L_x_169:
        /* <DEDUP_REMOVED lines=77> */
.L_x_168:
[----:B------:R-:W-:Y:S05]  /*52b0*/  BSYNC.RECONVERGENT B2 ;  /* 0x0000000000027941 */ /* 0x000fea0003800200 */
.L_x_167:
        /* <DEDUP_REMOVED lines=45> */
.L_x_171:
[----:B------:R-:W-:Y:S05]  /*5590*/  BSYNC.RECONVERGENT B2 ;  /* 0x0000000000027941 */ /* 0x000fea0003800200 */
.L_x_170:
        /* <DEDUP_REMOVED lines=20> */
.L_x_163:
[----:B------:R-:W-:Y:S05]  /*56e0*/  BSYNC.RECONVERGENT B1 ;  /* 0x0000000000017941 */ /* 0x000fea0003800200 */
.L_x_161:
        /* <DEDUP_REMOVED lines=82> */
.L_x_133:
[----:B------:R-:W-:Y:S05]  /*5c10*/  BSYNC.RECONVERGENT B0 ;  /* 0x0000000000007941 */ /* 0x000fea0003800200 */
.L_x_117:
        /* <DEDUP_REMOVED lines=9> */
.L_x_172:
        /* <DEDUP_REMOVED lines=13> */
.L_x_258:


//--------------------- .text._ZN3cub18CUB_300001_SM_10006detail6reduce18DeviceReduceKernelINS2_10policy_hubIdjN4cuda3__47maximumIdEEE10Policy1000EN6thrust24THRUST_300001_SM_1000_NS6detail15normal_iteratorINSC_10device_ptrIdEEEEjS8_dNS5_3std3__410__identityEEEvT0_PT3_T1_NS0_13GridEvenShareISO_EET2_T4_ --------------------------
	.section	.text._ZN3cub18CUB_300001_SM_10006detail6reduce18DeviceReduceKernelINS2_10policy_hubIdjN4cuda3__47maximumIdEEE10Policy1000EN6thrust24THRUST_300001_SM_1000_NS6detail15normal_iteratorINSC_10device_ptrIdEEEEjS8_dNS5_3std3__410__identityEEEvT0_PT3_T1_NS0_13GridEvenShareISO_EET2_T4_,"ax",@progbits
	.align	128
        .global         _ZN3cub18CUB_300001_SM_10006detail6reduce18DeviceReduceKernelINS2_10policy_hubIdjN4cuda3__47maximumIdEEE10Policy1000EN6thrust24THRUST_300001_SM_1000_NS6detail15normal_iteratorINSC_10device_ptrIdEEEEjS8_dNS5_3std3__410__identityEEEvT0_PT3_T1_NS0_13GridEvenShareISO_EET2_T4_
        .type           _ZN3cub18CUB_300001_SM_10006detail6reduce18DeviceReduceKernelINS2_10policy_hubIdjN4cuda3__47maximumIdEEE10Policy1000EN6thrust24THRUST_300001_SM_1000_NS6detail15normal_iteratorINSC_10device_ptrIdEEEEjS8_dNS5_3std3__410__identityEEEvT0_PT3_T1_NS0_13GridEvenShareISO_EET2_T4_,@function
        .size           _ZN3cub18CUB_300001_SM_10006detail6reduce18DeviceReduceKernelINS2_10policy_hubIdjN4cuda3__47maximumIdEEE10Policy1000EN6thrust24THRUST_300001_SM_1000_NS6detail15normal_iteratorINSC_10device_ptrIdEEEEjS8_dNS5_3std3__410__identityEEEvT0_PT3_T1_NS0_13GridEvenShareISO_EET2_T4_,(.L_x_259 - _ZN3cub18CUB_300001_SM_10006detail6reduce18DeviceReduceKernelINS2_10policy_hubIdjN4cuda3__47maximumIdEEE10Policy1000EN6thrust24THRUST_300001_SM_1000_NS6detail15normal_iteratorINSC_10device_ptrIdEEEEjS8_dNS5_3std3__410__identityEEEvT0_PT3_T1_NS0_13GridEvenShareISO_EET2_T4_)
        .other          _ZN3cub18CUB_300001_SM_10006detail6reduce18DeviceReduceKernelINS2_10policy_hubIdjN4cuda3__47maximumIdEEE10Policy1000EN6thrust24THRUST_300001_SM_1000_NS6detail15normal_iteratorINSC_10device_ptrIdEEEEjS8_dNS5_3std3__410__identityEEEvT0_PT3_T1_NS0_13GridEvenShareISO_EET2_T4_,@"STO_CUDA_ENTRY STV_DEFAULT"
_ZN3cub18CUB_300001_SM_10006detail6reduce18DeviceReduceKernelINS2_10policy_hubIdjN4cuda3__47maximumIdEEE10Policy1000EN6thrust24THRUST_300001_SM_1000_NS6detail15normal_iteratorINSC_10device_ptrIdEEEEjS8_dNS5_3std3__410__identityEEEvT0_PT3_T1_NS0_13GridEvenShareISO_EET2_T4_:
.text._ZN3cub18CUB_300001_SM_10006detail6reduce18DeviceReduceKernelINS2_10policy_hubIdjN4cuda3__47maximumIdEEE10Policy1000EN6thrust24THRUST_300001_SM_1000_NS6detail15normal_iteratorINSC_10device_ptrIdEEEEjS8_dNS5_3std3__410__identityEEEvT0_PT3_T1_NS0_13GridEvenShareISO_EET2_T4_:
[----:B------:R-:W-:Y:S08]  /*0000*/  LDC R1, c[0x0][0x37c] ;  /* 0x0000df00ff017b82 */ /* 0x000ff00000000800 */
[----:B------:R-:W0:Y:S01]  /*0010*/  S2UR UR10, SR_CTAID.X ;  /* 0x00000000000a79c3 */ /* 0x000e220000002500 */
[----:B------:R-:W1:Y:S01]  /*0020*/  LDCU.64 UR12, c[0x0][0x3a8] ;  /* 0x00007500ff0c77ac */ /* 0x000e620008000a00 */
[----:B------:R-:W-:Y:S01]  /*0030*/  BSSY.RECONVERGENT B0, `(.L_x_173) ;  /* 0x000033f000007945 */ /* 0x000fe20003800200 */
[----:B------:R-:W2:Y:S01]  /*0040*/  LDCU.64 UR8, c[0x0][0x358] ;  /* 0x00006b00ff0877ac */ /* 0x000ea20008000a00 */
[----:B-1----:R-:W-:Y:S01]  /*0050*/  IMAD.U32 R4, RZ, RZ, UR12 ;  /* 0x0000000cff047e24 */ /* 0x002fe2000f8e00ff */
[----:B------:R-:W-:-:S02]  /*0060*/  USHF.L.U32 UR4, UR13, 0xb, URZ ;  /* 0x0000000b0d047899 */ /* 0x000fc400080006ff */
[----:B0-----:R-:W-:-:S06]  /*0070*/  USHF.L.U32 UR6, UR10, 0xb, URZ ;  /* 0x0000000b0a067899 */ /* 0x001fcc00080006ff */
[----:B------:R-:W-:-:S05]  /*0080*/  VIADD R2, R4, -UR6 ;  /* 0x8000000604027c36 */ /* 0x000fca0008000000 */
[----:B------:R-:W-:-:S13]  /*0090*/  ISETP.GT.U32.AND P0, PT, R2, 0x7ff, PT ;  /* 0x000007ff0200780c */ /* 0x000fda0003f04070 */
[----:B--2---:R-:W-:Y:S05]  /*00a0*/  @P0 BRA `(.L_x_174) ;  /* 0x0000001800940947 */ /* 0x004fea0003800000 */
[----:B------:R-:W0:Y:S01]  /*00b0*/  S2R R3, SR_TID.X ;  /* 0x0000000000037919 */ /* 0x000e220000002100 */
[----:B------:R-:W-:Y:S01]  /*00c0*/  BSSY.RECONVERGENT B1, `(.L_x_175) ;  /* 0x000000a000017945 */ /* 0x000fe20003800200 */
[----:B------:R-:W-:Y:S02]  /*00d0*/  CS2R R14, SRZ ;  /* 0x00000000000e7805 */ /* 0x000fe4000001ff00 */
[----:B0-----:R-:W-:Y:S01]  /*00e0*/  ISETP.GE.U32.AND P0, PT, R3, R2, PT ;  /* 0x000000020300720c */ /* 0x001fe20003f06070 */
[----:B------:R-:W-:-:S12]  /*00f0*/  IMAD.MOV.U32 R21, RZ, RZ, R3 ;  /* 0x000000ffff157224 */ /* 0x000fd800078e0003 */
[----:B------:R-:W-:Y:S05]  /*0100*/  @P0 BRA `(.L_x_176) ;  /* 0x0000000000140947 */ /* 0x000fea0003800000 */
[----:B------:R-:W0:Y:S01]  /*0110*/  LDC.64 R14, c[0x0][0x380] ;  /* 0x0000e000ff0e7b82 */ /* 0x000e220000000a00 */
[----:B------:R-:W-:-:S04]  /*0120*/  VIADD R5, R3, UR6 ;  /* 0x0000000603057c36 */ /* 0x000fc80008000000 */
[----:B0-----:R-:W-:-:S06]  /*0130*/  IMAD.WIDE.U32 R14, R5, 0x8, R14 ;  /* 0x00000008050e7825 */ /* 0x001fcc00078e000e */
[----:B------:R-:W5:Y:S01]  /*0140*/  LDG.E.64 R14, desc[UR8][R14.64] ;  /* 0x000000080e0e7981 */ /* 0x000f62000c1e1b00 */
[----:B------:R-:W-:-:S07]  /*0150*/  VIADD R21, R3, 0x100 ;  /* 0x0000010003157836 */ /* 0x000fce0000000000 */
.L_x_176:
[----:B------:R-:W-:Y:S05]  /*0160*/  BSYNC.RECONVERGENT B1 ;  /* 0x0000000000017941 */ /* 0x000fea0003800200 */
.L_x_175:
[----:B------:R-:W-:Y:S01]  /*0170*/  ISETP.GE.U32.AND P0, PT, R21, R2, PT ;  /* 0x000000021500720c */ /* 0x000fe20003f06070 */
[----:B------:R-:W-:-:S12]  /*0180*/  BSSY.RECONVERGENT B1, `(.L_x_177) ;  /* 0x00000de000017945 */ /* 0x000fd80003800200 */
[----:B------:R-:W-:Y:S05]  /*0190*/  @P0 BRA `(.L_x_178) ;  /* 0x0000000c00700947 */ /* 0x000fea0003800000 */
[----:B------:R-:W-:Y:S01]  /*01a0*/  LOP3.LUT R5, RZ, R21, RZ, 0x33, !PT ;  /* 0x00000015ff057212 */ /* 0x000fe200078e33ff */
[----:B------:R-:W-:Y:S03]  /*01b0*/  BSSY.RECONVERGENT B2, `(.L_x_179) ;  /* 0x0000072000027945 */ /* 0x000fe60003800200 */
[----:B------:R-:W-:-:S04]  /*01c0*/  IADD3 R5, PT, PT, R4, -UR6, R5 ;  /* 0x8000000604057c10 */ /* 0x000fc8000fffe005 */
[C---:B------:R-:W-:Y:S02]  /*01d0*/  ISETP.GE.U32.AND P0, PT, R5.reuse, 0xf00, PT ;  /* 0x00000f000500780c */ /* 0x040fe40003f06070 */
[----:B------:R-:W-:-:S04]  /*01e0*/  LEA.HI R0, R5, 0x1, RZ, 0x18 ;  /* 0x0000000105007811 */ /* 0x000fc800078fc0ff */
[----:B------:R-:W-:-:S07]  /*01f0*/  LOP3.LUT R4, R0, 0xf, RZ, 0xc0, !PT ;  /* 0x0000000f00047812 */ /* 0x000fce00078ec0ff */
[----:B------:R-:W-:Y:S05]  /*0200*/  @!P0 BRA `(.L_x_180) ;  /* 0x0000000400b08947 */ /* 0x000fea0003800000 */
[----:B------:R-:W0:Y:S01]  /*0210*/  LDC.64 R6, c[0x0][0x380] ;  /* 0x0000e000ff067b82 */ /* 0x000e220000000a00 */
[----:B------:R-:W-:Y:S01]  /*0220*/  LOP3.LUT R25, R0, 0x1fffff0, RZ, 0xc0, !PT ;  /* 0x01fffff000197812 */ /* 0x000fe200078ec0ff */
[----:B------:R-:W-:Y:S01]  /*0230*/  BSSY.RECONVERGENT B3, `(.L_x_181) ;  /* 0x0000068000037945 */ /* 0x000fe20003800200 */
[C---:B------:R-:W-:Y:S01]  /*0240*/  LOP3.LUT R24, R21.reuse, 0x800, RZ, 0xfc, !PT ;  /* 0x0000080015187812 */ /* 0x040fe200078efcff */
[----:B------:R-:W-:Y:S02]  /*0250*/  VIADD R5, R21, UR6 ;  /* 0x0000000615057c36 */ /* 0x000fe40008000000 */
[----:B------:R-:W-:-:S07]  /*0260*/  IMAD.MOV R25, RZ, RZ, -R25 ;  /* 0x000000ffff197224 */ /* 0x000fce00078e0a19 */
.L_x_182:
[----:B0-----:R-:W-:-:S04]  /*0270*/  IMAD.WIDE.U32 R8, R5, 0x8, R6 ;  /* 0x0000000805087825 */ /* 0x001fc800078e0006 */
[----:B------:R-:W-:Y:S02]  /*0280*/  VIADD R23, R5, 0x100 ;  /* 0x0000010005177836 */ /* 0x000fe40000000000 */
[----:B------:R-:W2:Y:S02]  /*0290*/  LDG.E.64 R8, desc[UR8][R8.64] ;  /* 0x0000000808087981 */ /* 0x000ea4000c1e1b00 */
[----:B------:R-:W-:-:S06]  /*02a0*/  IMAD.WIDE.U32 R22, R23, 0x8, R6 ;  /* 0x0000000817167825 */ /* 0x000fcc00078e0006 */
[----:B------:R-:W3:Y:S01]  /*02b0*/  LDG.E.64 R22, desc[UR8][R22.64] ;  /* 0x0000000816167981 */ /* 0x000ee2000c1e1b00 */
[----:B------:R-:W-:-:S04]  /*02c0*/  VIADD R21, R5, 0x200 ;  /* 0x0000020005157836 */ /* 0x000fc80000000000 */
[----:B------:R-:W-:-:S04]  /*02d0*/  IMAD.WIDE.U32 R20, R21, 0x8, R6 ;  /* 0x0000000815147825 */ /* 0x000fc800078e0006 */
[----:B------:R-:W-:Y:S02]  /*02e0*/  VIADD R19, R5, 0x300 ;  /* 0x0000030005137836 */ /* 0x000fe40000000000 */
[----:B------:R-:W4:Y:S02]  /*02f0*/  LDG.E.64 R20, desc[UR8][R20.64] ;  /* 0x0000000814147981 */ /* 0x000f24000c1e1b00 */
        /* <DEDUP_REMOVED lines=9> */
[----:B------:R-:W-:-:S06]  /*0390*/  IMAD.WIDE.U32 R10, R11, 0x8, R6 ;  /* 0x000000080b0a7825 */ /* 0x000fcc00078e0006 */
[----:B------:R-:W4:Y:S01]  /*03a0*/  LDG.E.64 R10, desc[UR8][R10.64] ;  /* 0x000000080a0a7981 */ /* 0x000f22000c1e1b00 */
[----:B--2--5:R-:W-:-:S06]  /*03b0*/  DSETP.GEU.AND P0, PT, R14, R8, PT ;  /* 0x000000080e00722a */ /* 0x024fcc0003f0e000 */
[----:B------:R-:W-:Y:S02]  /*03c0*/  FSEL R14, R8, R14, !P0 ;  /* 0x0000000e080e7208 */ /* 0x000fe40004000000 */
[----:B------:R-:W-:Y:S01]  /*03d0*/  FSEL R15, R9, R15, !P0 ;  /* 0x0000000f090f7208 */ /* 0x000fe20004000000 */
[----:B------:R-:W-:-:S04]  /*03e0*/  VIADD R9, R5, 0x700 ;  /* 0x0000070005097836 */ /* 0x000fc80000000000 */
[----:B------:R-:W-:Y:S01]  /*03f0*/  IMAD.WIDE.U32 R8, R9, 0x8, R6 ;  /* 0x0000000809087825 */ /* 0x000fe200078e0006 */
[----:B---3--:R-:W-:-:S05]  /*0400*/  DSETP.GEU.AND P0, PT, R14, R22, PT ;  /* 0x000000160e00722a */ /* 0x008fca0003f0e000 */
[----:B------:R-:W2:Y:S01]  /*0410*/  LDG.E.64 R8, desc[UR8][R8.64] ;  /* 0x0000000808087981 */ /* 0x000ea2000c1e1b00 */
[----:B------:R-:W-:Y:S01]  /*0420*/  FSEL R15, R23, R15, !P0 ;  /* 0x0000000f170f7208 */ /* 0x000fe20004000000 */
[----:B------:R-:W-:Y:S01]  /*0430*/  VIADD R23, R5, 0x800 ;  /* 0x0000080005177836 */ /* 0x000fe20000000000 */
[----:B------:R-:W-:-:S03]  /*0440*/  FSEL R14, R22, R14, !P0 ;  /* 0x0000000e160e7208 */ /* 0x000fc60004000000 */
[----:B------:R-:W-:-:S06]  /*0450*/  IMAD.WIDE.U32 R22, R23, 0x8, R6 ;  /* 0x0000000817167825 */ /* 0x000fcc00078e0006 */
[----:B------:R-:W3:Y:S01]  /*0460*/  LDG.E.64 R22, desc[UR8][R22.64] ;  /* 0x0000000816167981 */ /* 0x000ee2000c1e1b00 */
[----:B----4-:R-:W-:-:S06]  /*0470*/  DSETP.GEU.AND P0, PT, R14, R20, PT ;  /* 0x000000140e00722a */ /* 0x010fcc0003f0e000 */
[----:B------:R-:W-:Y:S02]  /*0480*/  FSEL R14, R20, R14, !P0 ;  /* 0x0000000e140e7208 */ /* 0x000fe40004000000 */
[----:B------:R-:W-:Y:S01]  /*0490*/  FSEL R15, R21, R15, !P0 ;  /* 0x0000000f150f7208 */ /* 0x000fe20004000000 */
[----:B------:R-:W-:-:S04]  /*04a0*/  VIADD R21, R5, 0x900 ;  /* 0x0000090005157836 */ /* 0x000fc80000000000 */
[----:B------:R-:W-:Y:S01]  /*04b0*/  IMAD.WIDE.U32 R20, R21, 0x8, R6 ;  /* 0x0000000815147825 */ /* 0x000fe200078e0006 */
[----:B------:R-:W-:-:S05]  /*04c0*/  DSETP.GEU.AND P0, PT, R14, R18, PT ;  /* 0x000000120e00722a */ /* 0x000fca0003f0e000 */
[----:B------:R-:W4:Y:S01]  /*04d0*/  LDG.E.64 R20, desc[UR8][R20.64] ;  /* 0x0000000814147981 */ /* 0x000f22000c1e1b00 */
        /* <DEDUP_REMOVED lines=21> */
[----:B------:R-:W-:-:S06]  /*0630*/  IMAD.WIDE.U32 R12, R13, 0x8, R6 ;  /* 0x000000080d0c7825 */ /* 0x000fcc00078e0006 */
[----:B------:R-:W4:Y:S01]  /*0640*/  LDG.E.64 R12, desc[UR8][R12.64] ;  /* 0x000000080c0c7981 */ /* 0x000f22000c1e1b00 */
[----:B--2---:R-:W-:-:S06]  /*0650*/  DSETP.GEU.AND P0, PT, R10, R8, PT ;  /* 0x000000080a00722a */ /* 0x004fcc0003f0e000 */
        /* <DEDUP_REMOVED lines=24> */
[----:B------:R-:W-:-:S05]  /*07e0*/  VIADD R25, R25, 0x10 ;  /* 0x0000001019197836 */ /* 0x000fca0000000000 */
[----:B------:R-:W-:Y:S02]  /*07f0*/  FSEL R8, R12, R8, !P0 ;  /* 0x000000080c087208 */ /* 0x000fe40004000000 */
[----:B------:R-:W-:Y:S02]  /*0800*/  FSEL R9, R13, R9, !P0 ;  /* 0x000000090d097208 */ /* 0x000fe40004000000 */
[----:B------:R-:W-:Y:S01]  /*0810*/  ISETP.NE.AND P1, PT, R25, RZ, PT ;  /* 0x000000ff1900720c */ /* 0x000fe20003f25270 */
[----:B------:R-:W-:Y:S02]  /*0820*/  VIADD R24, R24, 0x1000 ;  /* 0x0000100018187836 */ /* 0x000fe40000000000 */
[----:B------:R-:W-:Y:S01]  /*0830*/  VIADD R5, R5, 0x1000 ;  /* 0x0000100005057836 */ /* 0x000fe20000000000 */
[----:B--2---:R-:W-:-:S06]  /*0840*/  DSETP.GEU.AND P0, PT, R8, R10, PT ;  /* 0x0000000a0800722a */ /* 0x004fcc0003f0e000 */
[----:B------:R-:W-:Y:S02]  /*0850*/  FSEL R8, R10, R8, !P0 ;  /* 0x000000080a087208 */ /* 0x000fe40004000000 */
[----:B------:R-:W-:-:S06]  /*0860*/  FSEL R9, R11, R9, !P0 ;  /* 0x000000090b097208 */ /* 0x000fcc0004000000 */
[----:B---3--:R-:W-:-:S06]  /*0870*/  DSETP.GEU.AND P0, PT, R8, R22, PT ;  /* 0x000000160800722a */ /* 0x008fcc0003f0e000 */
[----:B------:R-:W-:Y:S02]  /*0880*/  FSEL R14, R22, R8, !P0 ;  /* 0x00000008160e7208 */ /* 0x000fe40004000000 */
[----:B------:R-:W-:Y:S01]  /*0890*/  FSEL R15, R23, R9, !P0 ;  /* 0x00000009170f7208 */ /* 0x000fe20004000000 */
[----:B------:R-:W-:Y:S06]  /*08a0*/  @P1 BRA `(.L_x_182) ;  /* 0xfffffff800701947 */ /* 0x000fec000383ffff */
[----:B------:R-:W-:Y:S05]  /*08b0*/  BSYNC.RECONVERGENT B3 ;  /* 0x0000000000037941 */ /* 0x000fea0003800200 */
.L_x_181:
[----:B------:R-:W-:-:S07]  /*08c0*/  VIADD R21, R24, 0xfffff800 ;  /* 0xfffff80018157836 */ /* 0x000fce0000000000 */
.L_x_180:
[----:B------:R-:W-:Y:S05]  /*08d0*/  BSYNC.RECONVERGENT B2 ;  /* 0x0000000000027941 */ /* 0x000fea0003800200 */
.L_x_179:
[----:B------:R-:W-:-:S13]  /*08e0*/  ISETP.NE.AND P0, PT, R4, RZ, PT ;  /* 0x000000ff0400720c */ /* 0x000fda0003f05270 */
[----:B------:R-:W-:Y:S05]  /*08f0*/  @!P0 BRA `(.L_x_178) ;  /* 0x0000000400988947 */ /* 0x000fea0003800000 */
[----:B------:R-:W-:Y:S01]  /*0900*/  ISETP.GE.U32.AND P1, PT, R4, 0x8, PT ;  /* 0x000000080400780c */ /* 0x000fe20003f26070 */
[----:B------:R-:W-:Y:S01]  /*0910*/  BSSY.RECONVERGENT B2, `(.L_x_183) ;  /* 0x0000036000027945 */ /* 0x000fe20003800200 */
[----:B------:R-:W-:-:S04]  /*0920*/  LOP3.LUT R20, R0, 0x7, RZ, 0xc0, !PT ;  /* 0x0000000700147812 */ /* 0x000fc800078ec0ff */
[----:B------:R-:W-:-:S07]  /*0930*/  ISETP.NE.AND P0, PT, R20, RZ, PT ;  /* 0x000000ff1400720c */ /* 0x000fce0003f05270 */
[----:B------:R-:W-:Y:S06]  /*0940*/  @!P1 BRA `(.L_x_184) ;  /* 0x0000000000c89947 */ /* 0x000fec0003800000 */
[----:B------:R-:W0:Y:S01]  /*0950*/  LDC.64 R4, c[0x0][0x380] ;  /* 0x0000e000ff047b82 */ /* 0x000e220000000a00 */
[----:B------:R-:W-:-:S04]  /*0960*/  VIADD R25, R21, UR6 ;  /* 0x0000000615197c36 */ /* 0x000fc80008000000 */
[C---:B------:R-:W-:Y:S02]  /*0970*/  VIADD R9, R25.reuse, 0x100 ;  /* 0x0000010019097836 */ /* 0x040fe40000000000 */
[----:B0-----:R-:W-:-:S06]  /*0980*/  IMAD.WIDE.U32 R6, R25, 0x8, R4 ;  /* 0x0000000819067825 */ /* 0x001fcc00078e0004 */
[----:B------:R-:W2:Y:S01]  /*0990*/  LDG.E.64 R6, desc[UR8][R6.64] ;  /* 0x0000000806067981 */ /* 0x000ea2000c1e1b00 */
[----:B------:R-:W-:-:S04]  /*09a0*/  IMAD.WIDE.U32 R8, R9, 0x8, R4 ;  /* 0x0000000809087825 */ /* 0x000fc800078e0004 */
[----:B------:R-:W-:Y:S02]  /*09b0*/  VIADD R11, R25, 0x200 ;  /* 0x00000200190b7836 */ /* 0x000fe40000000000 */
[----:B------:R-:W3:Y:S02]  /*09c0*/  LDG.E.64 R8, desc[UR8][R8.64] ;  /* 0x0000000808087981 */ /* 0x000ee4000c1e1b00 */
        /* <DEDUP_REMOVED lines=42> */
.L_x_184:
[----:B------:R-:W-:Y:S05]  /*0c70*/  BSYNC.RECONVERGENT B2 ;  /* 0x0000000000027941 */ /* 0x000fea0003800200 */
.L_x_183:
        /* <DEDUP_REMOVED lines=32> */
.L_x_186:
[----:B------:R-:W-:Y:S05]  /*0e80*/  BSYNC.RECONVERGENT B2 ;  /* 0x0000000000027941 */ /* 0x000fea0003800200 */
.L_x_185:
[----:B------:R-:W-:Y:S05]  /*0e90*/  @!P0 BRA `(.L_x_178) ;  /* 0x0000000000308947 */ /* 0x000fea0003800000 */
[----:B------:R-:W0:Y:S01]  /*0ea0*/  LDC.64 R6, c[0x0][0x380] ;  /* 0x0000e000ff067b82 */ /* 0x000e220000000a00 */
[----:B------:R-:W-:Y:S02]  /*0eb0*/  VIADD R9, R21, UR6 ;  /* 0x0000000615097c36 */ /* 0x000fe40008000000 */
[----:B------:R-:W-:-:S07]  /*0ec0*/  IMAD.MOV R0, RZ, RZ, -R0 ;  /* 0x000000ffff007224 */ /* 0x000fce00078e0a00 */
.L_x_187:
[----:B0-----:R-:W-:-:S06]  /*0ed0*/  IMAD.WIDE.U32 R4, R9, 0x8, R6 ;  /* 0x0000000809047825 */ /* 0x001fcc00078e0006 */
        /* <DEDUP_REMOVED lines=8> */
.L_x_178:
[----:B------:R-:W-:Y:S05]  /*0f60*/  BSYNC.RECONVERGENT B1 ;  /* 0x0000000000017941 */ /* 0x000fea0003800200 */
.L_x_177:
[----:B------:R-:W-:-:S13]  /*0f70*/  ISETP.GE.U32.AND P0, PT, R2, 0x100, PT ;  /* 0x000001000200780c */ /* 0x000fda0003f06070 */
        /* <DEDUP_REMOVED lines=50> */
[----:B------:R-:W1:Y:S04]  /*12a0*/  LDS.128 R12, [UR4+0x10] ;  /* 0x00001004ff0c7984 */ /* 0x000e680008000c00 */
[----:B0-----:R-:W0:Y:S01]  /*12b0*/  LDS.128 R8, [UR4+0x20] ;  /* 0x00002004ff087984 */ /* 0x001e220008000c00 */
[----:B-1----:R-:W-:-:S06]  /*12c0*/  DSETP.GEU.AND P1, PT, R4, R12, PT ;  /* 0x0000000c0400722a */ /* 0x002fcc0003f2e000 */
[----:B------:R-:W-:Y:S02]  /*12d0*/  FSEL R2, R12, R4, !P1 ;  /* 0x000000040c027208 */ /* 0x000fe40004800000 */
[----:B------:R-:W-:Y:S02]  /*12e0*/  FSEL R3, R13, R5, !P1 ;  /* 0x000000050d037208 */ /* 0x000fe40004800000 */
[----:B------:R-:W1:Y:S04]  /*12f0*/  LDS.128 R4, [UR4+0x30] ;  /* 0x00003004ff047984 */ /* 0x000e680008000c00 */
[----:B------:R-:W-:-:S06]  /*1300*/  DSETP.GEU.AND P1, PT, R2, R14, PT ;  /* 0x0000000e0200722a */ /* 0x000fcc0003f2e000 */
[----:B------:R-:W-:Y:S02]  /*1310*/  FSEL R2, R14, R2, !P1 ;  /* 0x000000020e027208 */ /* 0x000fe40004800000 */
[----:B------:R-:W-:-:S06]  /*1320*/  FSEL R3, R15, R3, !P1 ;  /* 0x000000030f037208 */ /* 0x000fcc0004800000 */
[----:B0-----:R-:W-:-:S06]  /*1330*/  DSETP.GEU.AND P1, PT, R2, R8, PT ;  /* 0x000000080200722a */ /* 0x001fcc0003f2e000 */
[----:B------:R-:W-:Y:S02]  /*1340*/  FSEL R8, R8, R2, !P1 ;  /* 0x0000000208087208 */ /* 0x000fe40004800000 */
[----:B------:R-:W-:Y:S02]  /*1350*/  FSEL R9, R9, R3, !P1 ;  /* 0x0000000309097208 */ /* 0x000fe40004800000 */
[----:B------:R-:W0:Y:S04]  /*1360*/  LDS.64 R2, [UR4+0x40] ;  /* 0x00004004ff027984 */ /* 0x000e280008000a00 */
[----:B------:R-:W-:-:S06]  /*1370*/  DSETP.GEU.AND P1, PT, R8, R10, PT ;  /* 0x0000000a0800722a */ /* 0x000fcc0003f2e000 */
[----:B------:R-:W-:Y:S02]  /*1380*/  FSEL R8, R10, R8, !P1 ;  /* 0x000000080a087208 */ /* 0x000fe40004800000 */
[----:B------:R-:W-:-:S06]  /*1390*/  FSEL R9, R11, R9, !P1 ;  /* 0x000000090b097208 */ /* 0x000fcc0004800000 */
[----:B-1----:R-:W-:-:S06]  /*13a0*/  DSETP.GEU.AND P1, PT, R8, R4, PT ;  /* 0x000000040800722a */ /* 0x002fcc0003f2e000 */
        /* <DEDUP_REMOVED lines=9> */
.L_x_188:
[----:B------:R-:W-:-:S04]  /*1440*/  LOP3.LUT R0, R3, 0x3e0, RZ, 0xc0, !PT ;  /* 0x000003e003007812 */ /* 0x000fc800078ec0ff */
[----:B------:R-:W-:Y:S01]  /*1450*/  LOP3.LUT R7, RZ, R0, RZ, 0x33, !PT ;  /* 0x00000000ff077212 */ /* 0x000fe200078e33ff */
[----:B------:R-:W-:Y:S02]  /*1460*/  VIADD R5, R0, 0x20 ;  /* 0x0000002000057836 */ /* 0x000fe40000000000 */
[----:B------:R-:W0:Y:S03]  /*1470*/  S2R R0, SR_LANEID ;  /* 0x0000000000007919 */ /* 0x000e260000000000 */
[----:B------:R-:W-:Y:S01]  /*1480*/  ISETP.GT.U32.AND P0, PT, R5, R2, PT ;  /* 0x000000020500720c */ /* 0x000fe20003f04070 */
[----:B------:R-:W-:-:S05]  /*1490*/  IMAD.IADD R5, R2, 0x1, R7 ;  /* 0x0000000102057824 */ /* 0x000fca00078e0207 */
[----:B------:R-:W-:-:S05]  /*14a0*/  SEL R5, R5, 0x1f, P0 ;  /* 0x0000001f05057807 */ /* 0x000fca0000000000 */
[----:B-----5:R-:W-:Y:S04]  /*14b0*/  SHFL.DOWN PT, R6, R14, 0x1, R5 ;  /* 0x082000000e067989 */ /* 0x020fe800000e0005 */
[----:B------:R-:W1:Y:S01]  /*14c0*/  SHFL.DOWN PT, R7, R15, 0x1, R5 ;  /* 0x082000000f077989 */ /* 0x000e6200000e0005 */
[----:B0-----:R-:W-:Y:S01]  /*14d0*/  ISETP.GE.AND P0, PT, R0, R5, PT ;  /* 0x000000050000720c */ /* 0x001fe20003f06270 */
[----:B-1----:R-:W-:-:S06]  /*14e0*/  DSETP.GEU.AND P1, PT, R14, R6, PT ;  /* 0x000000060e00722a */ /* 0x002fcc0003f2e000 */
        /* <DEDUP_REMOVED lines=47> */
[----:B0-----:R-:W-:Y:S05]  /*17e0*/  @P0 BRA `(.L_x_189) ;  /* 0x0000001c000c0947 */ /* 0x001fea0003800000 */
[----:B------:R-:W0:Y:S01]  /*17f0*/  S2UR UR5, SR_CgaCtaId ;  /* 0x00000000000579c3 */ /* 0x000e220000008800 */
[----:B------:R-:W-:Y:S01]  /*1800*/  UMOV UR4, 0x400 ;  /* 0x0000040000047882 */ /* 0x000fe20000000000 */
[----:B------:R-:W-:Y:S01]  /*1810*/  ISETP.GT.U32.AND P2, PT, R2, 0x20, PT ;  /* 0x000000200200780c */ /* 0x000fe20003f44070 */
[----:B0-----:R-:W-:-:S09]  /*1820*/  ULEA UR4, UR5, UR4, 0x18 ;  /* 0x0000000405047291 */ /* 0x001fd2000f8ec0ff */
[----:B------:R-:W0:Y:S04]  /*1830*/  LDS.128 R12, [UR4+0x10] ;  /* 0x00001004ff0c7984 */ /* 0x000e280008000c00 */
[----:B------:R-:W1:Y:S01]  /*1840*/  LDS.128 R8, [UR4+0x20] ;  /* 0x00002004ff087984 */ /* 0x000e620008000c00 */
[----:B0-----:R-:W-:-:S06]  /*1850*/  DSETP.GEU.AND P1, PT, R4, R12, PT ;  /* 0x0000000c0400722a */ /* 0x001fcc0003f2e000 */
[-C--:B------:R-:W-:Y:S02]  /*1860*/  FSEL R3, R12, R4.reuse, !P1 ;  /* 0x000000040c037208 */ /* 0x080fe40004800000 */
[-C--:B------:R-:W-:Y:S02]  /*1870*/  FSEL R13, R13, R5.reuse, !P1 ;  /* 0x000000050d0d7208 */ /* 0x080fe40004800000 */
[----:B------:R-:W-:Y:S02]  /*1880*/  FSEL R0, R3, R4, P2 ;  /* 0x0000000403007208 */ /* 0x000fe40001000000 */
[C---:B------:R-:W-:Y:S02]  /*1890*/  ISETP.GT.U32.AND P1, PT, R2.reuse, 0x40, PT ;  /* 0x000000400200780c */ /* 0x040fe40003f24070 */
[----:B------:R-:W-:Y:S01]  /*18a0*/  FSEL R13, R13, R5, P2 ;  /* 0x000000050d0d7208 */ /* 0x000fe20001000000 */
[----:B------:R-:W-:Y:S01]  /*18b0*/  IMAD.MOV.U32 R12, RZ, RZ, R0 ;  /* 0x000000ffff0c7224 */ /* 0x000fe200078e0000 */
[----:B------:R-:W-:Y:S01]  /*18c0*/  ISETP.GT.U32.AND P2, PT, R2, 0x60, PT ;  /* 0x000000600200780c */ /* 0x000fe20003f44070 */
[----:B------:R-:W0:Y:S04]  /*18d0*/  LDS.128 R4, [UR4+0x30] ;  /* 0x00003004ff047984 */ /* 0x000e280008000c00 */
[----:B------:R-:W-:-:S06]  /*18e0*/  DSETP.GEU.AND P3, PT, R12, R14, PT ;  /* 0x0000000e0c00722a */ /* 0x000fcc0003f6e000 */
[----:B------:R-:W-:Y:S02]  /*18f0*/  @P1 FSEL R0, R14, R0, !P3 ;  /* 0x000000000e001208 */ /* 0x000fe40005800000 */
[----:B------:R-:W-:Y:S02]  /*1900*/  @P1 FSEL R13, R15, R13, !P3 ;  /* 0x0000000d0f0d1208 */ /* 0x000fe40005800000 */
[----:B------:R-:W-:Y:S01]  /*1910*/  ISETP.GT.U32.AND P1, PT, R2, 0x80, PT ;  /* 0x000000800200780c */ /* 0x000fe20003f24070 */
[----:B------:R-:W-:-:S06]  /*1920*/  IMAD.MOV.U32 R12, RZ, RZ, R0 ;  /* 0x000000ffff0c7224 */ /* 0x000fcc00078e0000 */
[----:B-1----:R-:W-:-:S06]  /*1930*/  DSETP.GEU.AND P3, PT, R12, R8, PT ;  /* 0x000000080c00722a */ /* 0x002fcc0003f6e000 */
[----:B------:R-:W-:Y:S02]  /*1940*/  @P2 FSEL R0, R8, R0, !P3 ;  /* 0x0000000008002208 */ /* 0x000fe40005800000 */
[----:B------:R-:W-:Y:S02]  /*1950*/  @P2 FSEL R13, R9, R13, !P3 ;  /* 0x0000000d090d2208 */ /* 0x000fe40005800000 */
[----:B------:R-:W-:Y:S01]  /*1960*/  ISETP.GT.U32.AND P2, PT, R2, 0xa0, PT ;  /* 0x000000a00200780c */ /* 0x000fe20003f44070 */
[----:B------:R-:W-:Y:S01]  /*1970*/  IMAD.MOV.U32 R12, RZ, RZ, R0 ;  /* 0x000000ffff0c7224 */ /* 0x000fe200078e0000 */
[----:B------:R-:W1:Y:S05]  /*1980*/  LDS.64 R8, [UR4+0x40] ;  /* 0x00004004ff087984 */ /* 0x000e6a0008000a00 */
[----:B------:R-:W-:-:S06]  /*1990*/  DSETP.GEU.AND P3, PT, R12, R10, PT ;  /* 0x0000000a0c00722a */ /* 0x000fcc0003f6e000 */
[----:B------:R-:W-:Y:S02]  /*19a0*/  @P1 FSEL R0, R10, R0, !P3 ;  /* 0x000000000a001208 */ /* 0x000fe40005800000 */
[----:B------:R-:W-:Y:S02]  /*19b0*/  @P1 FSEL R13, R11, R13, !P3 ;  /* 0x0000000d0b0d1208 */ /* 0x000fe40005800000 */
[----:B------:R-:W-:Y:S01]  /*19c0*/  ISETP.GT.U32.AND P1, PT, R2, 0xc0, PT ;  /* 0x000000c00200780c */ /* 0x000fe20003f24070 */
[----:B------:R-:W-:Y:S02]  /*19d0*/  IMAD.MOV.U32 R10, RZ, RZ, R0 ;  /* 0x000000ffff0a7224 */ /* 0x000fe400078e0000 */
[----:B------:R-:W-:-:S06]  /*19e0*/  IMAD.MOV.U32 R11, RZ, RZ, R13 ;  /* 0x000000ffff0b7224 */ /* 0x000fcc00078e000d */
[----:B0-----:R-:W-:-:S06]  /*19f0*/  DSETP.GEU.AND P3, PT, R10, R4, PT ;  /* 0x000000040a00722a */ /* 0x001fcc0003f6e000 */
[----:B------:R-:W-:Y:S02]  /*1a00*/  @P2 FSEL R0, R4, R0, !P3 ;  /* 0x0000000004002208 */ /* 0x000fe40005800000 */
[----:B------:R-:W-:Y:S02]  /*1a10*/  @P2 FSEL R13, R5, R13, !P3 ;  /* 0x0000000d050d2208 */ /* 0x000fe40005800000 */
[----:B------:R-:W-:Y:S01]  /*1a20*/  ISETP.GT.U32.AND P2, PT, R2, 0xe0, PT ;  /* 0x000000e00200780c */ /* 0x000fe20003f44070 */
        /* <DEDUP_REMOVED lines=13> */
.L_x_174:
[----:B------:R-:W0:Y:S01]  /*1b00*/  S2R R0, SR_TID.X ;  /* 0x0000000000007919 */ /* 0x000e220000002100 */
[----:B------:R-:W1:Y:S02]  /*1b10*/  LDCU.64 UR14, c[0x0][0x380] ;  /* 0x00007000ff0e77ac */ /* 0x000e640008000a00 */
[----:B-1----:R-:W-:Y:S02]  /*1b20*/  IMAD.U32 R6, RZ, RZ, UR14 ;  /* 0x0000000eff067e24 */ /* 0x002fe4000f8e00ff */
[----:B------:R-:W-:Y:S02]  /*1b30*/  IMAD.U32 R7, RZ, RZ, UR15 ;  /* 0x0000000fff077e24 */ /* 0x000fe4000f8e00ff */
[----:B0-----:R-:W-:-:S04]  /*1b40*/  VIADD R25, R0, UR6 ;  /* 0x0000000600197c36 */ /* 0x001fc80008000000 */
[----:B------:R-:W-:-:S05]  /*1b50*/  IMAD.WIDE.U32 R24, R25, 0x8, R6 ;  /* 0x0000000819187825 */ /* 0x000fca00078e0006 */
        /* <DEDUP_REMOVED lines=8> */
[----:B------:R-:W-:Y:S01]  /*1be0*/  ISETP.GE.U32.AND P1, PT, R2, UR4, PT ;  /* 0x0000000402007c0c */ /* 0x000fe2000bf26070 */
        /* <DEDUP_REMOVED lines=22> */
[----:B------:R-:W-:Y:S01]  /*1d50*/  ULEA UR11, UR13, UR6, 0xb ;  /* 0x000000060d0b7291 */ /* 0x000fe2000f8e58ff */
[----:B------:R-:W-:Y:S01]  /*1d60*/  VIADD R3, R4, 0xfffff800 ;  /* 0xfffff80004037836 */ /* 0x000fe20000000000 */
[----:B------:R-:W-:Y:S01]  /*1d70*/  LOP3.LUT R5, RZ, R0, RZ, 0x33, !PT ;  /* 0x00000000ff057212 */ /* 0x000fe200078e33ff */
[----:B------:R-:W-:-:S03]  /*1d80*/  UIADD3 UR5, UPT, UPT, UR4, UR6, URZ ;  /* 0x0000000604057290 */ /* 0x000fc6000fffe0ff */
[----:B------:R-:W-:Y:S02]  /*1d90*/  ISETP.LT.U32.AND P0, PT, R3, UR11, PT ;  /* 0x0000000b03007c0c */ /* 0x000fe4000bf01070 */
[----:B------:R-:W-:Y:S01]  /*1da0*/  IADD3 R5, PT, PT, R4, -UR4, R5 ;  /* 0x8000000404057c10 */ /* 0x000fe2000fffe005 */
[----:B------:R-:W-:Y:S01]  /*1db0*/  IMAD.U32 R25, RZ, RZ, UR5 ;  /* 0x00000005ff197e24 */ /* 0x000fe2000f8e00ff */
[----:B------:R-:W-:-:S03]  /*1dc0*/  UMOV UR4, URZ ;  /* 0x000000ff00047c82 */ /* 0x000fc60008000000 */
[----:B------:R-:W-:Y:S01]  /*1dd0*/  VIADD R2, R5, -UR6 ;  /* 0x8000000605027c36 */ /* 0x000fe20008000000 */
[----:B------:R-:W-:Y:S01]  /*1de0*/  UMOV UR6, UR5 ;  /* 0x0000000500067c82 */ /* 0x000fe20008000000 */
[----:B------:R-:W-:-:S04]  /*1df0*/  IADD3 R25, PT, PT, R25, 0x800, R0 ;  /* 0x0000080019197810 */ /* 0x000fc80007ffe000 */
[----:B------:R-:W-:Y:S05]  /*1e00*/  @P0 BRA `(.L_x_191) ;  /* 0x0000000000c40947 */ /* 0x000fea0003800000 */
[----:B------:R-:W0:Y:S01]  /*1e10*/  LDC.64 R6, c[0x0][0x380] ;  /* 0x0000e000ff067b82 */ /* 0x000e220000000a00 */
[----:B------:R-:W1:Y:S01]  /*1e20*/  LDCU.64 UR12, c[0x0][0x3a8] ;  /* 0x00007500ff0c77ac */ /* 0x000e620008000a00 */
[----:B------:R-:W-:Y:S01]  /*1e30*/  NOP ;  /* 0x0000000000007918 */ /* 0x000fe20000000000 */
.L_x_192:
[----:B------:R-:W-:-:S04]  /*1e40*/  VIADD R19, R0, UR11 ;  /* 0x0000000b00137c36 */ /* 0x000fc80008000000 */
[----:B0-----:R-:W-:-:S05]  /*1e50*/  IMAD.WIDE.U32 R18, R19, 0x8, R6 ;  /* 0x0000000813127825 */ /* 0x001fca00078e0006 */
        /* <DEDUP_REMOVED lines=26> */
[----:B-1----:R-:W-:-:S04]  /*2000*/  USHF.L.U32 UR7, UR13, 0xb, URZ ;  /* 0x0000000b0d077899 */ /* 0x002fc800080006ff */
[----:B------:R-:W-:Y:S02]  /*2010*/  UIADD3 UR6, UPT, UPT, UR7, UR6, URZ ;  /* 0x0000000607067290 */ /* 0x000fe4000fffe0ff */
[----:B------:R-:W-:Y:S02]  /*2020*/  VIADD R2, R2, -UR7 ;  /* 0x8000000702027c36 */ /* 0x000fe40008000000 */
[----:B------:R-:W-:Y:S01]  /*2030*/  VIADD R25, R25, UR7 ;  /* 0x0000000719197c36 */ /* 0x000fe20008000000 */
[----:B--2---:R-:W-:-:S06]  /*2040*/  DSETP.GEU.AND P0, PT, R4, R20, PT ;  /* 0x000000140400722a */ /* 0x004fcc0003f0e000 */
[----:B------:R-:W-:Y:S01]  /*2050*/  FSEL R8, R20, R4, !P0 ;  /* 0x0000000414087208 */ /* 0x000fe20004000000 */
[----:B------:R-:W-:Y:S01]  /*2060*/  IMAD.U32 R4, RZ, RZ, UR12 ;  /* 0x0000000cff047e24 */ /* 0x000fe2000f8e00ff */
[----:B------:R-:W-:-:S03]  /*2070*/  FSEL R9, R21, R5, !P0 ;  /* 0x0000000515097208 */ /* 0x000fc60004000000 */
[----:B------:R-:W-:-:S05]  /*2080*/  VIADD R5, R4, -UR11 ;  /* 0x8000000b04057c36 */ /* 0x000fca0008000000 */
[----:B------:R-:W-:Y:S01]  /*2090*/  ISETP.GE.U32.AND P1, PT, R5, UR7, PT ;  /* 0x0000000705007c0c */ /* 0x000fe2000bf26070 */
[----:B------:R-:W-:-:S06]  /*20a0*/  DSETP.GEU.AND P0, PT, R8, R22, PT ;  /* 0x000000160800722a */ /* 0x000fcc0003f0e000 */
[----:B------:R-:W-:Y:S02]  /*20b0*/  FSEL R14, R22, R8, !P0 ;  /* 0x00000008160e7208 */ /* 0x000fe40004000000 */
[----:B------:R-:W-:-:S04]  /*20c0*/  FSEL R15, R23, R9, !P0 ;  /* 0x00000009170f7208 */ /* 0x000fc80004000000 */
[----:B------:R-:W-:Y:S05]  /*20d0*/  @!P1 BRA `(.L_x_190) ;  /* 0x0000000c00a09947 */ /* 0x000fea0003800000 */
[----:B------:R-:W-:Y:S02]  /*20e0*/  ULEA UR11, UR13, UR11, 0xb ;  /* 0x0000000b0d0b7291 */ /* 0x000fe4000f8e58ff */
[----:B------:R-:W-:-:S04]  /*20f0*/  UIADD3 UR4, UPT, UPT, UR4, 0x1, URZ ;  /* 0x0000000104047890 */ /* 0x000fc8000fffe0ff */
[----:B------:R-:W-:-:S13]  /*2100*/  ISETP.LT.U32.AND P0, PT, R3, UR11, PT ;  /* 0x0000000b03007c0c */ /* 0x000fda000bf01070 */
[----:B------:R-:W-:Y:S05]  /*2110*/  @!P0 BRA `(.L_x_192) ;  /* 0xfffffffc00488947 */ /* 0x000fea000383ffff */
.L_x_191:
[----:B------:R-:W-:Y:S01]  /*2120*/  VIADD R3, R4, -UR11 ;  /* 0x8000000b04037c36 */ /* 0x000fe20008000000 */
[----:B------:R-:W-:Y:S04]  /*2130*/  BSSY.RECONVERGENT B1, `(.L_x_190) ;  /* 0x00000e2000017945 */ /* 0x000fe80003800200 */
[----:B------:R-:W-:-:S04]  /*2140*/  ISETP.GE.AND P0, PT, R0, R3, PT ;  /* 0x000000030000720c */ /* 0x000fc80003f06270 */
[----:B------:R-:W-:-:S13]  /*2150*/  ISETP.LE.U32.OR P0, PT, R4, UR11, P0 ;  /* 0x0000000b04007c0c */ /* 0x000fda0008703470 */
[----:B------:R-:W-:Y:S05]  /*2160*/  @P0 BRA `(.L_x_193) ;  /* 0x0000000c00780947 */ /* 0x000fea0003800000 */
[----:B------:R-:W-:Y:S01]  /*2170*/  UIMAD UR7, UR4, UR13, URZ ;  /* 0x0000000d040772a4 */ /* 0x000fe2000f8e02ff */
[----:B------:R-:W-:Y:S01]  /*2180*/  LOP3.LUT R3, RZ, R0, RZ, 0x33, !PT ;  /* 0x00000000ff037212 */ /* 0x000fe200078e33ff */
[----:B------:R-:W-:Y:S03]  /*2190*/  BSSY.RECONVERGENT B2, `(.L_x_194) ;  /* 0x0000074000027945 */ /* 0x000fe60003800200 */
[----:B------:R-:W-:Y:S01]  /*21a0*/  IADD3 R4, PT, PT, R4, -UR5, R3 ;  /* 0x8000000504047c10 */ /* 0x000fe2000fffe003 */
[----:B------:R-:W-:-:S04]  /*21b0*/  IMAD.U32 R3, RZ, RZ, UR7 ;  /* 0x00000007ff037e24 */ /* 0x000fc8000f8e00ff */
[----:B------:R-:W-:Y:S02]  /*21c0*/  IMAD R4, R3, -0x800, R4 ;  /* 0xfffff80003047824 */ /* 0x000fe400078e0204 */
[----:B------:R-:W-:-:S03]  /*21d0*/  IMAD.MOV.U32 R3, RZ, RZ, R0 ;  /* 0x000000ffff037224 */ /* 0x000fc600078e0000 */
[C---:B------:R-:W-:Y:S02]  /*21e0*/  ISETP.GE.U32.AND P0, PT, R4.reuse, 0xf00, PT ;  /* 0x00000f000400780c */ /* 0x040fe40003f06070 */
[----:B------:R-:W-:-:S04]  /*21f0*/  LEA.HI R4, R4, 0x1, RZ, 0x18 ;  /* 0x0000000104047811 */ /* 0x000fc800078fc0ff */
[----:B------:R-:W-:-:S07]  /*2200*/  LOP3.LUT R5, R4, 0xf, RZ, 0xc0, !PT ;  /* 0x0000000f04057812 */ /* 0x000fce00078ec0ff */
[----:B------:R-:W-:Y:S05]  /*2210*/  @!P0 BRA `(.L_x_195) ;  /* 0x0000000400ac8947 */ /* 0x000fea0003800000 */
[----:B------:R-:W-:Y:S01]  /*2220*/  LEA.HI R3, R2, 0x1, RZ, 0x18 ;  /* 0x0000000102037811 */ /* 0x000fe200078fc0ff */
[----:B------:R-:W-:Y:S03]  /*2230*/  BSSY.RECONVERGENT B3, `(.L_x_196) ;  /* 0x0000068000037945 */ /* 0x000fe60003800200 */
[----:B------:R-:W-:Y:S02]  /*2240*/  LOP3.LUT R24, R3, 0x1fffff0, RZ, 0xc0, !PT ;  /* 0x01fffff003187812 */ /* 0x000fe400078ec0ff */
[----:B------:R-:W-:-:S03]  /*2250*/  LOP3.LUT R3, R0, 0x800, RZ, 0xfc, !PT ;  /* 0x0000080000037812 */ /* 0x000fc600078efcff */
[----:B------:R-:W-:-:S07]  /*2260*/  IMAD.MOV R24, RZ, RZ, -R24 ;  /* 0x000000ffff187224 */ /* 0x000fce00078e0a18 */
.L_x_197:
[----:B------:R-:W-:-:S04]  /*2270*/  VIADD R9, R25, 0xfffff800 ;  /* 0xfffff80019097836 */ /* 0x000fc80000000000 */
[----:B------:R-:W-:-:S06]  /*2280*/  IMAD.WIDE.U32 R8, R9, 0x8, R6 ;  /* 0x0000000809087825 */ /* 0x000fcc00078e0006 */
[----:B------:R-:W2:Y:S01]  /*2290*/  LDG.E.64 R8, desc[UR8][R8.64] ;  /* 0x0000000808087981 */ /* 0x000ea2000c1e1b00 */
[----:B------:R-:W-:-:S04]  /*22a0*/  VIADD R23, R25, 0xfffff900 ;  /* 0xfffff90019177836 */ /* 0x000fc80000000000 */
        /* <DEDUP_REMOVED lines=8> */
[----:B------:R-:W5:Y:S02]  /*2330*/  LDG.E.64 R18, desc[UR8][R18.64] ;  /* 0x0000000812127981 */ /* 0x000f64000c1e1b00 */
[----:B------:R-:W-:-:S04]  /*2340*/  IMAD.WIDE.U32 R16, R17, 0x8, R6 ;  /* 0x0000000811107825 */ /* 0x000fc800078e0006 */
[----:B------:R-:W-:Y:S02]  /*2350*/  VIADD R13, R25, 0xfffffd00 ;  /* 0xfffffd00190d7836 */ /* 0x000fe40000000000 */
[----:B------:R-:W5:Y:S02]  /*2360*/  LDG.E.64 R16, desc[UR8][R16.64] ;  /* 0x0000000810107981 */ /* 0x000f64000c1e1b00 */
[----:B------:R-:W-:-:S04]  /*2370*/  IMAD.WIDE.U32 R12, R13, 0x8, R6 ;  /* 0x000000080d0c7825 */ /* 0x000fc800078e0006 */
[----:B------:R-:W-:Y:S02]  /*2380*/  VIADD R11, R25, 0xfffffe00 ;  /* 0xfffffe00190b7836 */ /* 0x000fe40000000000 */
[----:B------:R-:W5:Y:S02]  /*2390*/  LDG.E.64 R12, desc[UR8][R12.64] ;  /* 0x000000080c0c7981 */ /* 0x000f64000c1e1b00 */
[----:B------:R-:W-:-:S06]  /*23a0*/  IMAD.WIDE.U32 R10, R11, 0x8, R6 ;  /* 0x000000080b0a7825 */ /* 0x000fcc00078e0006 */
[----:B------:R-:W5:Y:S01]  /*23b0*/  LDG.E.64 R10, desc[UR8][R10.64] ;  /* 0x000000080a0a7981 */ /* 0x000f62000c1e1b00 */
[----:B--2---:R-:W-:-:S06]  /*23c0*/  DSETP.GEU.AND P0, PT, R14, R8, PT ;  /* 0x000000080e00722a */ /* 0x004fcc0003f0e000 */
[----:B------:R-:W-:Y:S01]  /*23d0*/  FSEL R15, R9, R15, !P0 ;  /* 0x0000000f090f7208 */ /* 0x000fe20004000000 */
[----:B------:R-:W-:Y:S01]  /*23e0*/  VIADD R9, R25, 0xffffff00 ;  /* 0xffffff0019097836 */ /* 0x000fe20000000000 */
[----:B------:R-:W-:-:S03]  /*23f0*/  FSEL R14, R8, R14, !P0 ;  /* 0x0000000e080e7208 */ /* 0x000fc60004000000 */
[----:B------:R-:W-:-:S03]  /*2400*/  IMAD.WIDE.U32 R8, R9, 0x8, R6 ;  /* 0x0000000809087825 */ /* 0x000fc600078e0006 */
[----:B---3--:R-:W-:-:S03]  /*2410*/  DSETP.GEU.AND P0, PT, R14, R22, PT ;  /* 0x000000160e00722a */ /* 0x008fc60003f0e000 */
[----:B------:R-:W2:Y:S03]  /*2420*/  LDG.E.64 R8, desc[UR8][R8.64] ;  /* 0x0000000808087981 */ /* 0x000ea6000c1e1b00 */
[----:B------:R-:W-:Y:S02]  /*2430*/  FSEL R14, R22, R14, !P0 ;  /* 0x0000000e160e7208 */ /* 0x000fe40004000000 */
[----:B------:R-:W-:Y:S01]  /*2440*/  FSEL R15, R23, R15, !P0 ;  /* 0x0000000f170f7208 */ /* 0x000fe20004000000 */
[----:B------:R-:W-:-:S06]  /*2450*/  IMAD.WIDE.U32 R22, R25, 0x8, R6 ;  /* 0x0000000819167825 */ /* 0x000fcc00078e0006 */
[----:B------:R-:W3:Y:S01]  /*2460*/  LDG.E.64 R22, desc[UR8][R22.64] ;  /* 0x0000000816167981 */ /* 0x000ee2000c1e1b00 */
[----:B----4-:R-:W-:-:S06]  /*2470*/  DSETP.GEU.AND P0, PT, R14, R20, PT ;  /* 0x000000140e00722a */ /* 0x010fcc0003f0e000 */
[----:B------:R-:W-:Y:S02]  /*2480*/  FSEL R14, R20, R14, !P0 ;  /* 0x0000000e140e7208 */ /* 0x000fe40004000000 */
[----:B------:R-:W-:Y:S01]  /*2490*/  FSEL R15, R21, R15, !P0 ;  /* 0x0000000f150f7208 */ /* 0x000fe20004000000 */
[----:B------:R-:W-:-:S04]  /*24a0*/  VIADD R21, R25, 0x100 ;  /* 0x0000010019157836 */ /* 0x000fc80000000000 */
[----:B------:R-:W-:Y:S01]  /*24b0*/  IMAD.WIDE.U32 R20, R21, 0x8, R6 ;  /* 0x0000000815147825 */ /* 0x000fe200078e0006 */
[----:B-----5:R-:W-:-:S05]  /*24c0*/  DSETP.GEU.AND P0, PT, R14, R18, PT ;  /* 0x000000120e00722a */ /* 0x020fca0003f0e000 */
[----:B------:R-:W4:Y:S01]  /*24d0*/  LDG.E.64 R20, desc[UR8][R20.64] ;  /* 0x0000000814147981 */ /* 0x000f22000c1e1b00 */
[----:B------:R-:W-:Y:S02]  /*24e0*/  FSEL R14, R18, R14, !P0 ;  /* 0x0000000e120e7208 */ /* 0x000fe40004000000 */
[----:B------:R-:W-:Y:S01]  /*24f0*/  FSEL R15, R19, R15, !P0 ;  /* 0x0000000f130f7208 */ /* 0x000fe20004000000 */
[----:B------:R-:W-:-:S04]  /*2500*/  VIADD R19, R25, 0x200 ;  /* 0x0000020019137836 */ /* 0x000fc80000000000 */
[----:B------:R-:W-:Y:S01]  /*2510*/  IMAD.WIDE.U32 R18, R19, 0x8, R6 ;  /* 0x0000000813127825 */ /* 0x000fe200078e0006 */
[----:B------:R-:W-:-:S05]  /*2520*/  DSETP.GEU.AND P0, PT, R14, R16, PT ;  /* 0x000000100e00722a */ /* 0x000fca0003f0e000 */
[----:B------:R-:W5:Y:S01]  /*2530*/  LDG.E.64 R18, desc[UR8][R18.64] ;  /* 0x0000000812127981 */ /* 0x000f62000c1e1b00 */
        /* <DEDUP_REMOVED lines=15> */
[----:B------:R-:W-:-:S06]  /*2630*/  IMAD.WIDE.U32 R12, R13, 0x8, R6 ;  /* 0x000000080d0c7825 */ /* 0x000fcc00078e0006 */
[----:B------:R-:W5:Y:S01]  /*2640*/  LDG.E.64 R12, desc[UR8][R12.64] ;  /* 0x000000080c0c7981 */ /* 0x000f62000c1e1b00 */
        /* <DEDUP_REMOVED lines=39> */
.L_x_196:
[----:B------:R-:W-:-:S07]  /*28c0*/  VIADD R3, R3, 0xfffff800 ;  /* 0xfffff80003037836 */ /* 0x000fce0000000000 */
.L_x_195:
[----:B------:R-:W-:Y:S05]  /*28d0*/  BSYNC.RECONVERGENT B2 ;  /* 0x0000000000027941 */ /* 0x000fea0003800200 */
.L_x_194:
[----:B------:R-:W-:-:S13]  /*28e0*/  ISETP.NE.AND P0, PT, R5, RZ, PT ;  /* 0x000000ff0500720c */ /* 0x000fda0003f05270 */
[----:B------:R-:W-:Y:S05]  /*28f0*/  @!P0 BRA `(.L_x_193) ;  /* 0x0000000400948947 */ /* 0x000fea0003800000 */
[----:B------:R-:W-:Y:S01]  /*2900*/  ISETP.GE.U32.AND P1, PT, R5, 0x8, PT ;  /* 0x000000080500780c */ /* 0x000fe20003f26070 */
[----:B------:R-:W-:Y:S01]  /*2910*/  BSSY.RECONVERGENT B2, `(.L_x_198) ;  /* 0x0000035000027945 */ /* 0x000fe20003800200 */
[----:B------:R-:W-:-:S04]  /*2920*/  LOP3.LUT R26, R4, 0x7, RZ, 0xc0, !PT ;  /* 0x00000007041a7812 */ /* 0x000fc800078ec0ff */
[----:B------:R-:W-:-:S07]  /*2930*/  ISETP.NE.AND P0, PT, R26, RZ, PT ;  /* 0x000000ff1a00720c */ /* 0x000fce0003f05270 */
[----:B------:R-:W-:Y:S06]  /*2940*/  @!P1 BRA `(.L_x_199) ;  /* 0x0000000000c49947 */ /* 0x000fec0003800000 */
[----:B------:R-:W-:-:S04]  /*2950*/  VIADD R5, R3, UR11 ;  /* 0x0000000b03057c36 */ /* 0x000fc80008000000 */
[----:B------:R-:W-:-:S04]  /*2960*/  IMAD.WIDE.U32 R8, R5, 0x8, R6 ;  /* 0x0000000805087825 */ /* 0x000fc800078e0006 */
[----:B------:R-:W-:Y:S02]  /*2970*/  VIADD R11, R5, 0x100 ;  /* 0x00000100050b7836 */ /* 0x000fe40000000000 */
[----:B------:R-:W2:Y:S02]  /*2980*/  LDG.E.64 R8, desc[UR8][R8.64] ;  /* 0x0000000808087981 */ /* 0x000ea4000c1e1b00 */
        /* <DEDUP_REMOVED lines=45> */
.L_x_199:
[----:B------:R-:W-:Y:S05]  /*2c60*/  BSYNC.RECONVERGENT B2 ;  /* 0x0000000000027941 */ /* 0x000fea0003800200 */
.L_x_198:
[----:B------:R-:W-:Y:S05]  /*2c70*/  @!P0 BRA `(.L_x_193) ;  /* 0x0000000000b48947 */ /* 0x000fea0003800000 */
[----:B------:R-:W-:Y:S01]  /*2c80*/  ISETP.GE.U32.AND P1, PT, R26, 0x4, PT ;  /* 0x000000041a00780c */ /* 0x000fe20003f26070 */
[----:B------:R-:W-:Y:S01]  /*2c90*/  BSSY.RECONVERGENT B2, `(.L_x_200) ;  /* 0x000001c000027945 */ /* 0x000fe20003800200 */
[----:B------:R-:W-:-:S11]  /*2ca0*/  LOP3.LUT P0, RZ, R4, 0x3, RZ, 0xc0, !PT ;  /* 0x0000000304ff7812 */ /* 0x000fd6000780c0ff */
[----:B------:R-:W-:Y:S05]  /*2cb0*/  @!P1 BRA `(.L_x_201) ;  /* 0x0000000000649947 */ /* 0x000fea0003800000 */
        /* <DEDUP_REMOVED lines=25> */
.L_x_201:
[----:B------:R-:W-:Y:S05]  /*2e50*/  BSYNC.RECONVERGENT B2 ;  /* 0x0000000000027941 */ /* 0x000fea0003800200 */
.L_x_200:
[----:B------:R-:W-:Y:S05]  /*2e60*/  @!P0 BRA `(.L_x_193) ;  /* 0x0000000000388947 */ /* 0x000fea0003800000 */
[----:B------:R-:W-:Y:S01]  /*2e70*/  LOP3.LUT R2, R2, 0xffff, RZ, 0xc0, !PT ;  /* 0x0000ffff02027812 */ /* 0x000fe200078ec0ff */
[----:B------:R-:W-:-:S03]  /*2e80*/  VIADD R5, R3, UR6 ;  /* 0x0000000603057c36 */ /* 0x000fc60008000000 */
[----:B------:R-:W-:-:S04]  /*2e90*/  LEA.HI R2, R2, 0x1, RZ, 0x18 ;  /* 0x0000000102027811 */ /* 0x000fc800078fc0ff */
[----:B------:R-:W-:-:S05]  /*2ea0*/  LOP3.LUT R2, R2, 0x3, RZ, 0xc0, !PT ;  /* 0x0000000302027812 */ /* 0x000fca00078ec0ff */
[----:B------:R-:W-:-:S07]  /*2eb0*/  IMAD.MOV R4, RZ, RZ, -R2 ;  /* 0x000000ffff047224 */ /* 0x000fce00078e0a02 */
.L_x_202:
[----:B------:R-:W-:-:S06]  /*2ec0*/  IMAD.WIDE.U32 R2, R5, 0x8, R6 ;  /* 0x0000000805027825 */ /* 0x000fcc00078e0006 */
[----:B------:R-:W2:Y:S01]  /*2ed0*/  LDG.E.64 R2, desc[UR8][R2.64] ;  /* 0x0000000802027981 */ /* 0x000ea2000c1e1b00 */
[----:B------:R-:W-:Y:S02]  /*2ee0*/  VIADD R4, R4, 0x1 ;  /* 0x0000000104047836 */ /* 0x000fe40000000000 */
[----:B------:R-:W-:Y:S01]  /*2ef0*/  VIADD R5, R5, 0x100 ;  /* 0x0000010005057836 */ /* 0x000fe20000000000 */
[----:B--2---:R-:W-:-:S06]  /*2f00*/  DSETP.GEU.AND P0, PT, R14, R2, PT ;  /* 0x000000020e00722a */ /* 0x004fcc0003f0e000 */
[----:B------:R-:W-:Y:S02]  /*2f10*/  FSEL R14, R2, R14, !P0 ;  /* 0x0000000e020e7208 */ /* 0x000fe40004000000 */
[----:B------:R-:W-:Y:S02]  /*2f20*/  FSEL R15, R3, R15, !P0 ;  /* 0x0000000f030f7208 */ /* 0x000fe40004000000 */
[----:B------:R-:W-:-:S13]  /*2f30*/  ISETP.NE.AND P0, PT, R4, RZ, PT ;  /* 0x000000ff0400720c */ /* 0x000fda0003f05270 */
[----:B------:R-:W-:Y:S05]  /*2f40*/  @P0 BRA `(.L_x_202) ;  /* 0xfffffffc00dc0947 */ /* 0x000fea000383ffff */
.L_x_193:
[----:B------:R-:W-:Y:S05]  /*2f50*/  BSYNC.RECONVERGENT B1 ;  /* 0x0000000000017941 */ /* 0x000fea0003800200 */
.L_x_190:
        /* <DEDUP_REMOVED lines=43> */
[----:B------:R-:W-:-:S03]  /*3210*/  FSEL R3, R3, R5, P1 ;  /* 0x0000000503037208 */ /* 0x000fc60000800000 */
[----:B0-----:R-:W-:Y:S02]  /*3220*/  IMAD.MOV.U32 R4, RZ, RZ, R2 ;  /* 0x000000ffff047224 */ /* 0x001fe400078e0002 */
[----:B------:R-:W-:Y:S01]  /*3230*/  IMAD.MOV.U32 R5, RZ, RZ, R3 ;  /* 0x000000ffff057224 */ /* 0x000fe200078e0003 */
[----:B------:R-:W-:Y:S06]  /*3240*/  BAR.SYNC.DEFER_BLOCKING 0x0 ;  /* 0x0000000000007b1d */ /* 0x000fec0000010000 */
[----:B------:R-:W-:Y:S05]  /*3250*/  @P0 BRA `(.L_x_189) ;  /* 0x0000000000700947 */ /* 0x000fea0003800000 */
[----:B------:R-:W0:Y:S01]  /*3260*/  S2UR UR5, SR_CgaCtaId ;  /* 0x00000000000579c3 */ /* 0x000e220000008800 */
[----:B------:R-:W-:Y:S02]  /*3270*/  UMOV UR4, 0x400 ;  /* 0x0000040000047882 */ /* 0x000fe40000000000 */
[----:B0-----:R-:W-:-:S09]  /*3280*/  ULEA UR4, UR5, UR4, 0x18 ;  /* 0x0000000405047291 */ /* 0x001fd2000f8ec0ff */
[----:B------:R-:W0:Y:S04]  /*3290*/  LDS.128 R12, [UR4+0x10] ;  /* 0x00001004ff0c7984 */ /* 0x000e280008000c00 */
        /* <DEDUP_REMOVED lines=24> */
.L_x_189:
[----:B------:R-:W-:Y:S05]  /*3420*/  BSYNC.RECONVERGENT B0 ;  /* 0x0000000000007941 */ /* 0x000fea0003800200 */
.L_x_173:
[----:B------:R-:W-:Y:S05]  /*3430*/  @P0 EXIT ;  /* 0x000000000000094d */ /* 0x000fea0003800000 */
[----:B------:R-:W1:Y:S02]  /*3440*/  LDCU.64 UR4, c[0x0][0x388] ;  /* 0x00007100ff0477ac */ /* 0x000e640008000a00 */
[----:B-1----:R-:W-:-:S06]  /*3450*/  UIMAD.WIDE.U32 UR4, UR10, 0x8, UR4 ;  /* 0x000000080a0478a5 */ /* 0x002fcc000f8e0004 */
[----:B------:R-:W-:Y:S02]  /*3460*/  IMAD.U32 R2, RZ, RZ, UR4 ;  /* 0x00000004ff027e24 */ /* 0x000fe4000f8e00ff */
[----:B------:R-:W-:-:S05]  /*3470*/  IMAD.U32 R3, RZ, RZ, UR5 ;  /* 0x00000005ff037e24 */ /* 0x000fca000f8e00ff */
[----:B------:R-:W-:Y:S01]  /*3480*/  STG.E.64 desc[UR8][R2.64], R4 ;  /* 0x0000000402007986 */ /* 0x000fe2000c101b08 */
[----:B------:R-:W-:Y:S05]  /*3490*/  EXIT ;  /* 0x000000000000794d */ /* 0x000fea0003800000 */
.L_x_203:
        /* <DEDUP_REMOVED lines=14> */
.L_x_259:


//--------------------- .text._ZN3cub18CUB_300001_SM_10006detail6reduce28DeviceReduceSingleTileKernelINS2_10policy_hubIdjN4cuda3__47maximumIdEEE10Policy1000EN6thrust24THRUST_300001_SM_1000_NS6detail15normal_iteratorINSC_10device_ptrIdEEEEPdjS8_ddNS5_3std3__410__identityEEEvT0_T1_T2_T3_T4_T6_ --------------------------
	.section	.text._ZN3cub18CUB_300001_SM_10006detail6reduce28DeviceReduceSingleTileKernelINS2_10policy_hubIdjN4cuda3__47maximumIdEEE10Policy1000EN6thrust24THRUST_300001_SM_1000_NS6detail15normal_iteratorINSC_10device_ptrIdEEEEPdjS8_ddNS5_3std3__410__identityEEEvT0_T1_T2_T3_T4_T6_,"ax",@progbits
	.align	128
        .global         _ZN3cub18CUB_300001_SM_10006detail6reduce28DeviceReduceSingleTileKernelINS2_10policy_hubIdjN4cuda3__47maximumIdEEE10Policy1000EN6thrust24THRUST_300001_SM_1000_NS6detail15normal_iteratorINSC_10device_ptrIdEEEEPdjS8_ddNS5_3std3__410__identityEEEvT0_T1_T2_T3_T4_T6_
        .type           _ZN3cub18CUB_300001_SM_10006detail6reduce28DeviceReduceSingleTileKernelINS2_10policy_hubIdjN4cuda3__47maximumIdEEE10Policy1000EN6thrust24THRUST_300001_SM_1000_NS6detail15normal_iteratorINSC_10device_ptrIdEEEEPdjS8_ddNS5_3std3__410__identityEEEvT0_T1_T2_T3_T4_T6_,@function
        .size           _ZN3cub18CUB_300001_SM_10006detail6reduce28DeviceReduceSingleTileKernelINS2_10policy_hubIdjN4cuda3__47maximumIdEEE10Policy1000EN6thrust24THRUST_300001_SM_1000_NS6detail15normal_iteratorINSC_10device_ptrIdEEEEPdjS8_ddNS5_3std3__410__identityEEEvT0_T1_T2_T3_T4_T6_,(.L_x_260 - _ZN3cub18CUB_300001_SM_10006detail6reduce28DeviceReduceSingleTileKernelINS2_10policy_hubIdjN4cuda3__47maximumIdEEE10Policy1000EN6thrust24THRUST_300001_SM_1000_NS6detail15normal_iteratorINSC_10device_ptrIdEEEEPdjS8_ddNS5_3std3__410__identityEEEvT0_T1_T2_T3_T4_T6_)
        .other          _ZN3cub18CUB_300001_SM_10006detail6reduce28DeviceReduceSingleTileKernelINS2_10policy_hubIdjN4cuda3__47maximumIdEEE10Policy1000EN6thrust24THRUST_300001_SM_1000_NS6detail15normal_iteratorINSC_10device_ptrIdEEEEPdjS8_ddNS5_3std3__410__identityEEEvT0_T1_T2_T3_T4_T6_,@"STO_CUDA_ENTRY STV_DEFAULT"
_ZN3cub18CUB_300001_SM_10006detail6reduce28DeviceReduceSingleTileKernelINS2_10policy_hubIdjN4cuda3__47maximumIdEEE10Policy1000EN6thrust24THRUST_300001_SM_1000_NS6detail15normal_iteratorINSC_10device_ptrIdEEEEPdjS8_ddNS5_3std3__410__identityEEEvT0_T1_T2_T3_T4_T6_:
.text._ZN3cub18CUB_300001_SM_10006detail6reduce28DeviceReduceSingleTileKernelINS2_10policy_hubIdjN4cuda3__47maximumIdEEE10Policy1000EN6thrust24THRUST_300001_SM_1000_NS6detail15normal_iteratorINSC_10device_ptrIdEEEEPdjS8_ddNS5_3std3__410__identityEEEvT0_T1_T2_T3_T4_T6_:
        /* <DEDUP_REMOVED lines=13> */
.L_x_204:
[----:B------:R-:W-:Y:S01]  /*00d0*/  ISETP.GT.U32.AND P0, PT, R2, 0x7ff, PT ;  /* 0x000007ff0200780c */ /* 0x000fe20003f04070 */
[----:B------:R-:W-:-:S12]  /*00e0*/  BSSY.RECONVERGENT B0, `(.L_x_205) ;  /* 0x00002f1000007945 */ /* 0x000fd80003800200 */
        /* <DEDUP_REMOVED lines=11> */
.L_x_208:
[----:B------:R-:W-:Y:S05]  /*01a0*/  BSYNC.RECONVERGENT B1 ;  /* 0x0000000000017941 */ /* 0x000fea0003800200 */
.L_x_207:
        /* <DEDUP_REMOVED lines=17> */
.L_x_213:
        /* <DEDUP_REMOVED lines=70> */
.L_x_212:
[----:B------:R-:W-:Y:S05]  /*0720*/  BSYNC.RECONVERGENT B2 ;  /* 0x0000000000027941 */ /* 0x000fea0003800200 */
.L_x_211:
[----:B------:R-:W-:Y:S05]  /*0730*/  @!P0 BRA `(.L_x_210) ;  /* 0x0000000400508947 */ /* 0x000fea0003800000 */
[----:B------:R-:W-:Y:S01]  /*0740*/  ISETP.GE.U32.AND P1, PT, R42, 0x8, PT ;  /* 0x000000082a00780c */ /* 0x000fe20003f26070 */
[----:B------:R-:W-:Y:S01]  /*0750*/  BSSY.RECONVERGENT B2, `(.L_x_214) ;  /* 0x0000027000027945 */ /* 0x000fe20003800200 */
[----:B------:R-:W-:-:S04]  /*0760*/  LOP3.LUT R22, R40, 0x7, RZ, 0xc0, !PT ;  /* 0x0000000728167812 */ /* 0x000fc800078ec0ff */
[----:B------:R-:W-:-:S07]  /*0770*/  ISETP.NE.AND P0, PT, R22, RZ, PT ;  /* 0x000000ff1600720c */ /* 0x000fce0003f05270 */
[----:B------:R-:W-:Y:S06]  /*0780*/  @!P1 BRA `(.L_x_215) ;  /* 0x00000000008c9947 */ /* 0x000fec0003800000 */
[----:B------:R-:W0:Y:S02]  /*0790*/  LDC.64 R4, c[0x0][0x380] ;  /* 0x0000e000ff047b82 */ /* 0x000e240000000a00 */
[----:B0-----:R-:W-:-:S05]  /*07a0*/  IMAD.WIDE.U32 R20, R41, 0x8, R4 ;  /* 0x0000000829147825 */ /* 0x001fca00078e0004 */
        /* <DEDUP_REMOVED lines=33> */
.L_x_215:
[----:B------:R-:W-:Y:S05]  /*09c0*/  BSYNC.RECONVERGENT B2 ;  /* 0x0000000000027941 */ /* 0x000fea0003800200 */
.L_x_214:
        /* <DEDUP_REMOVED lines=25> */
.L_x_217:
[----:B------:R-:W-:Y:S05]  /*0b60*/  BSYNC.RECONVERGENT B2 ;  /* 0x0000000000027941 */ /* 0x000fea0003800200 */
.L_x_216:
[----:B------:R-:W-:Y:S05]  /*0b70*/  @!P0 BRA `(.L_x_210) ;  /* 0x0000000000408947 */ /* 0x000fea0003800000 */
[----:B------:R-:W0:Y:S01]  /*0b80*/  LDC.64 R4, c[0x0][0x380] ;  /* 0x0000e000ff047b82 */ /* 0x000e220000000a00 */
[----:B------:R-:W-:Y:S02]  /*0b90*/  IMAD.MOV R0, RZ, RZ, -R0 ;  /* 0x000000ffff007224 */ /* 0x000fe400078e0a00 */
[----:B0-----:R-:W-:-:S04]  /*0ba0*/  IMAD.WIDE.U32 R4, R41, 0x8, R4 ;  /* 0x0000000829047825 */ /* 0x001fc800078e0004 */
[----:B------:R-:W-:Y:S02]  /*0bb0*/  IMAD.MOV.U32 R6, RZ, RZ, R4 ;  /* 0x000000ffff067224 */ /* 0x000fe400078e0004 */
[----:B------:R-:W-:-:S07]  /*0bc0*/  IMAD.MOV.U32 R7, RZ, RZ, R5 ;  /* 0x000000ffff077224 */ /* 0x000fce00078e0005 */
.L_x_218:
[----:B------:R-:W-:Y:S02]  /*0bd0*/  IMAD.MOV.U32 R4, RZ, RZ, R6 ;  /* 0x000000ffff047224 */ /* 0x000fe400078e0006 */
[----:B------:R-:W-:-:S06]  /*0be0*/  IMAD.MOV.U32 R5, RZ, RZ, R7 ;  /* 0x000000ffff057224 */ /* 0x000fcc00078e0007 */
[----:B------:R-:W2:Y:S01]  /*0bf0*/  LDG.E.64 R4, desc[UR6][R4.64] ;  /* 0x0000000604047981 */ /* 0x000ea2000c1e1b00 */
[----:B------:R-:W-:Y:S01]  /*0c00*/  VIADD R0, R0, 0x1 ;  /* 0x0000000100007836 */ /* 0x000fe20000000000 */
[----:B------:R-:W-:-:S04]  /*0c10*/  IADD3 R6, P2, PT, R6, 0x800, RZ ;  /* 0x0000080006067810 */ /* 0x000fc80007f5e0ff */
[----:B------:R-:W-:Y:S01]  /*0c20*/  ISETP.NE.AND P1, PT, R0, RZ, PT ;  /* 0x000000ff0000720c */ /* 0x000fe20003f25270 */
[----:B------:R-:W-:Y:S01]  /*0c30*/  IMAD.X R7, RZ, RZ, R7, P2 ;  /* 0x000000ffff077224 */ /* 0x000fe200010e0607 */
[----:B--2--5:R-:W-:-:S06]  /*0c40*/  DSETP.GEU.AND P0, PT, R36, R4, PT ;  /* 0x000000042400722a */ /* 0x024fcc0003f0e000 */
[----:B------:R-:W-:Y:S02]  /*0c50*/  FSEL R36, R4, R36, !P0 ;  /* 0x0000002404247208 */ /* 0x000fe40004000000 */
[----:B------:R-:W-:-:S03]  /*0c60*/  FSEL R37, R5, R37, !P0 ;  /* 0x0000002505257208 */ /* 0x000fc60004000000 */
[----:B------:R-:W-:Y:S05]  /*0c70*/  @P1 BRA `(.L_x_218) ;  /* 0xfffffffc00d41947 */ /* 0x000fea000383ffff */
.L_x_210:
[----:B------:R-:W-:Y:S05]  /*0c80*/  BSYNC.RECONVERGENT B1 ;  /* 0x0000000000017941 */ /* 0x000fea0003800200 */
.L_x_209:
        /* <DEDUP_REMOVED lines=85> */
.L_x_219:
        /* <DEDUP_REMOVED lines=18> */
[----:B------:R-:W-:-:S03]  /*1300*/  VIADD R0, R8, 0x4 ;  /* 0x0000000408007836 */ /* 0x000fc60000000000 */
[----:B------:R-:W0:Y:S02]  /*1310*/  SHFL.DOWN PT, R5, R7, 0x2, R9 ;  /* 0x0840000007057989 */ /* 0x000e2400000e0009 */
[----:B0-----:R-:W-:-:S06]  /*1320*/  DSETP.GEU.AND P1, PT, R6, R4, PT ;  /* 0x000000040600722a */ /* 0x001fcc0003f2e000 */
[----:B------:R-:W-:Y:S02]  /*1330*/  @!P0 FSEL R6, R4, R6, !P1 ;  /* 0x0000000604068208 */ /* 0x000fe40004800000 */
[----:B------:R-:W-:Y:S02]  /*1340*/  @!P0 FSEL R7, R5, R7, !P1 ;  /* 0x0000000705078208 */ /* 0x000fe40004800000 */
        /* <DEDUP_REMOVED lines=9> */
[C---:B------:R-:W-:Y:S01]  /*13e0*/  ISETP.NE.AND P0, PT, R8.reuse, RZ, PT ;  /* 0x000000ff0800720c */ /* 0x040fe20003f05270 */
[----:B------:R-:W-:Y:S02]  /*13f0*/  VIADD R0, R8, 0x10 ;  /* 0x0000001008007836 */ /* 0x000fe40000000000 */
[----:B------:R-:W0:Y:S10]  /*1400*/  SHFL.DOWN PT, R5, R7, 0x8, R9 ;  /* 0x0900000007057989 */ /* 0x000e3400000e0009 */
[----:B------:R-:W1:Y:S01]  /*1410*/  @!P0 S2R R11, SR_CgaCtaId ;  /* 0x00000000000b8919 */ /* 0x000e620000008800 */
[----:B------:R-:W-:Y:S01]  /*1420*/  @!P0 MOV R8, 0x400 ;  /* 0x0000040000088802 */ /* 0x000fe20000000f00 */
[----:B0-----:R-:W-:-:S06]  /*1430*/  DSETP.GEU.AND P2, PT, R6, R4, PT ;  /* 0x000000040600722a */ /* 0x001fcc0003f4e000 */
[----:B------:R-:W-:Y:S02]  /*1440*/  @!P1 FSEL R6, R4, R6, !P2 ;  /* 0x0000000604069208 */ /* 0x000fe40005000000 */
[----:B------:R-:W-:Y:S02]  /*1450*/  @!P1 FSEL R7, R5, R7, !P2 ;  /* 0x0000000705079208 */ /* 0x000fe40005000000 */
[----:B------:R-:W-:Y:S01]  /*1460*/  ISETP.GT.AND P1, PT, R0, R9, PT ;  /* 0x000000090000720c */ /* 0x000fe20003f24270 */
[----:B------:R-:W-:Y:S01]  /*1470*/  SHFL.DOWN PT, R4, R6, 0x10, R9 ;  /* 0x0a00000006047989 */ /* 0x000fe200000e0009 */
[----:B------:R-:W-:-:S03]  /*1480*/  @!P0 SHF.R.U32.HI R0, RZ, 0x2, R3 ;  /* 0x00000002ff008819 */ /* 0x000fc60000011603 */
[----:B------:R-:W0:Y:S01]  /*1490*/  SHFL.DOWN PT, R5, R7, 0x10, R9 ;  /* 0x0a00000007057989 */ /* 0x000e2200000e0009 */
[----:B------:R-:W-:Y:S02]  /*14a0*/  @!P0 LOP3.LUT R0, R0, 0xf8, RZ, 0xc0, !PT ;  /* 0x000000f800008812 */ /* 0x000fe400078ec0ff */
[----:B-1----:R-:W-:-:S05]  /*14b0*/  @!P0 LEA R11, R11, R8, 0x18 ;  /* 0x000000080b0b8211 */ /* 0x002fca00078ec0ff */
[----:B------:R-:W-:Y:S01]  /*14c0*/  @!P0 IMAD.IADD R11, R0, 0x1, R11 ;  /* 0x00000001000b8824 */ /* 0x000fe200078e020b */
[----:B0-----:R-:W-:-:S06]  /*14d0*/  DSETP.GEU.AND P2, PT, R6, R4, PT ;  /* 0x000000040600722a */ /* 0x001fcc0003f4e000 */
[----:B------:R-:W-:Y:S02]  /*14e0*/  @!P1 FSEL R6, R4, R6, !P2 ;  /* 0x0000000604069208 */ /* 0x000fe40005000000 */
[----:B------:R-:W-:-:S03]  /*14f0*/  @!P1 FSEL R7, R5, R7, !P2 ;  /* 0x0000000705079208 */ /* 0x000fc60005000000 */
[----:B------:R-:W-:Y:S02]  /*1500*/  IMAD.MOV.U32 R4, RZ, RZ, R6 ;  /* 0x000000ffff047224 */ /* 0x000fe400078e0006 */
        /* <DEDUP_REMOVED lines=14> */
[C---:B------:R-:W-:Y:S02]  /*15f0*/  ISETP.GT.U32.AND P1, PT, R2.reuse, 0x40, PT ;  /* 0x000000400200780c */ /* 0x040fe40003f24070 */
[----:B------:R-:W-:Y:S02]  /*1600*/  FSEL R12, R3, R4, P2 ;  /* 0x00000004030c7208 */ /* 0x000fe40001000000 */
[----:B------:R-:W-:Y:S02]  /*1610*/  FSEL R13, R13, R5, P2 ;  /* 0x000000050d0d7208 */ /* 0x000fe40001000000 */
[----:B------:R-:W0:Y:S01]  /*1620*/  LDS.128 R4, [UR4+0x30] ;  /* 0x00003004ff047984 */ /* 0x000e220008000c00 */
[----:B------:R-:W-:-:S03]  /*1630*/  ISETP.GT.U32.AND P2, PT, R2, 0x60, PT ;  /* 0x000000600200780c */ /* 0x000fc60003f44070 */
[----:B------:R-:W-:-:S06]  /*1640*/  DSETP.GEU.AND P3, PT, R12, R14, PT ;  /* 0x0000000e0c00722a */ /* 0x000fcc0003f6e000 */
[----:B------:R-:W-:Y:S02]  /*1650*/  @P1 FSEL R12, R14, R12, !P3 ;  /* 0x0000000c0e0c1208 */ /* 0x000fe40005800000 */
[----:B------:R-:W-:Y:S02]  /*1660*/  @P1 FSEL R13, R15, R13, !P3 ;  /* 0x0000000d0f0d1208 */ /* 0x000fe40005800000 */
[----:B------:R-:W-:-:S04]  /*1670*/  ISETP.GT.U32.AND P1, PT, R2, 0x80, PT ;  /* 0x000000800200780c */ /* 0x000fc80003f24070 */
[----:B-1----:R-:W-:-:S06]  /*1680*/  DSETP.GEU.AND P3, PT, R12, R8, PT ;  /* 0x000000080c00722a */ /* 0x002fcc0003f6e000 */
[----:B------:R-:W-:Y:S02]  /*1690*/  @P2 FSEL R12, R8, R12, !P3 ;  /* 0x0000000c080c2208 */ /* 0x000fe40005800000 */
[----:B------:R-:W-:Y:S02]  /*16a0*/  @P2 FSEL R13, R9, R13, !P3 ;  /* 0x0000000d090d2208 */ /* 0x000fe40005800000 */
[----:B------:R-:W-:Y:S01]  /*16b0*/  ISETP.GT.U32.AND P2, PT, R2, 0xa0, PT ;  /* 0x000000a00200780c */ /* 0x000fe20003f44070 */
[----:B------:R-:W1:Y:S03]  /*16c0*/  LDS.64 R8, [UR4+0x40] ;  /* 0x00004004ff087984 */ /* 0x000e660008000a00 */
        /* <DEDUP_REMOVED lines=23> */
.L_x_206:
[----:B------:R-:W0:Y:S01]  /*1840*/  S2R R0, SR_TID.X ;  /* 0x0000000000007919 */ /* 0x000e220000002100 */
[----:B------:R-:W1:Y:S02]  /*1850*/  LDCU.64 UR4, c[0x0][0x380] ;  /* 0x00007000ff0477ac */ /* 0x000e640008000a00 */
[----:B-1----:R-:W-:Y:S02]  /*1860*/  IMAD.U32 R6, RZ, RZ, UR4 ;  /* 0x00000004ff067e24 */ /* 0x002fe4000f8e00ff */
[----:B------:R-:W-:Y:S02]  /*1870*/  IMAD.U32 R7, RZ, RZ, UR5 ;  /* 0x00000005ff077e24 */ /* 0x000fe4000f8e00ff */
        /* <DEDUP_REMOVED lines=9> */
[----:B------:R-:W-:Y:S01]  /*1910*/  VIADD R24, R2, 0xfffff800 ;  /* 0xfffff80002187836 */ /* 0x000fe20000000000 */
[----:B------:R-:W-:-:S04]  /*1920*/  UMOV UR4, 0x800 ;  /* 0x0000080000047882 */ /* 0x000fc80000000000 */
[----:B------:R-:W-:Y:S01]  /*1930*/  ISETP.GE.U32.AND P1, PT, R24, 0x800, PT ;  /* 0x000008001800780c */ /* 0x000fe20003f26070 */
        /* <DEDUP_REMOVED lines=23> */
[----:B------:R-:W-:-:S07]  /*1ab0*/  UMOV UR4, 0x800 ;  /* 0x0000080000047882 */ /* 0x000fce0000000000 */
[----:B------:R-:W1:Y:S02]  /*1ac0*/  LDC.64 R6, c[0x0][0x380] ;  /* 0x0000e000ff067b82 */ /* 0x000e640000000a00 */
.L_x_223:
[----:B------:R-:W-:-:S04]  /*1ad0*/  VIADD R3, R0, UR4 ;  /* 0x0000000400037c36 */ /* 0x000fc80008000000 */
[----:B-1----:R-:W-:-:S05]  /*1ae0*/  IMAD.WIDE.U32 R2, R3, 0x8, R6 ;  /* 0x0000000803027825 */ /* 0x002fca00078e0006 */
[----:B------:R-:W2:Y:S04]  /*1af0*/  LDG.E.64 R10, desc[UR6][R2.64] ;  /* 0x00000006020a7981 */ /* 0x000ea8000c1e1b00 */
[----:B------:R-:W3:Y:S04]  /*1b00*/  LDG.E.64 R12, desc[UR6][R2.64+0x800] ;  /* 0x00080006020c7981 */ /* 0x000ee8000c1e1b00 */
[----:B------:R-:W4:Y:S04]  /*1b10*/  LDG.E.64 R14, desc[UR6][R2.64+0x1000] ;  /* 0x00100006020e7981 */ /* 0x000f28000c1e1b00 */
[----:B------:R-:W5:Y:S04]  /*1b20*/  LDG.E.64 R16, desc[UR6][R2.64+0x1800] ;  /* 0x0018000602107981 */ /* 0x000f68000c1e1b00 */
[----:B------:R-:W5:Y:S04]  /*1b30*/  LDG.E.64 R18, desc[UR6][R2.64+0x2000] ;  /* 0x0020000602127981 */ /* 0x000f68000c1e1b00 */
[----:B------:R-:W5:Y:S04]  /*1b40*/  LDG.E.64 R20, desc[UR6][R2.64+0x2800] ;  /* 0x0028000602147981 */ /* 0x000f68000c1e1b00 */
[----:B------:R-:W5:Y:S04]  /*1b50*/  LDG.E.64 R22, desc[UR6][R2.64+0x3000] ;  /* 0x0030000602167981 */ /* 0x000f68000c1e1b00 */
[----:B------:R1:W5:Y:S01]  /*1b60*/  LDG.E.64 R4, desc[UR6][R2.64+0x3800] ;  /* 0x0038000602047981 */ /* 0x000362000c1e1b00 */
        /* <DEDUP_REMOVED lines=10> */
[----:B-1----:R-:W-:Y:S02]  /*1c10*/  FSEL R2, R16, R8, !P0 ;  /* 0x0000000810027208 */ /* 0x002fe40004000000 */
        /* <DEDUP_REMOVED lines=10> */
[----:B------:R-:W-:-:S03]  /*1cc0*/  FSEL R9, R23, R3, !P0 ;  /* 0x0000000317097208 */ /* 0x000fc60004000000 */
[----:B------:R-:W-:-:S03]  /*1cd0*/  VIADD R3, R2, -UR4 ;  /* 0x8000000402037c36 */ /* 0x000fc60008000000 */
[----:B------:R-:W-:Y:S02]  /*1ce0*/  DSETP.GEU.AND P0, PT, R8, R4, PT ;  /* 0x000000040800722a */ /* 0x000fe40003f0e000 */
[----:B------:R-:W-:-:S04]  /*1cf0*/  ISETP.GE.U32.AND P1, PT, R3, 0x800, PT ;  /* 0x000008000300780c */ /* 0x000fc80003f26070 */
[----:B------:R-:W-:Y:S02]  /*1d00*/  FSEL R8, R4, R8, !P0 ;  /* 0x0000000804087208 */ /* 0x000fe40004000000 */
[----:B------:R-:W-:-:S07]  /*1d10*/  FSEL R9, R5, R9, !P0 ;  /* 0x0000000905097208 */ /* 0x000fce0004000000 */
[----:B------:R-:W-:Y:S05]  /*1d20*/  @!P1 BRA `(.L_x_222) ;  /* 0x0000000c00889947 */ /* 0x000fea0003800000 */
[----:B------:R-:W-:-:S06]  /*1d30*/  UIADD3 UR4, UPT, UPT, UR4, 0x800, URZ ;  /* 0x0000080004047890 */ /* 0x000fcc000fffe0ff */
[----:B------:R-:W-:-:S13]  /*1d40*/  ISETP.LT.U32.AND P0, PT, R24, UR4, PT ;  /* 0x0000000418007c0c */ /* 0x000fda000bf01070 */
[----:B------:R-:W-:Y:S05]  /*1d50*/  @!P0 BRA `(.L_x_223) ;  /* 0xfffffffc005c8947 */ /* 0x000fea000383ffff */
.L_x_221:
[----:B------:R-:W-:Y:S01]  /*1d60*/  VIADD R3, R2, -UR4 ;  /* 0x8000000402037c36 */ /* 0x000fe20008000000 */
[----:B------:R-:W-:Y:S04]  /*1d70*/  BSSY.RECONVERGENT B1, `(.L_x_222) ;  /* 0x00000dd000017945 */ /* 0x000fe80003800200 */
[----:B------:R-:W-:-:S04]  /*1d80*/  ISETP.GE.AND P0, PT, R0, R3, PT ;  /* 0x000000030000720c */ /* 0x000fc80003f06270 */
[----:B------:R-:W-:-:S13]  /*1d90*/  ISETP.LE.U32.OR P0, PT, R2, UR4, P0 ;  /* 0x0000000402007c0c */ /* 0x000fda0008703470 */
[----:B------:R-:W-:Y:S05]  /*1da0*/  @P0 BRA `(.L_x_224) ;  /* 0x0000000c00640947 */ /* 0x000fea0003800000 */
[----:B------:R-:W-:Y:S01]  /*1db0*/  LOP3.LUT R3, RZ, R0, RZ, 0x33, !PT ;  /* 0x00000000ff037212 */ /* 0x000fe200078e33ff */
[----:B------:R-:W-:Y:S01]  /*1dc0*/  BSSY.RECONVERGENT B2, `(.L_x_225) ;  /* 0x0000072000027945 */ /* 0x000fe20003800200 */
[----:B------:R-:W-:Y:S02]  /*1dd0*/  IMAD.MOV.U32 R5, RZ, RZ, R0 ;  /* 0x000000ffff057224 */ /* 0x000fe400078e0000 */
[----:B------:R-:W-:-:S04]  /*1de0*/  IADD3 R2, PT, PT, R2, -UR4, R3 ;  /* 0x8000000402027c10 */ /* 0x000fc8000fffe003 */
[C---:B------:R-:W-:Y:S02]  /*1df0*/  ISETP.GE.U32.AND P0, PT, R2.reuse, 0xf00, PT ;  /* 0x00000f000200780c */ /* 0x040fe40003f06070 */
[----:B------:R-:W-:-:S04]  /*1e00*/  LEA.HI R2, R2, 0x1, RZ, 0x18 ;  /* 0x0000000102027811 */ /* 0x000fc800078fc0ff */
[----:B------:R-:W-:-:S07]  /*1e10*/  LOP3.LUT R3, R2, 0xf, RZ, 0xc0, !PT ;  /* 0x0000000f02037812 */ /* 0x000fce00078ec0ff */
[----:B------:R-:W-:Y:S05]  /*1e20*/  @!P0 BRA `(.L_x_226) ;  /* 0x0000000400ac8947 */ /* 0x000fea0003800000 */
[----:B------:R-:W-:Y:S01]  /*1e30*/  LOP3.LUT R42, R2, 0x1fffff0, RZ, 0xc0, !PT ;  /* 0x01fffff0022a7812 */ /* 0x000fe200078ec0ff */
[----:B------:R-:W-:Y:S01]  /*1e40*/  BSSY.RECONVERGENT B3, `(.L_x_227) ;  /* 0x0000068000037945 */ /* 0x000fe20003800200 */
[C---:B------:R-:W-:Y:S01]  /*1e50*/  LOP3.LUT R5, R0.reuse, 0x800, RZ, 0xfc, !PT ;  /* 0x0000080000057812 */ /* 0x040fe200078efcff */
[----:B------:R-:W-:Y:S02]  /*1e60*/  VIADD R4, R0, UR4 ;  /* 0x0000000400047c36 */ /* 0x000fe40008000000 */
[----:B------:R-:W-:-:S07]  /*1e70*/  IMAD.MOV R42, RZ, RZ, -R42 ;  /* 0x000000ffff2a7224 */ /* 0x000fce00078e0a2a */
.L_x_228:
        /* <DEDUP_REMOVED lines=47> */
[----:B------:R-:W-:Y:S02]  /*2170*/  VIADD R42, R42, 0x10 ;  /* 0x000000102a2a7836 */ /* 0x000fe40000000000 */
[----:B------:R-:W-:Y:S02]  /*2180*/  VIADD R5, R5, 0x1000 ;  /* 0x0000100005057836 */ /* 0x000fe40000000000 */
[----:B------:R-:W-:Y:S01]  /*2190*/  VIADD R4, R4, 0x1000 ;  /* 0x0000100004047836 */ /* 0x000fe20000000000 */
[----:B------:R-:W-:Y:S01]  /*21a0*/  ISETP.NE.AND P1, PT, R42, RZ, PT ;  /* 0x000000ff2a00720c */ /* 0x000fe20003f25270 */
        /* <DEDUP_REMOVED lines=49> */
[----:B------:R-:W-:Y:S05]  /*24c0*/  BSYNC.RECONVERGENT B3 ;  /* 0x0000000000037941 */ /* 0x000fea0003800200 */
.L_x_227:
[----:B------:R-:W-:-:S07]  /*24d0*/  VIADD R5, R5, 0xfffff800 ;  /* 0xfffff80005057836 */ /* 0x000fce0000000000 */
.L_x_226:
[----:B------:R-:W-:Y:S05]  /*24e0*/  BSYNC.RECONVERGENT B2 ;  /* 0x0000000000027941 */ /* 0x000fea0003800200 */
.L_x_225:
        /* <DEDUP_REMOVED lines=56> */
.L_x_230:
[----:B------:R-:W-:Y:S05]  /*2870*/  BSYNC.RECONVERGENT B2 ;  /* 0x0000000000027941 */ /* 0x000fea0003800200 */
.L_x_229:
        /* <DEDUP_REMOVED lines=31> */
.L_x_232:
[----:B------:R-:W-:Y:S05]  /*2a70*/  BSYNC.RECONVERGENT B2 ;  /* 0x0000000000027941 */ /* 0x000fea0003800200 */
.L_x_231:
[----:B------:R-:W-:Y:S05]  /*2a80*/  @!P0 BRA `(.L_x_224) ;  /* 0x00000000002c8947 */ /* 0x000fea0003800000 */
[----:B------:R-:W-:Y:S02]  /*2a90*/  VIADD R5, R5, UR4 ;  /* 0x0000000405057c36 */ /* 0x000fe40008000000 */
[----:B------:R-:W-:-:S07]  /*2aa0*/  IMAD.MOV R4, RZ, RZ, -R16 ;  /* 0x000000ffff047224 */ /* 0x000fce00078e0a10 */
.L_x_233:
[----:B------:R-:W-:-:S06]  /*2ab0*/  IMAD.WIDE.U32 R2, R5, 0x8, R6 ;  /* 0x0000000805027825 */ /* 0x000fcc00078e0006 */
[----:B------:R-:W2:Y:S01]  /*2ac0*/  LDG.E.64 R2, desc[UR6][R2.64] ;  /* 0x0000000602027981 */ /* 0x000ea2000c1e1b00 */
[----:B------:R-:W-:Y:S02]  /*2ad0*/  VIADD R4, R4, 0x1 ;  /* 0x0000000104047836 */ /* 0x000fe40000000000 */
[----:B------:R-:W-:-:S03]  /*2ae0*/  VIADD R5, R5, 0x100 ;  /* 0x0000010005057836 */ /* 0x000fc60000000000 */
[----:B------:R-:W-:Y:S01]  /*2af0*/  ISETP.NE.AND P1, PT, R4, RZ, PT ;  /* 0x000000ff0400720c */ /* 0x000fe20003f25270 */
[----:B--2---:R-:W-:-:S06]  /*2b00*/  DSETP.GEU.AND P0, PT, R8, R2, PT ;  /* 0x000000020800722a */ /* 0x004fcc0003f0e000 */
[----:B------:R-:W-:Y:S02]  /*2b10*/  FSEL R8, R2, R8, !P0 ;  /* 0x0000000802087208 */ /* 0x000fe40004000000 */
[----:B------:R-:W-:-:S04]  /*2b20*/  FSEL R9, R3, R9, !P0 ;  /* 0x0000000903097208 */ /* 0x000fc80004000000 */
[----:B------:R-:W-:Y:S05]  /*2b30*/  @P1 BRA `(.L_x_233) ;  /* 0xfffffffc00dc1947 */ /* 0x000fea000383ffff */
.L_x_224:
[----:B------:R-:W-:Y:S05]  /*2b40*/  BSYNC.RECONVERGENT B1 ;  /* 0x0000000000017941 */ /* 0x000fea0003800200 */
.L_x_222:
        /* <DEDUP_REMOVED lines=50> */
[----:B------:R-:W2:Y:S01]  /*2e70*/  LDS.128 R12, [UR4+0x20] ;  /* 0x00002004ff0c7984 */ /* 0x000ea20008000c00 */
[----:B0-----:R-:W-:-:S06]  /*2e80*/  DSETP.GEU.AND P1, PT, R4, R8, PT ;  /* 0x000000080400722a */ /* 0x001fcc0003f2e000 */
[----:B-1----:R-:W-:Y:S02]  /*2e90*/  FSEL R2, R8, R4, !P1 ;  /* 0x0000000408027208 */ /* 0x002fe40004800000 */
        /* <DEDUP_REMOVED lines=21> */
.L_x_220:
[----:B------:R-:W-:Y:S05]  /*2ff0*/  BSYNC.RECONVERGENT B0 ;  /* 0x0000000000007941 */ /* 0x000fea0003800200 */
.L_x_205:
[----:B------:R-:W-:Y:S05]  /*3000*/  @P0 EXIT ;  /* 0x000000000000094d */ /* 0x000fea0003800000 */
[----:B------:R-:W2:Y:S01]  /*3010*/  LDCU.64 UR8, c[0x0][0x398] ;  /* 0x00007300ff0877ac */ /* 0x000ea20008000a00 */
[----:B01----:R-:W0:Y:S01]  /*3020*/  LDC.64 R6, c[0x0][0x388] ;  /* 0x0000e200ff067b82 */ /* 0x003e220000000a00 */
[----:B------:R-:W1:Y:S01]  /*3030*/  LDCU.64 UR4, c[0x0][0x398] ;  /* 0x00007300ff0477ac */ /* 0x000e620008000a00 */
[----:B--2---:R-:W-:-:S06]  /*3040*/  DSETP.GT.AND P0, PT, R4, UR8, PT ;  /* 0x0000000804007e2a */ /* 0x004fcc000bf04000 */
[----:B-1----:R-:W-:Y:S02]  /*3050*/  FSEL R2, R4, UR4, P0 ;  /* 0x0000000404027c08 */ /* 0x002fe40008000000 */
[----:B------:R-:W-:-:S05]  /*3060*/  FSEL R3, R5, UR5, P0 ;  /* 0x0000000505037c08 */ /* 0x000fca0008000000 */
[----:B0-----:R-:W-:Y:S01]  /*3070*/  STG.E.64 desc[UR6][R6.64], R2 ;  /* 0x0000000206007986 */ /* 0x001fe2000c101b06 */
[----:B------:R-:W-:Y:S05]  /*3080*/  EXIT ;  /* 0x000000000000794d */ /* 0x000fea0003800000 */
.L_x_234:
        /* <DEDUP_REMOVED lines=15> */
.L_x_260:


//--------------------- .text._ZN3cub18CUB_300001_SM_10006detail8for_each13static_kernelINS2_12policy_hub_t12policy_500_tEmN6thrust24THRUST_300001_SM_1000_NS8cuda_cub20__uninitialized_fill7functorINS7_10device_ptrIdEEdEEEEvT0_T1_ --------------------------
	.section	.text._ZN3cub18CUB_300001_SM_10006detail8for_each13static_kernelINS2_12policy_hub_t12policy_500_tEmN6thrust24THRUST_300001_SM_1000_NS8cuda_cub20__uninitialized_fill7functorINS7_10device_ptrIdEEdEEEEvT0_T1_,"ax",@progbits
	.align	128
        .global         _ZN3cub18CUB_300001_SM_10006detail8for_each13static_kernelINS2_12policy_hub_t12policy_500_tEmN6thrust24THRUST_300001_SM_1000_NS8cuda_cub20__uninitialized_fill7functorINS7_10device_ptrIdEEdEEEEvT0_T1_
        .type           _ZN3cub18CUB_300001_SM_10006detail8for_each13static_kernelINS2_12policy_hub_t12policy_500_tEmN6thrust24THRUST_300001_SM_1000_NS8cuda_cub20__uninitialized_fill7functorINS7_10device_ptrIdEEdEEEEvT0_T1_,@function
        .size           _ZN3cub18CUB_300001_SM_10006detail8for_each13static_kernelINS2_12policy_hub_t12policy_500_tEmN6thrust24THRUST_300001_SM_1000_NS8cuda_cub20__uninitialized_fill7functorINS7_10device_ptrIdEEdEEEEvT0_T1_,(.L_x_261 - _ZN3cub18CUB_300001_SM_10006detail8for_each13static_kernelINS2_12policy_hub_t12policy_500_tEmN6thrust24THRUST_300001_SM_1000_NS8cuda_cub20__uninitialized_fill7functorINS7_10device_ptrIdEEdEEEEvT0_T1_)
        .other          _ZN3cub18CUB_300001_SM_10006detail8for_each13static_kernelINS2_12policy_hub_t12policy_500_tEmN6thrust24THRUST_300001_SM_1000_NS8cuda_cub20__uninitialized_fill7functorINS7_10device_ptrIdEEdEEEEvT0_T1_,@"STO_CUDA_ENTRY STV_DEFAULT"
_ZN3cub18CUB_300001_SM_10006detail8for_each13static_kernelINS2_12policy_hub_t12policy_500_tEmN6thrust24THRUST_300001_SM_1000_NS8cuda_cub20__uninitialized_fill7functorINS7_10device_ptrIdEEdEEEEvT0_T1_:
.text._ZN3cub18CUB_300001_SM_10006detail8for_each13static_kernelINS2_12policy_hub_t12policy_500_tEmN6thrust24THRUST_300001_SM_1000_NS8cuda_cub20__uninitialized_fill7functorINS7_10device_ptrIdEEdEEEEvT0_T1_:
[----:B------:R-:W-:Y:S08]  /*0000*/  LDC R1, c[0x0][0x37c] ;  /* 0x0000df00ff017b82 */ /* 0x000ff00000000800 */
[----:B------:R-:W0:Y:S01]  /*0010*/  S2UR UR4, SR_CTAID.X ;  /* 0x00000000000479c3 */ /* 0x000e220000002500 */
[----:B------:R-:W1:Y:S01]  /*0020*/  LDCU.64 UR6, c[0x0][0x380] ;  /* 0x00007000ff0677ac */ /* 0x000e620008000a00 */
[----:B------:R-:W2:Y:S01]  /*0030*/  LDCU.64 UR8, c[0x0][0x358] ;  /* 0x00006b00ff0877ac */ /* 0x000ea20008000a00 */
[----:B0-----:R-:W-:-:S04]  /*0040*/  UIMAD.WIDE.U32 UR4, UR4, 0x200, URZ ;  /* 0x00000200040478a5 */ /* 0x001fc8000f8e00ff */
[----:B-1----:R-:W-:-:S04]  /*0050*/  UIADD3 UR6, UP0, UPT, -UR4, UR6, URZ ;  /* 0x0000000604067290 */ /* 0x002fc8000ff1e1ff */
[----:B------:R-:W-:Y:S02]  /*0060*/  UIADD3.X UR7, UPT, UPT, ~UR5, UR7, URZ, UP0, !UPT ;  /* 0x0000000705077290 */ /* 0x000fe400087fe5ff */
[----:B------:R-:W-:-:S04]  /*0070*/  UISETP.GE.U32.AND UP0, UPT, UR6, 0x200, UPT ;  /* 0x000002000600788c */ /* 0x000fc8000bf06070 */
[----:B------:R-:W-:-:S09]  /*0080*/  UISETP.GE.U32.AND.EX UP0, UPT, UR7, URZ, UPT, UP0 ;  /* 0x000000ff0700728c */ /* 0x000fd2000bf06100 */
[----:B--2---:R-:W-:Y:S05]  /*0090*/  BRA.U !UP0, `(.L_x_235) ;  /* 0x0000000108287547 */ /* 0x004fea000b800000 */
[----:B------:R-:W0:Y:S01]  /*00a0*/  S2R R0, SR_TID.X ;  /* 0x0000000000007919 */ /* 0x000e220000002100 */
[----:B------:R-:W1:Y:S01]  /*00b0*/  LDCU.64 UR6, c[0x0][0x388] ;  /* 0x00007100ff0677ac */ /* 0x000e620008000a00 */
[----:B------:R-:W2:Y:S01]  /*00c0*/  LDC.64 R4, c[0x0][0x390] ;  /* 0x0000e400ff047b82 */ /* 0x000ea20000000a00 */
[----:B0-----:R-:W-:-:S05]  /*00d0*/  IADD3 R0, P0, PT, R0, UR4, RZ ;  /* 0x0000000400007c10 */ /* 0x001fca000ff1e0ff */
[----:B------:R-:W-:Y:S01]  /*00e0*/  IMAD.X R3, RZ, RZ, UR5, P0 ;  /* 0x00000005ff037e24 */ /* 0x000fe200080e06ff */
[----:B-1----:R-:W-:-:S04]  /*00f0*/  LEA R2, P0, R0, UR6, 0x3 ;  /* 0x0000000600027c11 */ /* 0x002fc8000f8018ff */
[----:B------:R-:W-:-:S05]  /*0100*/  LEA.HI.X R3, R0, UR7, R3, 0x3, P0 ;  /* 0x0000000700037c11 */ /* 0x000fca00080f1c03 */
[----:B--2---:R-:W-:Y:S04]  /*0110*/  STG.E.64 desc[UR8][R2.64], R4 ;  /* 0x0000000402007986 */ /* 0x004fe8000c101b08 */
[----:B------:R-:W-:Y:S01]  /*0120*/  STG.E.64 desc[UR8][R2.64+0x800], R4 ;  /* 0x0008000402007986 */ /* 0x000fe2000c101b08 */
[----:B------:R-:W-:Y:S05]  /*0130*/  EXIT ;  /* 0x000000000000794d */ /* 0x000fea0003800000 */
.L_x_235:
[----:B------:R-:W0:Y:S01]  /*0140*/  S2R R0, SR_TID.X ;  /* 0x0000000000007919 */ /* 0x000e220000002100 */
[----:B------:R-:W-:Y:S01]  /*0150*/  IMAD.U32 R2, RZ, RZ, UR7 ;  /* 0x00000007ff027e24 */ /* 0x000fe2000f8e00ff */
[----:B------:R-:W1:Y:S01]  /*0160*/  LDCU.64 UR10, c[0x0][0x388] ;  /* 0x00007100ff0a77ac */ /* 0x000e620008000a00 */
[----:B------:R-:W-:Y:S01]  /*0170*/  IMAD.U32 R6, RZ, RZ, UR7 ;  /* 0x00000007ff067e24 */ /* 0x000fe2000f8e00ff */
[----:B0-----:R-:W-:-:S04]  /*0180*/  ISETP.LT.U32.AND P0, PT, R0, UR6, PT ;  /* 0x0000000600007c0c */ /* 0x001fc8000bf01070 */
[----:B------:R-:W-:Y:S01]  /*0190*/  ISETP.GT.U32.AND.EX P0, PT, R2, RZ, PT, P0 ;  /* 0x000000ff0200720c */ /* 0x000fe20003f04100 */
[C---:B------:R-:W-:Y:S01]  /*01a0*/  VIADD R2, R0.reuse, 0x100 ;  /* 0x0000010000027836 */ /* 0x040fe20000000000 */
[----:B------:R-:W-:-:S04]  /*01b0*/  IADD3 R0, P2, PT, R0, UR4, RZ ;  /* 0x0000000400007c10 */ /* 0x000fc8000ff5e0ff */
[----:B------:R-:W-:Y:S01]  /*01c0*/  ISETP.LT.U32.AND P1, PT, R2, UR6, PT ;  /* 0x0000000602007c0c */ /* 0x000fe2000bf21070 */
[----:B------:R-:W-:Y:S01]  /*01d0*/  IMAD.X R3, RZ, RZ, UR5, P2 ;  /* 0x00000005ff037e24 */ /* 0x000fe200090e06ff */
[----:B-1----:R-:W-:Y:S02]  /*01e0*/  LEA R2, P2, R0, UR10, 0x3 ;  /* 0x0000000a00027c11 */ /* 0x002fe4000f8418ff */
[----:B------:R-:W-:Y:S02]  /*01f0*/  ISETP.GT.U32.AND.EX P1, PT, R6, RZ, PT, P1 ;  /* 0x000000ff0600720c */ /* 0x000fe40003f24110 */
[----:B------:R-:W-:Y:S01]  /*0200*/  LEA.HI.X R3, R0, UR11, R3, 0x3, P2 ;  /* 0x0000000b00037c11 */ /* 0x000fe200090f1c03 */
[----:B------:R-:W0:Y:S04]  /*0210*/  @P0 LDC.64 R4, c[0x0][0x390] ;  /* 0x0000e400ff040b82 */ /* 0x000e280000000a00 */
[----:B0-----:R0:W-:Y:S06]  /*0220*/  @P0 STG.E.64 desc[UR8][R2.64], R4 ;  /* 0x0000000402000986 */ /* 0x0011ec000c101b08 */
[----:B------:R-:W-:Y:S05]  /*0230*/  @!P1 EXIT ;  /* 0x000000000000994d */ /* 0x000fea0003800000 */
[----:B0-----:R-:W0:Y:S02]  /*0240*/  LDC.64 R4, c[0x0][0x390] ;  /* 0x0000e400ff047b82 */ /* 0x001e240000000a00 */
[----:B0-----:R-:W-:Y:S01]  /*0250*/  STG.E.64 desc[UR8][R2.64+0x800], R4 ;  /* 0x0008000402007986 */ /* 0x001fe2000c101b08 */
[----:B------:R-:W-:Y:S05]  /*0260*/  EXIT ;  /* 0x000000000000794d */ /* 0x000fea0003800000 */
.L_x_236:
        /* <DEDUP_REMOVED lines=9> */
.L_x_261:


//--------------------- .text._ZN3cub18CUB_300001_SM_10006detail11EmptyKernelIvEEvv --------------------------
	.section	.text._ZN3cub18CUB_300001_SM_10006detail11EmptyKernelIvEEvv,"ax",@progbits
	.align	128
        .global         _ZN3cub18CUB_300001_SM_10006detail11EmptyKernelIvEEvv
        .type           _ZN3cub18CUB_300001_SM_10006detail11EmptyKernelIvEEvv,@function
        .size           _ZN3cub18CUB_300001_SM_10006detail11EmptyKernelIvEEvv,(.L_x_262 - _ZN3cub18CUB_300001_SM_10006detail11EmptyKernelIvEEvv)
        .other          _ZN3cub18CUB_300001_SM_10006detail11EmptyKernelIvEEvv,@"STO_CUDA_ENTRY STV_DEFAULT"
_ZN3cub18CUB_300001_SM_10006detail11EmptyKernelIvEEvv:
.text._ZN3cub18CUB_300001_SM_10006detail11EmptyKernelIvEEvv:
[----:B------:R-:W-:Y:S01]  /*0000*/  LDC R1, c[0x0][0x37c] ;  /* 0x0000df00ff017b82 */ /* 0x000fe20000000800 */
[----:B------:R-:W-:Y:S05]  /*0010*/  EXIT ;  /* 0x000000000000794d */ /* 0x000fea0003800000 */
.L_x_237:
        /* <DEDUP_REMOVED lines=14> */
.L_x_262:


//--------------------- .text._Z2f3PdiS_S_        --------------------------
	.section	.text._Z2f3PdiS_S_,"ax",@progbits
	.align	128
        .global         _Z2f3PdiS_S_
        .type           _Z2f3PdiS_S_,@function
        .size           _Z2f3PdiS_S_,(.L_x_263 - _Z2f3PdiS_S_)
        .other          _Z2f3PdiS_S_,@"STO_CUDA_ENTRY STV_DEFAULT"
_Z2f3PdiS_S_:
.text._Z2f3PdiS_S_:
[----:B------:R-:W-:Y:S01]  /*0000*/  LDC R1, c[0x0][0x37c] ;  /* 0x0000df00ff017b82 */ /* 0x000fe20000000800 */
[----:B------:R-:W0:Y:S07]  /*0010*/  S2R R3, SR_TID.X ;  /* 0x0000000000037919 */ /* 0x000e2e0000002100 */
[----:B------:R-:W0:Y:S01]  /*0020*/  S2UR UR4, SR_CTAID.X ;  /* 0x00000000000479c3 */ /* 0x000e220000002500 */
[----:B------:R-:W1:Y:S01]  /*0030*/  LDCU UR7, c[0x0][0x388] ;  /* 0x00007100ff0777ac */ /* 0x000e620008000800 */
[----:B------:R-:W2:Y:S01]  /*0040*/  S2R R5, SR_TID.Y ;  /* 0x0000000000057919 */ /* 0x000ea20000002200 */
[----:B------:R-:W3:Y:S05]  /*0050*/  S2R R7, SR_TID.Z ;  /* 0x0000000000077919 */ /* 0x000eea0000002300 */
[----:B------:R-:W0:Y:S08]  /*0060*/  LDC R0, c[0x0][0x360] ;  /* 0x0000d800ff007b82 */ /* 0x000e300000000800 */
[----:B------:R-:W2:Y:S08]  /*0070*/  S2UR UR5, SR_CTAID.Y ;  /* 0x00000000000579c3 */ /* 0x000eb00000002600 */
[----:B------:R-:W2:Y:S08]  /*0080*/  LDC R2, c[0x0][0x364] ;  /* 0x0000d900ff027b82 */ /* 0x000eb00000000800 */
[----:B------:R-:W3:Y:S01]  /*0090*/  S2UR UR6, SR_CTAID.Z ;  /* 0x00000000000679c3 */ /* 0x000ee20000002700 */
[----:B0-----:R-:W-:-:S07]  /*00a0*/  IMAD R0, R0, UR4, R3 ;  /* 0x0000000400007c24 */ /* 0x001fce000f8e0203 */
[----:B------:R-:W3:Y:S01]  /*00b0*/  LDC R4, c[0x0][0x368] ;  /* 0x0000da00ff047b82 */ /* 0x000ee20000000800 */
[----:B--2---:R-:W-:-:S05]  /*00c0*/  IMAD R2, R2, UR5, R5 ;  /* 0x0000000502027c24 */ /* 0x004fca000f8e0205 */
[----:B-1----:R-:W-:Y:S01]  /*00d0*/  ISETP.NE.AND P0, PT, R2, UR7, PT ;  /* 0x0000000702007c0c */ /* 0x002fe2000bf05270 */
[----:B---3--:R-:W-:Y:S01]  /*00e0*/  IMAD R5, R4, UR6, R7 ;  /* 0x0000000604057c24 */ /* 0x008fe2000f8e0207 */
[----:B------:R-:W-:-:S04]  /*00f0*/  IADD3 R4, PT, PT, R0, -0x1, RZ ;  /* 0xffffffff00047810 */ /* 0x000fc80007ffe0ff */
[----:B------:R-:W-:-:S04]  /*0100*/  VIADDMNMX.U32 R4, R5, 0xffffffff, R4, !PT ;  /* 0xffffffff05047846 */ /* 0x000fc80007800004 */
[----:B------:R-:W-:-:S13]  /*0110*/  ISETP.GT.U32.OR P0, PT, R4, 0x17d, P0 ;  /* 0x0000017d0400780c */ /* 0x000fda0000704470 */
[----:B------:R-:W-:Y:S05]  /*0120*/  @P0 EXIT ;  /* 0x000000000000094d */ /* 0x000fea0003800000 */
[----:B------:R-:W0:Y:S01]  /*0130*/  LDC.64 R2, c[0x0][0x380] ;  /* 0x0000e000ff027b82 */ /* 0x000e220000000a00 */
[----:B------:R-:W1:Y:S01]  /*0140*/  LDCU.64 UR8, c[0x0][0x380] ;  /* 0x00007000ff0877ac */ /* 0x000e620008000a00 */
[----:B------:R-:W-:Y:S01]  /*0150*/  IMAD R0, R5, 0x180, R0 ;  /* 0x0000018005007824 */ /* 0x000fe200078e0200 */
[----:B------:R-:W2:Y:S03]  /*0160*/  LDCU.64 UR4, c[0x0][0x358] ;  /* 0x00006b00ff0477ac */ /* 0x000ea60008000a00 */
[----:B------:R-:W-:Y:S02]  /*0170*/  IMAD R0, R0, 0x180, RZ ;  /* 0x0000018000007824 */ /* 0x000fe400078e02ff */
[----:B------:R-:W3:Y:S03]  /*0180*/  LDC.64 R8, c[0x0][0x390] ;  /* 0x0000e400ff087b82 */ /* 0x000ee60000000a00 */
[----:B------:R-:W-:-:S02]  /*0190*/  IADD3 R4, P0, PT, R0, UR7, RZ ;  /* 0x0000000700047c10 */ /* 0x000fc4000ff1e0ff */
[----:B------:R-:W-:Y:S02]  /*01a0*/  IADD3 R0, PT, PT, R0, UR7, RZ ;  /* 0x0000000700007c10 */ /* 0x000fe4000fffe0ff */
[----:B------:R-:W-:Y:S01]  /*01b0*/  IADD3.X R7, PT, PT, RZ, RZ, RZ, P0, !PT ;  /* 0x000000ffff077210 */ /* 0x000fe200007fe4ff */
[----:B------:R-:W4:Y:S01]  /*01c0*/  LDC.64 R14, c[0x0][0x398] ;  /* 0x0000e600ff0e7b82 */ /* 0x000f220000000a00 */
[----:B------:R-:W-:Y:S02]  /*01d0*/  IADD3 R5, PT, PT, R0, -0x1, RZ ;  /* 0xffffffff00057810 */ /* 0x000fe40007ffe0ff */
[----:B-1----:R-:W-:-:S04]  /*01e0*/  LEA R12, P0, R4, UR8, 0x3 ;  /* 0x00000008040c7c11 */ /* 0x002fc8000f8018ff */
[----:B------:R-:W-:Y:S01]  /*01f0*/  LEA.HI.X R13, R4, UR9, R7, 0x3, P0 ;  /* 0x00000009040d7c11 */ /* 0x000fe200080f1c07 */
[----:B0-----:R-:W-:-:S04]  /*0200*/  IMAD.WIDE.U32 R4, R5, 0x8, R2 ;  /* 0x0000000805047825 */ /* 0x001fc800078e0002 */
[----:B--2---:R-:W2:Y:S04]  /*0210*/  LDG.E.64 R6, desc[UR4][R12.64+0x8] ;  /* 0x000008040c067981 */ /* 0x004ea8000c1e1b00 */
[----:B------:R-:W2:Y:S01]  /*0220*/  LDG.E.64 R4, desc[UR4][R4.64] ;  /* 0x0000000404047981 */ /* 0x000ea2000c1e1b00 */
[----:B---3--:R-:W-:-:S04]  /*0230*/  IMAD.WIDE.U32 R8, R0, 0x8, R8 ;  /* 0x0000000800087825 */ /* 0x008fc800078e0008 */
[----:B------:R-:W-:Y:S01]  /*0240*/  IMAD.WIDE.U32 R2, R0, 0x8, R2 ;  /* 0x0000000800027825 */ /* 0x000fe200078e0002 */
[----:B--2---:R-:W-:-:S08]  /*0250*/  DADD R6, R4, R6 ;  /* 0x0000000004067229 */ /* 0x004fd00000000006 */
[----:B------:R-:W-:-:S07]  /*0260*/  DMUL R6, R6, 0.5 ;  /* 0x3fe0000006067828 */ /* 0x000fce0000000000 */
[----:B------:R-:W-:Y:S04]  /*0270*/  STG.E.64 desc[UR4][R8.64], R6 ;  /* 0x0000000608007986 */ /* 0x000fe8000c101b04 */
[----:B------:R-:W2:Y:S01]  /*0280*/  LDG.E.64 R10, desc[UR4][R2.64] ;  /* 0x00000004020a7981 */ /* 0x000ea2000c1e1b00 */
[----:B----4-:R-:W-:Y:S01]  /*0290*/  IMAD.WIDE.U32 R4, R0, 0x8, R14 ;  /* 0x0000000800047825 */ /* 0x010fe200078e000e */
[----:B--2---:R-:W-:-:S08]  /*02a0*/  DADD R10, -R6, R10 ;  /* 0x00000000060a7229 */ /* 0x004fd0000000010a */
[----:B------:R-:W-:-:S07]  /*02b0*/  DADD R16, -RZ, |R10| ;  /* 0x00000000ff107229 */ /* 0x000fce000000050a */
[----:B------:R-:W-:Y:S04]  /*02c0*/  STG.E.64 desc[UR4][R4.64], R16 ;  /* 0x0000001004007986 */ /* 0x000fe8000c101b04 */
[----:B------:R-:W2:Y:S04]  /*02d0*/  LDG.E.64 R10, desc[UR4][R8.64] ;  /* 0x00000004080a7981 */ /* 0x000ea8000c1e1b00 */
[----:B--2---:R-:W-:Y:S01]  /*02e0*/  STG.E.64 desc[UR4][R2.64], R10 ;  /* 0x0000000a02007986 */ /* 0x004fe2000c101b04 */
[----:B------:R-:W-:Y:S05]  /*02f0*/  EXIT ;  /* 0x000000000000794d */ /* 0x000fea0003800000 */
.L_x_238:
        /* <DEDUP_REMOVED lines=16> */
.L_x_263:


//--------------------- .text._Z2f2Pdi            --------------------------
	.section	.text._Z2f2Pdi,"ax",@progbits
	.align	128
        .global         _Z2f2Pdi
        .type           _Z2f2Pdi,@function
        .size           _Z2f2Pdi,(.L_x_264 - _Z2f2Pdi)
        .other          _Z2f2Pdi,@"STO_CUDA_ENTRY STV_DEFAULT"
_Z2f2Pdi:
.text._Z2f2Pdi:
[----:B------:R-:W-:Y:S01]  /*0000*/  LDC R1, c[0x0][0x37c] ;  /* 0x0000df00ff017b82 */ /* 0x000fe20000000800 */
[----:B------:R-:W0:Y:S07]  /*0010*/  S2R R3, SR_TID.X ;  /* 0x0000000000037919 */ /* 0x000e2e0000002100 */
[----:B------:R-:W0:Y:S01]  /*0020*/  S2UR UR4, SR_CTAID.X ;  /* 0x00000000000479c3 */ /* 0x000e220000002500 */
[----:B------:R-:W1:Y:S01]  /*0030*/  S2R R5, SR_TID.Y ;  /* 0x0000000000057919 */ /* 0x000e620000002200 */
[----:B------:R-:W2:Y:S06]  /*0040*/  S2R R7, SR_TID.Z ;  /* 0x0000000000077919 */ /* 0x000eac0000002300 */
[----:B------:R-:W0:Y:S08]  /*0050*/  LDC R0, c[0x0][0x360] ;  /* 0x0000d800ff007b82 */ /* 0x000e300000000800 */
[----:B------:R-:W1:Y:S08]  /*0060*/  LDC R2, c[0x0][0x364] ;  /* 0x0000d900ff027b82 */ /* 0x000e700000000800 */
[----:B------:R-:W1:Y:S08]  /*0070*/  S2UR UR5, SR_CTAID.Y ;  /* 0x00000000000579c3 */ /* 0x000e700000002600 */
[----:B------:R-:W2:Y:S01]  /*0080*/  S2UR UR6, SR_CTAID.Z ;  /* 0x00000000000679c3 */ /* 0x000ea20000002700 */
[----:B0-----:R-:W-:-:S07]  /*0090*/  IMAD R0, R0, UR4, R3 ;  /* 0x0000000400007c24 */ /* 0x001fce000f8e0203 */
[----:B------:R-:W2:Y:S08]  /*00a0*/  LDC R4, c[0x0][0x368] ;  /* 0x0000da00ff047b82 */ /* 0x000eb00000000800 */
[----:B------:R-:W0:Y:S01]  /*00b0*/  LDC R6, c[0x0][0x388] ;  /* 0x0000e200ff067b82 */ /* 0x000e220000000800 */
[----:B-1----:R-:W-:Y:S01]  /*00c0*/  IMAD R2, R2, UR5, R5 ;  /* 0x0000000502027c24 */ /* 0x002fe2000f8e0205 */
[----:B------:R-:W-:-:S04]  /*00d0*/  IADD3 R5, PT, PT, R0, -0x1, RZ ;  /* 0xffffffff00057810 */ /* 0x000fc80007ffe0ff */
[----:B------:R-:W-:Y:S01]  /*00e0*/  VIADDMNMX.U32 R5, R2, 0xffffffff, R5, !PT ;  /* 0xffffffff02057846 */ /* 0x000fe20007800005 */
[----:B--2---:R-:W-:-:S05]  /*00f0*/  IMAD R3, R4, UR6, R7 ;  /* 0x0000000604037c24 */ /* 0x004fca000f8e0207 */
[----:B0-----:R-:W-:-:S04]  /*0100*/  ISETP.NE.AND P0, PT, R3, R6, PT ;  /* 0x000000060300720c */ /* 0x001fc80003f05270 */
[----:B------:R-:W-:-:S13]  /*0110*/  ISETP.GT.U32.OR P0, PT, R5, 0x17d, P0 ;  /* 0x0000017d0500780c */ /* 0x000fda0000704470 */
[----:B------:R-:W-:Y:S05]  /*0120*/  @P0 EXIT ;  /* 0x000000000000094d */ /* 0x000fea0003800000 */
[----:B------:R-:W0:Y:S01]  /*0130*/  LDC.64 R8, c[0x0][0x380] ;  /* 0x0000e000ff087b82 */ /* 0x000e220000000a00 */
[----:B------:R-:W-:Y:S01]  /*0140*/  IMAD R3, R2, 0x180, R6 ;  /* 0x0000018002037824 */ /* 0x000fe200078e0206 */
[----:B------:R-:W1:Y:S03]  /*0150*/  LDCU.64 UR4, c[0x0][0x358] ;  /* 0x00006b00ff0477ac */ /* 0x000e660008000a00 */
[----:B------:R-:W-:-:S05]  /*0160*/  IMAD R11, R3, 0x180, R0 ;  /* 0x00000180030b7824 */ /* 0x000fca00078e0200 */
[C---:B------:R-:W-:Y:S02]  /*0170*/  IADD3 R3, PT, PT, R11.reuse, -0x180, RZ ;  /* 0xfffffe800b037810 */ /* 0x040fe40007ffe0ff */
[----:B------:R-:W-:-:S03]  /*0180*/  IADD3 R5, PT, PT, R11, 0x180, RZ ;  /* 0x000001800b057810 */ /* 0x000fc60007ffe0ff */
[----:B0-----:R-:W-:-:S04]  /*0190*/  IMAD.WIDE.U32 R2, R3, 0x8, R8 ;  /* 0x0000000803027825 */ /* 0x001fc800078e0008 */
[--C-:B------:R-:W-:Y:S02]  /*01a0*/  IMAD.WIDE.U32 R4, R5, 0x8, R8.reuse ;  /* 0x0000000805047825 */ /* 0x100fe400078e0008 */
[----:B-1----:R-:W2:Y:S04]  /*01b0*/  LDG.E.64 R2, desc[UR4][R2.64] ;  /* 0x0000000402027981 */ /* 0x002ea8000c1e1b00 */
[----:B------:R-:W2:Y:S01]  /*01c0*/  LDG.E.64 R4, desc[UR4][R4.64] ;  /* 0x0000000404047981 */ /* 0x000ea2000c1e1b00 */
[----:B------:R-:W-:Y:S01]  /*01d0*/  IMAD.WIDE.U32 R8, R11, 0x8, R8 ;  /* 0x000000080b087825 */ /* 0x000fe200078e0008 */
[----:B--2---:R-:W-:-:S08]  /*01e0*/  DADD R6, R2, R4 ;  /* 0x0000000002067229 */ /* 0x004fd00000000004 */
[----:B------:R-:W-:-:S07]  /*01f0*/  DMUL R6, R6, 0.5 ;  /* 0x3fe0000006067828 */ /* 0x000fce0000000000 */
[----:B------:R-:W-:Y:S01]  /*0200*/  STG.E.64 desc[UR4][R8.64], R6 ;  /* 0x0000000608007986 */ /* 0x000fe2000c101b04 */
[----:B------:R-:W-:Y:S05]  /*0210*/  EXIT ;  /* 0x000000000000794d */ /* 0x000fea0003800000 */
.L_x_239:
        /* <DEDUP_REMOVED lines=14> */
.L_x_264:


//--------------------- .text._Z2f1Pdi            --------------------------
	.section	.text._Z2f1Pdi,"ax",@progbits
	.align	128
        .global         _Z2f1Pdi
        .type           _Z2f1Pdi,@function
        .size           _Z2f1Pdi,(.L_x_265 - _Z2f1Pdi)
        .other          _Z2f1Pdi,@"STO_CUDA_ENTRY STV_DEFAULT"
_Z2f1Pdi:
.text._Z2f1Pdi:
        /* <DEDUP_REMOVED lines=25> */
[----:B0-----:R-:W-:-:S04]  /*0190*/  IMAD.WIDE R2, R3, 0x8, R8 ;  /* 0x0000000803027825 */ /* 0x001fc800078e0208 */
        /* <DEDUP_REMOVED lines=8> */
.L_x_240:
        /* <DEDUP_REMOVED lines=14> */
.L_x_265:


//--------------------- .text._Z13init_parallelPd --------------------------
	.section	.text._Z13init_parallelPd,"ax",@progbits
	.align	128
        .global         _Z13init_parallelPd
        .type           _Z13init_parallelPd,@function
        .size           _Z13init_parallelPd,(.L_x_254 - _Z13init_parallelPd)
        .other          _Z13init_parallelPd,@"STO_CUDA_ENTRY STV_DEFAULT"
_Z13init_parallelPd:
.text._Z13init_parallelPd:
[----:B------:R-:W-:Y:S01]  /*0000*/  LDC R1, c[0x0][0x37c] ;  /* 0x0000df00ff017b82 */ /* 0x000fe20000000800 */
[----:B------:R-:W0:Y:S07]  /*0010*/  S2R R3, SR_TID.X ;  /* 0x0000000000037919 */ /* 0x000e2e0000002100 */
[----:B------:R-:W0:Y:S01]  /*0020*/  LDC R4, c[0x0][0x360] ;  /* 0x0000d800ff047b82 */ /* 0x000e220000000800 */
[----:B------:R-:W1:Y:S01]  /*0030*/  S2R R0, SR_TID.Y ;  /* 0x0000000000007919 */ /* 0x000e620000002200 */
[----:B------:R-:W2:Y:S06]  /*0040*/  S2R R7, SR_TID.Z ;  /* 0x0000000000077919 */ /* 0x000eac0000002300 */
[----:B------:R-:W1:Y:S08]  /*0050*/  LDC R5, c[0x0][0x364] ;  /* 0x0000d900ff057b82 */ /* 0x000e700000000800 */
[----:B------:R-:W0:Y:S08]  /*0060*/  S2UR UR4, SR_CTAID.X ;  /* 0x00000000000479c3 */ /* 0x000e300000002500 */
[----:B------:R-:W1:Y:S08]  /*0070*/  S2UR UR5, SR_CTAID.Y ;  /* 0x00000000000579c3 */ /* 0x000e700000002600 */
[----:B------:R-:W2:Y:S08]  /*0080*/  S2UR UR6, SR_CTAID.Z ;  /* 0x00000000000679c3 */ /* 0x000eb00000002700 */
[----:B------:R-:W2:Y:S01]  /*0090*/  LDC R6, c[0x0][0x368] ;  /* 0x0000da00ff067b82 */ /* 0x000ea20000000800 */
[----:B0-----:R-:W-:-:S02]  /*00a0*/  IMAD R4, R4, UR4, R3 ;  /* 0x0000000404047c24 */ /* 0x001fc4000f8e0203 */
[----:B-1----:R-:W-:Y:S02]  /*00b0*/  IMAD R5, R5, UR5, R0 ;  /* 0x0000000505057c24 */ /* 0x002fe4000f8e0200 */
[----:B--2---:R-:W-:-:S05]  /*00c0*/  IMAD R6, R6, UR6, R7 ;  /* 0x0000000606067c24 */ /* 0x004fca000f8e0207 */
[----:B------:R-:W-:-:S04]  /*00d0*/  VIMNMX3.U32 R0, R4, R5, R6, !PT ;  /* 0x000000050400720f */ /* 0x000fc80007800006 */
[----:B------:R-:W-:-:S13]  /*00e0*/  ISETP.GT.U32.AND P0, PT, R0, 0x17f, PT ;  /* 0x0000017f0000780c */ /* 0x000fda0003f04070 */
[----:B------:R-:W-:Y:S05]  /*00f0*/  @P0 EXIT ;  /* 0x000000000000094d */ /* 0x000fea0003800000 */
[----:B------:R-:W-:Y:S01]  /*0100*/  ISETP.NE.AND P0, PT, R6, 0x17f, PT ;  /* 0x0000017f0600780c */ /* 0x000fe20003f05270 */
[----:B------:R-:W0:Y:S01]  /*0110*/  LDCU.64 UR4, c[0x0][0x358] ;  /* 0x00006b00ff0477ac */ /* 0x000e220008000a00 */
[----:B------:R-:W-:Y:S02]  /*0120*/  ISETP.NE.AND P1, PT, R4, 0x17f, PT ;  /* 0x0000017f0400780c */ /* 0x000fe40003f25270 */
[----:B------:R-:W-:-:S04]  /*0130*/  ISETP.EQ.OR P0, PT, R6, RZ, !P0 ;  /* 0x000000ff0600720c */ /* 0x000fc80004702670 */
[----:B------:R-:W-:-:S04]  /*0140*/  ISETP.EQ.OR P0, PT, R5, RZ, P0 ;  /* 0x000000ff0500720c */ /* 0x000fc80000702670 */
[----:B------:R-:W-:-:S04]  /*0150*/  ISETP.NE.AND P0, PT, R5, 0x17f, !P0 ;  /* 0x0000017f0500780c */ /* 0x000fc80004705270 */
[----:B------:R-:W-:-:S13]  /*0160*/  ISETP.NE.AND P0, PT, R4, RZ, P0 ;  /* 0x000000ff0400720c */ /* 0x000fda0000705270 */
[----:B0-----:R-:W-:Y:S05]  /*0170*/  @P0 BRA P1, `(.L_x_241) ;  /* 0x0000000400500947 */ /* 0x001fea0000800000 */
[----:B------:R-:W0:Y:S01]  /*0180*/  MUFU.RCP64H R3, 383 ;  /* 0x4077f00000037908 */ /* 0x000e220000001800 */
[----:B------:R-:W-:Y:S01]  /*0190*/  IMAD.MOV.U32 R10, RZ, RZ, 0x0 ;  /* 0x00000000ff0a7424 */ /* 0x000fe200078e00ff */
[----:B------:R-:W-:Y:S01]  /*01a0*/  BSSY.RECONVERGENT B0, `(.L_x_242) ;  /* 0x0000019000007945 */ /* 0x000fe20003800200 */
[----:B------:R-:W-:Y:S02]  /*01b0*/  IMAD.MOV.U32 R11, RZ, RZ, 0x4077f000 ;  /* 0x4077f000ff0b7424 */ /* 0x000fe400078e00ff */
[----:B------:R-:W-:Y:S02]  /*01c0*/  IMAD.MOV.U32 R2, RZ, RZ, 0x1 ;  /* 0x00000001ff027424 */ /* 0x000fe400078e00ff */
[----:B------:R-:W-:-:S04]  /*01d0*/  IMAD R0, R4, 0xa, RZ ;  /* 0x0000000a04007824 */ /* 0x000fc800078e02ff */
[----:B0-----:R-:W-:-:S08]  /*01e0*/  DFMA R8, R2, -R10, 1 ;  /* 0x3ff000000208742b */ /* 0x001fd0000000080a */
[----:B------:R-:W-:-:S08]  /*01f0*/  DFMA R8, R8, R8, R8 ;  /* 0x000000080808722b */ /* 0x000fd00000000008 */
[----:B------:R-:W-:-:S08]  /*0200*/  DFMA R8, R2, R8, R2 ;  /* 0x000000080208722b */ /* 0x000fd00000000002 */
[C---:B------:R-:W-:Y:S01]  /*0210*/  DFMA R2, R8.reuse, -R10, 1 ;  /* 0x3ff000000802742b */ /* 0x040fe2000000080a */
[----:B------:R-:W0:Y:S07]  /*0220*/  I2F.F64.U32 R10, R0 ;  /* 0x00000000000a7312 */ /* 0x000e2e0000201800 */
[----:B------:R-:W-:-:S08]  /*0230*/  DFMA R2, R8, R2, R8 ;  /* 0x000000020802722b */ /* 0x000fd00000000008 */
[----:B0-----:R-:W-:Y:S01]  /*0240*/  DMUL R8, R10, R2 ;  /* 0x000000020a087228 */ /* 0x001fe20000000000 */
[----:B------:R-:W-:-:S07]  /*0250*/  FSETP.GEU.AND P1, PT, |R11|, 6.5827683646048100446e-37, PT ;  /* 0x036000000b00780b */ /* 0x000fce0003f2e200 */
[----:B------:R-:W-:-:S08]  /*0260*/  DFMA R12, R8, -383, R10 ;  /* 0xc077f000080c782b */ /* 0x000fd0000000000a */
[----:B------:R-:W-:Y:S01]  /*0270*/  DFMA R2, R2, R12, R8 ;  /* 0x0000000c0202722b */ /* 0x000fe20000000008 */
[----:B------:R-:W-:Y:S02]  /*0280*/  IMAD.MOV.U32 R8, RZ, RZ, RZ ;  /* 0x000000ffff087224 */ /* 0x000fe400078e00ff */
[----:B------:R-:W-:-:S07]  /*0290*/  IMAD.MOV.U32 R9, RZ, RZ, 0x4077f000 ;  /* 0x4077f000ff097424 */ /* 0x000fce00078e00ff */
[----:B------:R-:W-:-:S05]  /*02a0*/  FFMA R7, RZ, 3.8740234375, R3 ;  /* 0x4077f000ff077823 */ /* 0x000fca0000000003 */
[----:B------:R-:W-:-:S13]  /*02b0*/  FSETP.GT.AND P0, PT, |R7|, 1.469367938527859385e-39, PT ;  /* 0x001000000700780b */ /* 0x000fda0003f04200 */
[----:B------:R-:W-:Y:S05]  /*02c0*/  @P0 BRA P1, `(.L_x_243) ;  /* 0x0000000000180947 */ /* 0x000fea0000800000 */
[----:B------:R-:W-:Y:S01]  /*02d0*/  IMAD.MOV.U32 R12, RZ, RZ, R10 ;  /* 0x000000ffff0c7224 */ /* 0x000fe200078e000a */
[----:B------:R-:W-:Y:S01]  /*02e0*/  MOV R0, 0x310 ;  /* 0x0000031000007802 */ /* 0x000fe20000000f00 */
[----:B------:R-:W-:-:S07]  /*02f0*/  IMAD.MOV.U32 R13, RZ, RZ, R11 ;  /* 0x000000ffff0d7224 */ /* 0x000fce00078e000b */
[----:B------:R-:W-:Y:S05]  /*0300*/  CALL.REL.NOINC `($__internal_0_$__cuda_sm20_div_rn_f64_full) ;  /* 0x0000000400047944 */ /* 0x000fea0003c00000 */
[----:B------:R-:W-:Y:S02]  /*0310*/  IMAD.MOV.U32 R2, RZ, RZ, R12 ;  /* 0x000000ffff027224 */ /* 0x000fe400078e000c */
[----:B------:R-:W-:-:S07]  /*0320*/  IMAD.MOV.U32 R3, RZ, RZ, R13 ;  /* 0x000000ffff037224 */ /* 0x000fce00078e000d */
.L_x_243:
[----:B------:R-:W-:Y:S05]  /*0330*/  BSYNC.RECONVERGENT B0 ;  /* 0x0000000000007941 */ /* 0x000fea0003800200 */
.L_x_242:
        /* <DEDUP_REMOVED lines=15> */
[----:B------:R-:W-:-:S10]  /*0430*/  DFMA R10, R16, R14, R10 ;  /* 0x0000000e100a722b */ /* 0x000fd4000000000a */
[----:B------:R-:W-:-:S05]  /*0440*/  FFMA R7, RZ, 3.8740234375, R11 ;  /* 0x4077f000ff077823 */ /* 0x000fca000000000b */
[----:B------:R-:W-:-:S13]  /*0450*/  FSETP.GT.AND P0, PT, |R7|, 1.469367938527859385e-39, PT ;  /* 0x001000000700780b */ /* 0x000fda0003f04200 */
[----:B------:R-:W-:Y:S05]  /*0460*/  @P0 BRA P1, `(.L_x_245) ;  /* 0x0000000000100947 */ /* 0x000fea0000800000 */
[----:B------:R-:W-:-:S07]  /*0470*/  MOV R0, 0x490 ;  /* 0x0000049000007802 */ /* 0x000fce0000000f00 */
[----:B------:R-:W-:Y:S05]  /*0480*/  CALL.REL.NOINC `($__internal_0_$__cuda_sm20_div_rn_f64_full) ;  /* 0x0000000000a47944 */ /* 0x000fea0003c00000 */
[----:B------:R-:W-:Y:S02]  /*0490*/  IMAD.MOV.U32 R10, RZ, RZ, R12 ;  /* 0x000000ffff0a7224 */ /* 0x000fe400078e000c */
[----:B------:R-:W-:-:S07]  /*04a0*/  IMAD.MOV.U32 R11, RZ, RZ, R13 ;  /* 0x000000ffff0b7224 */ /* 0x000fce00078e000d */
.L_x_245:
[----:B------:R-:W-:Y:S05]  /*04b0*/  BSYNC.RECONVERGENT B0 ;  /* 0x0000000000007941 */ /* 0x000fea0003800200 */
.L_x_244:
[----:B------:R-:W0:Y:S01]  /*04c0*/  MUFU.RCP64H R13, 383 ;  /* 0x4077f000000d7908 */ /* 0x000e220000001800 */
[----:B------:R-:W-:Y:S01]  /*04d0*/  MOV R14, 0x0 ;  /* 0x00000000000e7802 */ /* 0x000fe20000000f00 */
[----:B------:R-:W-:Y:S01]  /*04e0*/  IMAD.MOV.U32 R15, RZ, RZ, 0x4077f000 ;  /* 0x4077f000ff0f7424 */ /* 0x000fe200078e00ff */
[----:B------:R-:W-:Y:S01]  /*04f0*/  BSSY.RECONVERGENT B0, `(.L_x_246) ;  /* 0x0000015000007945 */ /* 0x000fe20003800200 */
[----:B------:R-:W-:Y:S01]  /*0500*/  IMAD.MOV.U32 R12, RZ, RZ, 0x1 ;  /* 0x00000001ff0c7424 */ /* 0x000fe200078e00ff */
[----:B------:R-:W-:Y:S01]  /*0510*/  DADD R2, R10, R2 ;  /* 0x000000000a027229 */ /* 0x000fe20000000002 */
        /* <DEDUP_REMOVED lines=14> */
[----:B------:R-:W-:Y:S01]  /*0600*/  IMAD.MOV.U32 R12, RZ, RZ, R14 ;  /* 0x000000ffff0c7224 */ /* 0x000fe200078e000e */
[----:B------:R-:W-:Y:S01]  /*0610*/  MOV R0, 0x640 ;  /* 0x0000064000007802 */ /* 0x000fe20000000f00 */
[----:B------:R-:W-:-:S07]  /*0620*/  IMAD.MOV.U32 R13, RZ, RZ, R15 ;  /* 0x000000ffff0d7224 */ /* 0x000fce00078e000f */
[----:B------:R-:W-:Y:S05]  /*0630*/  CALL.REL.NOINC `($__internal_0_$__cuda_sm20_div_rn_f64_full) ;  /* 0x0000000000387944 */ /* 0x000fea0003c00000 */
.L_x_247:
[----:B------:R-:W-:Y:S05]  /*0640*/  BSYNC.RECONVERGENT B0 ;  /* 0x0000000000007941 */ /* 0x000fea0003800200 */
.L_x_246:
[----:B------:R-:W0:Y:S01]  /*0650*/  LDC.64 R8, c[0x0][0x380] ;  /* 0x0000e000ff087b82 */ /* 0x000e220000000a00 */
[----:B------:R-:W-:Y:S01]  /*0660*/  IMAD R5, R4, 0x180, R5 ;  /* 0x0000018004057824 */ /* 0x000fe200078e0205 */
[----:B------:R-:W-:-:S03]  /*0670*/  DADD R2, R2, R12 ;  /* 0x0000000002027229 */ /* 0x000fc6000000000c */
[----:B------:R-:W-:-:S04]  /*0680*/  IMAD R5, R5, 0x180, R6 ;  /* 0x0000018005057824 */ /* 0x000fc800078e0206 */
[----:B0-----:R-:W-:-:S05]  /*0690*/  IMAD.WIDE.U32 R4, R5, 0x8, R8 ;  /* 0x0000000805047825 */ /* 0x001fca00078e0008 */
[----:B------:R-:W-:Y:S01]  /*06a0*/  STG.E.64 desc[UR4][R4.64], R2 ;  /* 0x0000000204007986 */ /* 0x000fe2000c101b04 */
[----:B------:R-:W-:Y:S05]  /*06b0*/  EXIT ;  /* 0x000000000000794d */ /* 0x000fea0003800000 */
.L_x_241:
[----:B------:R-:W0:Y:S01]  /*06c0*/  LDC.64 R2, c[0x0][0x380] ;  /* 0x0000e000ff027b82 */ /* 0x000e220000000a00 */
[----:B------:R-:W-:-:S04]  /*06d0*/  IMAD R5, R4, 0x180, R5 ;  /* 0x0000018004057824 */ /* 0x000fc800078e0205 */
[----:B------:R-:W-:-:S04]  /*06e0*/  IMAD R5, R5, 0x180, R6 ;  /* 0x0000018005057824 */ /* 0x000fc800078e0206 */
[----:B0-----:R-:W-:-:S05]  /*06f0*/  IMAD.WIDE.U32 R2, R5, 0x8, R2 ;  /* 0x0000000805027825 */ /* 0x001fca00078e0002 */
[----:B------:R-:W-:Y:S01]  /*0700*/  STG.E.64 desc[UR4][R2.64], RZ ;  /* 0x000000ff02007986 */ /* 0x000fe2000c101b04 */
[----:B------:R-:W-:Y:S05]  /*0710*/  EXIT ;  /* 0x000000000000794d */ /* 0x000fea0003800000 */
        .weak           $__internal_0_$__cuda_sm20_div_rn_f64_full
        .type           $__internal_0_$__cuda_sm20_div_rn_f64_full,@function
        .size           $__internal_0_$__cuda_sm20_div_rn_f64_full,(.L_x_254 - $__internal_0_$__cuda_sm20_div_rn_f64_full)
$__internal_0_$__cuda_sm20_div_rn_f64_full:
[C---:B------:R-:W-:Y:S01]  /*0720*/  FSETP.GEU.AND P0, PT, |R9|.reuse, 1.469367938527859385e-39, PT ;  /* 0x001000000900780b */ /* 0x040fe20003f0e200 */
[----:B------:R-:W-:Y:S01]  /*0730*/  IMAD.MOV.U32 R14, RZ, RZ, 0x1 ;  /* 0x00000001ff0e7424 */ /* 0x000fe200078e00ff */
[----:B------:R-:W-:Y:S01]  /*0740*/  LOP3.LUT R10, R9, 0x800fffff, RZ, 0xc0, !PT ;  /* 0x800fffff090a7812 */ /* 0x000fe200078ec0ff */
[----:B------:R-:W-:Y:S01]  /*0750*/  IMAD.MOV.U32 R22, RZ, RZ, 0x1ca00000 ;  /* 0x1ca00000ff167424 */ /* 0x000fe200078e00ff */
[C---:B------:R-:W-:Y:S01]  /*0760*/  FSETP.GEU.AND P2, PT, |R13|.reuse, 1.469367938527859385e-39, PT ;  /* 0x001000000d00780b */ /* 0x040fe20003f4e200 */
[----:B------:R-:W-:Y:S01]  /*0770*/  BSSY.RECONVERGENT B1, `(.L_x_248) ;  /* 0x0000052000017945 */ /* 0x000fe20003800200 */
[----:B------:R-:W-:Y:S01]  /*0780*/  LOP3.LUT R11, R10, 0x3ff00000, RZ, 0xfc, !PT ;  /* 0x3ff000000a0b7812 */ /* 0x000fe200078efcff */
[----:B------:R-:W-:Y:S01]  /*0790*/  IMAD.MOV.U32 R10, RZ, RZ, R8 ;  /* 0x000000ffff0a7224 */ /* 0x000fe200078e0008 */
[----:B------:R-:W-:Y:S02]  /*07a0*/  LOP3.LUT R7, R13, 0x7ff00000, RZ, 0xc0, !PT ;  /* 0x7ff000000d077812 */ /* 0x000fe400078ec0ff */
[----:B------:R-:W-:-:S03]  /*07b0*/  LOP3.LUT R24, R9, 0x7ff00000, RZ, 0xc0, !PT ;  /* 0x7ff0000009187812 */ /* 0x000fc600078ec0ff */
[----:B------:R-:W-:Y:S01]  /*07c0*/  @!P0 DMUL R10, R8, 8.98846567431157953865e+307 ;  /* 0x7fe00000080a8828 */ /* 0x000fe20000000000 */
[----:B------:R-:W-:Y:S01]  /*07d0*/  ISETP.GE.U32.AND P1, PT, R7, R24, PT ;  /* 0x000000180700720c */ /* 0x000fe20003f26070 */
[----:B------:R-:W-:Y:S02]  /*07e0*/  IMAD.MOV.U32 R23, RZ, RZ, R7 ;  /* 0x000000ffff177224 */ /* 0x000fe400078e0007 */
[----:B------:R-:W-:Y:S02]  /*07f0*/  @!P2 LOP3.LUT R18, R9, 0x7ff00000, RZ, 0xc0, !PT ;  /* 0x7ff000000912a812 */ /* 0x000fe400078ec0ff */
[----:B------:R-:W0:Y:S02]  /*0800*/  MUFU.RCP64H R15, R11 ;  /* 0x0000000b000f7308 */ /* 0x000e240000001800 */
[----:B------:R-:W-:Y:S01]  /*0810*/  @!P2 ISETP.GE.U32.AND P3, PT, R7, R18, PT ;  /* 0x000000120700a20c */ /* 0x000fe20003f66070 */
[----:B------:R-:W-:Y:S01]  /*0820*/  @!P2 IMAD.MOV.U32 R18, RZ, RZ, RZ ;  /* 0x000000ffff12a224 */ /* 0x000fe200078e00ff */
[----:B------:R-:W-:-:S02]  /*0830*/  @!P0 LOP3.LUT R24, R11, 0x7ff00000, RZ, 0xc0, !PT ;  /* 0x7ff000000b188812 */ /* 0x000fc400078ec0ff */
[----:B------:R-:W-:-:S03]  /*0840*/  @!P2 SEL R19, R22, 0x63400000, !P3 ;  /* 0x634000001613a807 */ /* 0x000fc60005800000 */
[----:B------:R-:W-:Y:S01]  /*0850*/  VIADD R25, R24, 0xffffffff ;  /* 0xffffffff18197836 */ /* 0x000fe20000000000 */
[----:B------:R-:W-:-:S04]  /*0860*/  @!P2 LOP3.LUT R19, R19, 0x80000000, R13, 0xf8, !PT ;  /* 0x800000001313a812 */ /* 0x000fc800078ef80d */
[----:B------:R-:W-:Y:S01]  /*0870*/  @!P2 LOP3.LUT R19, R19, 0x100000, RZ, 0xfc, !PT ;  /* 0x001000001313a812 */ /* 0x000fe200078efcff */
[----:B0-----:R-:W-:-:S08]  /*0880*/  DFMA R16, R14, -R10, 1 ;  /* 0x3ff000000e10742b */ /* 0x001fd0000000080a */
[----:B------:R-:W-:-:S08]  /*0890*/  DFMA R16, R16, R16, R16 ;  /* 0x000000101010722b */ /* 0x000fd00000000010 */
[----:B------:R-:W-:Y:S01]  /*08a0*/  DFMA R16, R14, R16, R14 ;  /* 0x000000100e10722b */ /* 0x000fe2000000000e */
[----:B------:R-:W-:Y:S01]  /*08b0*/  SEL R15, R22, 0x63400000, !P1 ;  /* 0x63400000160f7807 */ /* 0x000fe20004800000 */
[----:B------:R-:W-:-:S03]  /*08c0*/  IMAD.MOV.U32 R14, RZ, RZ, R12 ;  /* 0x000000ffff0e7224 */ /* 0x000fc600078e000c */
[----:B------:R-:W-:-:S03]  /*08d0*/  LOP3.LUT R15, R15, 0x800fffff, R13, 0xf8, !PT ;  /* 0x800fffff0f0f7812 */ /* 0x000fc600078ef80d */
[----:B------:R-:W-:-:S03]  /*08e0*/  DFMA R20, R16, -R10, 1 ;  /* 0x3ff000001014742b */ /* 0x000fc6000000080a */
[----:B------:R-:W-:-:S05]  /*08f0*/  @!P2 DFMA R14, R14, 2, -R18 ;  /* 0x400000000e0ea82b */ /* 0x000fca0000000812 */
[----:B------:R-:W-:-:S05]  /*0900*/  DFMA R20, R16, R20, R16 ;  /* 0x000000141014722b */ /* 0x000fca0000000010 */
[----:B------:R-:W-:-:S03]  /*0910*/  @!P2 LOP3.LUT R23, R15, 0x7ff00000, RZ, 0xc0, !PT ;  /* 0x7ff000000f17a812 */ /* 0x000fc600078ec0ff */
[----:B------:R-:W-:Y:S01]  /*0920*/  DMUL R16, R20, R14 ;  /* 0x0000000e14107228 */ /* 0x000fe20000000000 */
[----:B------:R-:W-:-:S04]  /*0930*/  IADD3 R18, PT, PT, R23, -0x1, RZ ;  /* 0xffffffff17127810 */ /* 0x000fc80007ffe0ff */
[----:B------:R-:W-:-:S03]  /*0940*/  ISETP.GT.U32.AND P0, PT, R18, 0x7feffffe, PT ;  /* 0x7feffffe1200780c */ /* 0x000fc60003f04070 */
[----:B------:R-:W-:Y:S01]  /*0950*/  DFMA R18, R16, -R10, R14 ;  /* 0x8000000a1012722b */ /* 0x000fe2000000000e */
[----:B------:R-:W-:-:S07]  /*0960*/  ISETP.GT.U32.OR P0, PT, R25, 0x7feffffe, P0 ;  /* 0x7feffffe1900780c */ /* 0x000fce0000704470 */
[----:B------:R-:W-:-:S06]  /*0970*/  DFMA R18, R20, R18, R16 ;  /* 0x000000121412722b */ /* 0x000fcc0000000010 */
[----:B------:R-:W-:Y:S05]  /*0980*/  @P0 BRA `(.L_x_249) ;  /* 0x00000000006c0947 */ /* 0x000fea0003800000 */
[----:B------:R-:W-:-:S04]  /*0990*/  LOP3.LUT R16, R9, 0x7ff00000, RZ, 0xc0, !PT ;  /* 0x7ff0000009107812 */ /* 0x000fc800078ec0ff */
[CC--:B------:R-:W-:Y:S02]  /*09a0*/  VIADDMNMX R12, R7.reuse, -R16.reuse, 0xb9600000, !PT ;  /* 0xb9600000070c7446 */ /* 0x0c0fe40007800910 */
[----:B------:R-:W-:Y:S02]  /*09b0*/  ISETP.GE.U32.AND P0, PT, R7, R16, PT ;  /* 0x000000100700720c */ /* 0x000fe40003f06070 */
[----:B------:R-:W-:Y:S01]  /*09c0*/  VIMNMX R7, PT, PT, R12, 0x46a00000, PT ;  /* 0x46a000000c077848 */ /* 0x000fe20003fe0100 */
[----:B------:R-:W-:Y:S01]  /*09d0*/  IMAD.MOV.U32 R12, RZ, RZ, RZ ;  /* 0x000000ffff0c7224 */ /* 0x000fe200078e00ff */
[----:B------:R-:W-:-:S05]  /*09e0*/  SEL R22, R22, 0x63400000, !P0 ;  /* 0x6340000016167807 */ /* 0x000fca0004000000 */
[----:B------:R-:W-:-:S04]  /*09f0*/  IMAD.IADD R7, R7, 0x1, -R22 ;  /* 0x0000000107077824 */ /* 0x000fc800078e0a16 */
[----:B------:R-:W-:-:S06]  /*0a00*/  VIADD R13, R7, 0x7fe00000 ;  /* 0x7fe00000070d7836 */ /* 0x000fcc0000000000 */
[----:B------:R-:W-:-:S10]  /*0a10*/  DMUL R16, R18, R12 ;  /* 0x0000000c12107228 */ /* 0x000fd40000000000 */
[----:B------:R-:W-:-:S13]  /*0a20*/  FSETP.GTU.AND P0, PT, |R17|, 1.469367938527859385e-39, PT ;  /* 0x001000001100780b */ /* 0x000fda0003f0c200 */
[----:B------:R-:W-:Y:S05]  /*0a30*/  @P0 BRA `(.L_x_250) ;  /* 0x0000000000940947 */ /* 0x000fea0003800000 */
[----:B------:R-:W-:Y:S01]  /*0a40*/  DFMA R14, R18, -R10, R14 ;  /* 0x8000000a120e722b */ /* 0x000fe2000000000e */
[----:B------:R-:W-:-:S09]  /*0a50*/  IMAD.MOV.U32 R12, RZ, RZ, RZ ;  /* 0x000000ffff0c7224 */ /* 0x000fd200078e00ff */
[C---:B------:R-:W-:Y:S02]  /*0a60*/  FSETP.NEU.AND P0, PT, R15.reuse, RZ, PT ;  /* 0x000000ff0f00720b */ /* 0x040fe40003f0d000 */
[----:B------:R-:W-:-:S04]  /*0a70*/  LOP3.LUT R21, R15, 0x80000000, R9, 0x48, !PT ;  /* 0x800000000f157812 */ /* 0x000fc800078e4809 */
[----:B------:R-:W-:-:S07]  /*0a80*/  LOP3.LUT R13, R21, R13, RZ, 0xfc, !PT ;  /* 0x0000000d150d7212 */ /* 0x000fce00078efcff */
[----:B------:R-:W-:Y:S05]  /*0a90*/  @!P0 BRA `(.L_x_250) ;  /* 0x00000000007c8947 */ /* 0x000fea0003800000 */
[----:B------:R-:W-:Y:S01]  /*0aa0*/  IMAD.MOV R11, RZ, RZ, -R7 ;  /* 0x000000ffff0b7224 */ /* 0x000fe200078e0a07 */
[----:B------:R-:W-:Y:S01]  /*0ab0*/  DMUL.RP R12, R18, R12 ;  /* 0x0000000c120c7228 */ /* 0x000fe20000008000 */
[----:B------:R-:W-:Y:S01]  /*0ac0*/  IMAD.MOV.U32 R10, RZ, RZ, RZ ;  /* 0x000000ffff0a7224 */ /* 0x000fe200078e00ff */
[----:B------:R-:W-:-:S05]  /*0ad0*/  IADD3 R7, PT, PT, -R7, -0x43300000, RZ ;  /* 0xbcd0000007077810 */ /* 0x000fca0007ffe1ff */
[----:B------:R-:W-:-:S03]  /*0ae0*/  DFMA R10, R16, -R10, R18 ;  /* 0x8000000a100a722b */ /* 0x000fc60000000012 */
[----:B------:R-:W-:-:S07]  /*0af0*/  LOP3.LUT R21, R13, R21, RZ, 0x3c, !PT ;  /* 0x000000150d157212 */ /* 0x000fce00078e3cff */
[----:B------:R-:W-:-:S04]  /*0b00*/  FSETP.NEU.AND P0, PT, |R11|, R7, PT ;  /* 0x000000070b00720b */ /* 0x000fc80003f0d200 */
[----:B------:R-:W-:Y:S02]  /*0b10*/  FSEL R16, R12, R16, !P0 ;  /* 0x000000100c107208 */ /* 0x000fe40004000000 */
[----:B------:R-:W-:Y:S01]  /*0b20*/  FSEL R17, R21, R17, !P0 ;  /* 0x0000001115117208 */ /* 0x000fe20004000000 */
[----:B------:R-:W-:Y:S06]  /*0b30*/  BRA `(.L_x_250) ;  /* 0x0000000000547947 */ /* 0x000fec0003800000 */
.L_x_249:
[----:B------:R-:W-:-:S14]  /*0b40*/  DSETP.NAN.AND P0, PT, R12, R12, PT ;  /* 0x0000000c0c00722a */ /* 0x000fdc0003f08000 */
[----:B------:R-:W-:Y:S05]  /*0b50*/  @P0 BRA `(.L_x_251) ;  /* 0x0000000000440947 */ /* 0x000fea0003800000 */
[----:B------:R-:W-:-:S14]  /*0b60*/  DSETP.NAN.AND P0, PT, R8, R8, PT ;  /* 0x000000080800722a */ /* 0x000fdc0003f08000 */
[----:B------:R-:W-:Y:S05]  /*0b70*/  @P0 BRA `(.L_x_252) ;  /* 0x0000000000300947 */ /* 0x000fea0003800000 */
[----:B------:R-:W-:Y:S01]  /*0b80*/  ISETP.NE.AND P0, PT, R23, R24, PT ;  /* 0x000000181700720c */ /* 0x000fe20003f05270 */
[----:B------:R-:W-:Y:S02]  /*0b90*/  IMAD.MOV.U32 R16, RZ, RZ, 0x0 ;  /* 0x00000000ff107424 */ /* 0x000fe400078e00ff */
[----:B------:R-:W-:-:S10]  /*0ba0*/  IMAD.MOV.U32 R17, RZ, RZ, -0x80000 ;  /* 0xfff80000ff117424 */ /* 0x000fd400078e00ff */
[----:B------:R-:W-:Y:S05]  /*0bb0*/  @!P0 BRA `(.L_x_250) ;  /* 0x0000000000348947 */ /* 0x000fea0003800000 */
[----:B------:R-:W-:Y:S02]  /*0bc0*/  ISETP.NE.AND P0, PT, R23, 0x7ff00000, PT ;  /* 0x7ff000001700780c */ /* 0x000fe40003f05270 */
[----:B------:R-:W-:Y:S02]  /*0bd0*/  LOP3.LUT R17, R13, 0x80000000, R9, 0x48, !PT ;  /* 0x800000000d117812 */ /* 0x000fe400078e4809 */
[----:B------:R-:W-:-:S13]  /*0be0*/  ISETP.EQ.OR P0, PT, R24, RZ, !P0 ;  /* 0x000000ff1800720c */ /* 0x000fda0004702670 */
[----:B------:R-:W-:Y:S02]  /*0bf0*/  @P0 LOP3.LUT R7, R17, 0x7ff00000, RZ, 0xfc, !PT ;  /* 0x7ff0000011070812 */ /* 0x000fe400078efcff */
[----:B------:R-:W-:Y:S01]  /*0c00*/  @!P0 MOV R16, RZ ;  /* 0x000000ff00108202 */ /* 0x000fe20000000f00 */
[----:B------:R-:W-:Y:S02]  /*0c10*/  @P0 IMAD.MOV.U32 R16, RZ, RZ, RZ ;  /* 0x000000ffff100224 */ /* 0x000fe400078e00ff */
[----:B------:R-:W-:Y:S01]  /*0c20*/  @P0 IMAD.MOV.U32 R17, RZ, RZ, R7 ;  /* 0x000000ffff110224 */ /* 0x000fe200078e0007 */
[----:B------:R-:W-:Y:S06]  /*0c30*/  BRA `(.L_x_250) ;  /* 0x0000000000147947 */ /* 0x000fec0003800000 */
.L_x_252:
[----:B------:R-:W-:Y:S01]  /*0c40*/  LOP3.LUT R17, R9, 0x80000, RZ, 0xfc, !PT ;  /* 0x0008000009117812 */ /* 0x000fe200078efcff */
[----:B------:R-:W-:Y:S01]  /*0c50*/  IMAD.MOV.U32 R16, RZ, RZ, R8 ;  /* 0x000000ffff107224 */ /* 0x000fe200078e0008 */
[----:B------:R-:W-:Y:S06]  /*0c60*/  BRA `(.L_x_250) ;  /* 0x0000000000087947 */ /* 0x000fec0003800000 */
.L_x_251:
[----:B------:R-:W-:Y:S01]  /*0c70*/  LOP3.LUT R17, R13, 0x80000, RZ, 0xfc, !PT ;  /* 0x000800000d117812 */ /* 0x000fe200078efcff */
[----:B------:R-:W-:-:S07]  /*0c80*/  IMAD.MOV.U32 R16, RZ, RZ, R12 ;  /* 0x000000ffff107224 */ /* 0x000fce00078e000c */
.L_x_250:
[----:B------:R-:W-:Y:S05]  /*0c90*/  BSYNC.RECONVERGENT B1 ;  /* 0x0000000000017941 */ /* 0x000fea0003800200 */
.L_x_248:
[----:B------:R-:W-:Y:S02]  /*0ca0*/  IMAD.MOV.U32 R10, RZ, RZ, R0 ;  /* 0x000000ffff0a7224 */ /* 0x000fe400078e0000 */
[----:B------:R-:W-:Y:S02]  /*0cb0*/  IMAD.MOV.U32 R11, RZ, RZ, 0x0 ;  /* 0x00000000ff0b7424 */ /* 0x000fe400078e00ff */
[----:B------:R-:W-:Y:S02]  /*0cc0*/  IMAD.MOV.U32 R12, RZ, RZ, R16 ;  /* 0x000000ffff0c7224 */ /* 0x000fe400078e0010 */
[----:B------:R-:W-:Y:S01]  /*0cd0*/  IMAD.MOV.U32 R13, RZ, RZ, R17 ;  /* 0x000000ffff0d7224 */ /* 0x000fe200078e0011 */
[----:B------:R-:W-:Y:S06]  /*0ce0*/  RET.REL.NODEC R10 `(_Z13init_parallelPd) ;  /* 0xfffffff00ac47950 */ /* 0x000fec0003c3ffff */
.L_x_253:
        /* <DEDUP_REMOVED lines=9> */
.L_x_254:


//--------------------- .nv.shared._ZN3cub18CUB_300001_SM_10006detail6reduce28DeviceReduceSingleTileKernelINS2_10policy_hubIdyN4cuda3__47maximumIdEEE10Policy1000EPdSB_iS8_ddNS5_3std3__410__identityEEEvT0_T1_T2_T3_T4_T6_ --------------------------
	.section	.nv.shared._ZN3cub18CUB_300001_SM_10006detail6reduce28DeviceReduceSingleTileKernelINS2_10policy_hubIdyN4cuda3__47maximumIdEEE10Policy1000EPdSB_iS8_ddNS5_3std3__410__identityEEEvT0_T1_T2_T3_T4_T6_,"aw",@nobits
	.sectionflags	@""
	.align	8
.nv.shared._ZN3cub18CUB_300001_SM_10006detail6reduce28DeviceReduceSingleTileKernelINS2_10policy_hubIdyN4cuda3__47maximumIdEEE10Policy1000EPdSB_iS8_ddNS5_3std3__410__identityEEEvT0_T1_T2_T3_T4_T6_:
	.zero		1104


//--------------------- .nv.shared.reserved.0     --------------------------
	.section	.nv.shared.reserved.0,"aw",@nobits
	.weak		__nv_reservedSMEM_offset_0_alias
	.size		__nv_reservedSMEM_offset_0_alias, 0, 64
	.other		__nv_reservedSMEM_offset_0_alias,@"STO_CUDA_RESERVED_SHARED STV_DEFAULT"
__nv_reservedSMEM_offset_0_alias:
	.zero		0
	.zero		64


//--------------------- .nv.global                --------------------------
	.section	.nv.global,"aw",@nobits
.nv.global:
	.type		_ZN28_INTERNAL_033edba0_4_k_cu_ox6thrust24THRUST_300001_SM_1000_NS3seqE,@object
	.size		_ZN28_INTERNAL_033edba0_4_k_cu_ox6thrust24THRUST_300001_SM_1000_NS3seqE,(_ZN28_INTERNAL_033edba0_4_k_cu_ox4cuda3std3__48in_placeE - _ZN28_INTERNAL_033edba0_4_k_cu_ox6thrust24THRUST_300001_SM_1000_NS3seqE)
_ZN28_INTERNAL_033edba0_4_k_cu_ox6thrust24THRUST_300001_SM_1000_NS3seqE:
	.zero		1
	.type		_ZN28_INTERNAL_033edba0_4_k_cu_ox4cuda3std3__48in_placeE,@object
	.size		_ZN28_INTERNAL_033edba0_4_k_cu_ox4cuda3std3__48in_placeE,(_ZN28_INTERNAL_033edba0_4_k_cu_ox4cuda3std6ranges3__45__cpo4sizeE - _ZN28_INTERNAL_033edba0_4_k_cu_ox4cuda3std3__48in_placeE)
_ZN28_INTERNAL_033edba0_4_k_cu_ox4cuda3std3__48in_placeE:
	.zero		1
	.type		_ZN28_INTERNAL_033edba0_4_k_cu_ox4cuda3std6ranges3__45__cpo4sizeE,@object
	.size		_ZN28_INTERNAL_033edba0_4_k_cu_ox4cuda3std6ranges3__45__cpo4sizeE,(_ZN28_INTERNAL_033edba0_4_k_cu_ox6thrust24THRUST_300001_SM_1000_NS12placeholders2_3E - _ZN28_INTERNAL_033edba0_4_k_cu_ox4cuda3std6ranges3__45__cpo4sizeE)
_ZN28_INTERNAL_033edba0_4_k_cu_ox4cuda3std6ranges3__45__cpo4sizeE:
	.zero		1
	.type		_ZN28_INTERNAL_033edba0_4_k_cu_ox6thrust24THRUST_300001_SM_1000_NS12placeholders2_3E,@object
	.size		_ZN28_INTERNAL_033edba0_4_k_cu_ox6thrust24THRUST_300001_SM_1000_NS12placeholders2_3E,(_ZN28_INTERNAL_033edba0_4_k_cu_ox4cuda3std3__45__cpo6cbeginE - _ZN28_INTERNAL_033edba0_4_k_cu_ox6thrust24THRUST_300001_SM_1000_NS12placeholders2_3E)
_ZN28_INTERNAL_033edba0_4_k_cu_ox6thrust24THRUST_300001_SM_1000_NS12placeholders2_3E:
	.zero		1
	.type		_ZN28_INTERNAL_033edba0_4_k_cu_ox4cuda3std3__45__cpo6cbeginE,@object
	.size		_ZN28_INTERNAL_033edba0_4_k_cu_ox4cuda3std3__45__cpo6cbeginE,(_ZN28_INTERNAL_033edba0_4_k_cu_ox4cuda3std6ranges3__45__cpo6cbeginE - _ZN28_INTERNAL_033edba0_4_k_cu_ox4cuda3std3__45__cpo6cbeginE)
_ZN28_INTERNAL_033edba0_4_k_cu_ox4cuda3std3__45__cpo6cbeginE:
	.zero		1
	.type		_ZN28_INTERNAL_033edba0_4_k_cu_ox4cuda3std6ranges3__45__cpo6cbeginE,@object
	.size		_ZN28_INTERNAL_033edba0_4_k_cu_ox4cuda3std6ranges3__45__cpo6cbeginE,(_ZN28_INTERNAL_033edba0_4_k_cu_ox6thrust24THRUST_300001_SM_1000_NS12placeholders2_7E - _ZN28_INTERNAL_033edba0_4_k_cu_ox4cuda3std6ranges3__45__cpo6cbeginE)
_ZN28_INTERNAL_033edba0_4_k_cu_ox4cuda3std6ranges3__45__cpo6cbeginE:
	.zero		1
	.type		_ZN28_INTERNAL_033edba0_4_k_cu_ox6thrust24THRUST_300001_SM_1000_NS12placeholders2_7E,@object
	.size		_ZN28_INTERNAL_033edba0_4_k_cu_ox6thrust24THRUST_300001_SM_1000_NS12placeholders2_7E,(_ZN28_INTERNAL_033edba0_4_k_cu_ox4cuda3std3__45__cpo7crbeginE - _ZN28_INTERNAL_033edba0_4_k_cu_ox6thrust24THRUST_300001_SM_1000_NS12placeholders2_7E)
_ZN28_INTERNAL_033edba0_4_k_cu_ox6thrust24THRUST_300001_SM_1000_NS12placeholders2_7E:
	.zero		1
	.type		_ZN28_INTERNAL_033edba0_4_k_cu_ox4cuda3std3__45__cpo7crbeginE,@object
	.size		_ZN28_INTERNAL_033edba0_4_k_cu_ox4cuda3std3__45__cpo7crbeginE,(_ZN28_INTERNAL_033edba0_4_k_cu_ox4cuda3std6ranges3__45__cpo4nextE - _ZN28_INTERNAL_033edba0_4_k_cu_ox4cuda3std3__45__cpo7crbeginE)
_ZN28_INTERNAL_033edba0_4_k_cu_ox4cuda3std3__45__cpo7crbeginE:
	.zero		1
	.type		_ZN28_INTERNAL_033edba0_4_k_cu_ox4cuda3std6ranges3__45__cpo4nextE,@object
	.size		_ZN28_INTERNAL_033edba0_4_k_cu_ox4cuda3std6ranges3__45__cpo4nextE,(_ZN28_INTERNAL_033edba0_4_k_cu_ox4cuda3std6ranges3__45__cpo4swapE - _ZN28_INTERNAL_033edba0_4_k_cu_ox4cuda3std6ranges3__45__cpo4nextE)
_ZN28_INTERNAL_033edba0_4_k_cu_ox4cuda3std6ranges3__45__cpo4nextE:
	.zero		1
	.type		_ZN28_INTERNAL_033edba0_4_k_cu_ox4cuda3std6ranges3__45__cpo4swapE,@object
	.size		_ZN28_INTERNAL_033edba0_4_k_cu_ox4cuda3std6ranges3__45__cpo4swapE,(_ZN28_INTERNAL_033edba0_4_k_cu_ox6thrust24THRUST_300001_SM_1000_NS8cuda_cub10par_nosyncE - _ZN28_INTERNAL_033edba0_4_k_cu_ox4cuda3std6ranges3__45__cpo4swapE)
_ZN28_INTERNAL_033edba0_4_k_cu_ox4cuda3std6ranges3__45__cpo4swapE:
	.zero		1
	.type		_ZN28_INTERNAL_033edba0_4_k_cu_ox6thrust24THRUST_300001_SM_1000_NS8cuda_cub10par_nosyncE,@object
	.size		_ZN28_INTERNAL_033edba0_4_k_cu_ox6thrust24THRUST_300001_SM_1000_NS8cuda_cub10par_nosyncE,(_ZN28_INTERNAL_033edba0_4_k_cu_ox6thrust24THRUST_300001_SM_1000_NS12placeholders2_9E - _ZN28_INTERNAL_033edba0_4_k_cu_ox6thrust24THRUST_300001_SM_1000_NS8cuda_cub10par_nosyncE)
_ZN28_INTERNAL_033edba0_4_k_cu_ox6thrust24THRUST_300001_SM_1000_NS8cuda_cub10par_nosyncE:
	.zero		1
	.type		_ZN28_INTERNAL_033edba0_4_k_cu_ox6thrust24THRUST_300001_SM_1000_NS12placeholders2_9E,@object
	.size		_ZN28_INTERNAL_033edba0_4_k_cu_ox6thrust24THRUST_300001_SM_1000_NS12placeholders2_9E,(_ZN28_INTERNAL_033edba0_4_k_cu_ox4cuda3std3__430_GLOBAL__N__033edba0_4_k_cu_ox6ignoreE - _ZN28_INTERNAL_033edba0_4_k_cu_ox6thrust24THRUST_300001_SM_1000_NS12placeholders2_9E)
_ZN28_INTERNAL_033edba0_4_k_cu_ox6thrust24THRUST_300001_SM_1000_NS12placeholders2_9E:
	.zero		1
	.type		_ZN28_INTERNAL_033edba0_4_k_cu_ox4cuda3std3__430_GLOBAL__N__033edba0_4_k_cu_ox6ignoreE,@object
	.size		_ZN28_INTERNAL_033edba0_4_k_cu_ox4cuda3std3__430_GLOBAL__N__033edba0_4_k_cu_ox6ignoreE,(_ZN28_INTERNAL_033edba0_4_k_cu_ox4cuda3std6ranges3__45__cpo4dataE - _ZN28_INTERNAL_033edba0_4_k_cu_ox4cuda3std3__430_GLOBAL__N__033edba0_4_k_cu_ox6ignoreE)
_ZN28_INTERNAL_033edba0_4_k_cu_ox4cuda3std3__430_GLOBAL__N__033edba0_4_k_cu_ox6ignoreE:
	.zero		1
	.type		_ZN28_INTERNAL_033edba0_4_k_cu_ox4cuda3std6ranges3__45__cpo4dataE,@object
	.size		_ZN28_INTERNAL_033edba0_4_k_cu_ox4cuda3std6ranges3__45__cpo4dataE,(_ZN28_INTERNAL_033edba0_4_k_cu_ox6thrust24THRUST_300001_SM_1000_NS12placeholders2_1E - _ZN28_INTERNAL_033edba0_4_k_cu_ox4cuda3std6ranges3__45__cpo4dataE)
_ZN28_INTERNAL_033edba0_4_k_cu_ox4cuda3std6ranges3__45__cpo4dataE:
	.zero		1
	.type		_ZN28_INTERNAL_033edba0_4_k_cu_ox6thrust24THRUST_300001_SM_1000_NS12placeholders2_1E,@object
	.size		_ZN28_INTERNAL_033edba0_4_k_cu_ox6thrust24THRUST_300001_SM_1000_NS12placeholders2_1E,(_ZN28_INTERNAL_033edba0_4_k_cu_ox4cuda3std3__45__cpo5beginE - _ZN28_INTERNAL_033edba0_4_k_cu_ox6thrust24THRUST_300001_SM_1000_NS12placeholders2_1E)
_ZN28_INTERNAL_033edba0_4_k_cu_ox6thrust24THRUST_300001_SM_1000_NS12placeholders2_1E:
	.zero		1
	.type		_ZN28_INTERNAL_033edba0_4_k_cu_ox4cuda3std3__45__cpo5beginE,@object
	.size		_ZN28_INTERNAL_033edba0_4_k_cu_ox4cuda3std3__45__cpo5beginE,(_ZN28_INTERNAL_033edba0_4_k_cu_ox4cuda3std6ranges3__45__cpo5beginE - _ZN28_INTERNAL_033edba0_4_k_cu_ox4cuda3std3__45__cpo5beginE)
_ZN28_INTERNAL_033edba0_4_k_cu_ox4cuda3std3__45__cpo5beginE:
	.zero		1
	.type		_ZN28_INTERNAL_033edba0_4_k_cu_ox4cuda3std6ranges3__45__cpo5beginE,@object
	.size		_ZN28_INTERNAL_033edba0_4_k_cu_ox4cuda3std6ranges3__45__cpo5beginE,(_ZN28_INTERNAL_033edba0_4_k_cu_ox6thrust24THRUST_300001_SM_1000_NS12placeholders2_5E - _ZN28_INTERNAL_033edba0_4_k_cu_ox4cuda3std6ranges3__45__cpo5beginE)
_ZN28_INTERNAL_033edba0_4_k_cu_ox4cuda3std6ranges3__45__cpo5beginE:
	.zero		1
	.type		_ZN28_INTERNAL_033edba0_4_k_cu_ox6thrust24THRUST_300001_SM_1000_NS12placeholders2_5E,@object
	.size		_ZN28_INTERNAL_033edba0_4_k_cu_ox6thrust24THRUST_300001_SM_1000_NS12placeholders2_5E,(_ZN28_INTERNAL_033edba0_4_k_cu_ox4cuda3std3__45__cpo6rbeginE - _ZN28_INTERNAL_033edba0_4_k_cu_ox6thrust24THRUST_300001_SM_1000_NS12placeholders2_5E)
_ZN28_INTERNAL_033edba0_4_k_cu_ox6thrust24THRUST_300001_SM_1000_NS12placeholders2_5E:
	.zero		1
	.type		_ZN28_INTERNAL_033edba0_4_k_cu_ox4cuda3std3__45__cpo6rbeginE,@object
	.size		_ZN28_INTERNAL_033edba0_4_k_cu_ox4cuda3std3__45__cpo6rbeginE,(_ZN28_INTERNAL_033edba0_4_k_cu_ox4cuda3std6ranges3__45__cpo7advanceE - _ZN28_INTERNAL_033edba0_4_k_cu_ox4cuda3std3__45__cpo6rbeginE)
_ZN28_INTERNAL_033edba0_4_k_cu_ox4cuda3std3__45__cpo6rbeginE:
	.zero		1
	.type		_ZN28_INTERNAL_033edba0_4_k_cu_ox4cuda3std6ranges3__45__cpo7advanceE,@object
	.size		_ZN28_INTERNAL_033edba0_4_k_cu_ox4cuda3std6ranges3__45__cpo7advanceE,(_ZN28_INTERNAL_033edba0_4_k_cu_ox4cuda3std3__47nulloptE - _ZN28_INTERNAL_033edba0_4_k_cu_ox4cuda3std6ranges3__45__cpo7advanceE)
_ZN28_INTERNAL_033edba0_4_k_cu_ox4cuda3std6ranges3__45__cpo7advanceE:
	.zero		1
	.type		_ZN28_INTERNAL_033edba0_4_k_cu_ox4cuda3std3__47nulloptE,@object
	.size		_ZN28_INTERNAL_033edba0_4_k_cu_ox4cuda3std3__47nulloptE,(_ZN28_INTERNAL_033edba0_4_k_cu_ox4cuda3std6ranges3__45__cpo8distanceE - _ZN28_INTERNAL_033edba0_4_k_cu_ox4cuda3std3__47nulloptE)
_ZN28_INTERNAL_033edba0_4_k_cu_ox4cuda3std3__47nulloptE:
	.zero		1
	.type		_ZN28_INTERNAL_033edba0_4_k_cu_ox4cuda3std6ranges3__45__cpo8distanceE,@object
	.size		_ZN28_INTERNAL_033edba0_4_k_cu_ox4cuda3std6ranges3__45__cpo8distanceE,(_ZN28_INTERNAL_033edba0_4_k_cu_ox6thrust24THRUST_300001_SM_1000_NS12placeholders3_10E - _ZN28_INTERNAL_033edba0_4_k_cu_ox4cuda3std6ranges3__45__cpo8distanceE)
_ZN28_INTERNAL_033edba0_4_k_cu_ox4cuda3std6ranges3__45__cpo8distanceE:
	.zero		1
	.type		_ZN28_INTERNAL_033edba0_4_k_cu_ox6thrust24THRUST_300001_SM_1000_NS12placeholders3_10E,@object
	.size		_ZN28_INTERNAL_033edba0_4_k_cu_ox6thrust24THRUST_300001_SM_1000_NS12placeholders3_10E,(_ZN28_INTERNAL_033edba0_4_k_cu_ox4cuda3std3__419piecewise_constructE - _ZN28_INTERNAL_033edba0_4_k_cu_ox6thrust24THRUST_300001_SM_1000_NS12placeholders3_10E)
_ZN28_INTERNAL_033edba0_4_k_cu_ox6thrust24THRUST_300001_SM_1000_NS12placeholders3_10E:
	.zero		1
	.type		_ZN28_INTERNAL_033edba0_4_k_cu_ox4cuda3std3__419piecewise_constructE,@object
	.size		_ZN28_INTERNAL_033edba0_4_k_cu_ox4cuda3std3__419piecewise_constructE,(_ZN28_INTERNAL_033edba0_4_k_cu_ox4cuda3std6ranges3__45__cpo5cdataE - _ZN28_INTERNAL_033edba0_4_k_cu_ox4cuda3std3__419piecewise_constructE)
_ZN28_INTERNAL_033edba0_4_k_cu_ox4cuda3std3__419piecewise_constructE:
	.zero		1
	.type		_ZN28_INTERNAL_033edba0_4_k_cu_ox4cuda3std6ranges3__45__cpo5cdataE,@object
	.size		_ZN28_INTERNAL_033edba0_4_k_cu_ox4cuda3std6ranges3__45__cpo5cdataE,(_ZN28_INTERNAL_033edba0_4_k_cu_ox6thrust24THRUST_300001_SM_1000_NS12placeholders2_2E - _ZN28_INTERNAL_033edba0_4_k_cu_ox4cuda3std6ranges3__45__cpo5cdataE)
_ZN28_INTERNAL_033edba0_4_k_cu_ox4cuda3std6ranges3__45__cpo5cdataE:
	.zero		1
	.type		_ZN28_INTERNAL_033edba0_4_k_cu_ox6thrust24THRUST_300001_SM_1000_NS12placeholders2_2E,@object
	.size		_ZN28_INTERNAL_033edba0_4_k_cu_ox6thrust24THRUST_300001_SM_1000_NS12placeholders2_2E,(_ZN28_INTERNAL_033edba0_4_k_cu_ox4cuda3std3__45__cpo3endE - _ZN28_INTERNAL_033edba0_4_k_cu_ox6thrust24THRUST_300001_SM_1000_NS12placeholders2_2E)
_ZN28_INTERNAL_033edba0_4_k_cu_ox6thrust24THRUST_300001_SM_1000_NS12placeholders2_2E:
	.zero		1
	.type		_ZN28_INTERNAL_033edba0_4_k_cu_ox4cuda3std3__45__cpo3endE,@object
	.size		_ZN28_INTERNAL_033edba0_4_k_cu_ox4cuda3std3__45__cpo3endE,(_ZN28_INTERNAL_033edba0_4_k_cu_ox4cuda3std6ranges3__45__cpo3endE - _ZN28_INTERNAL_033edba0_4_k_cu_ox4cuda3std3__45__cpo3endE)
_ZN28_INTERNAL_033edba0_4_k_cu_ox4cuda3std3__45__cpo3endE:
	.zero		1
	.type		_ZN28_INTERNAL_033edba0_4_k_cu_ox4cuda3std6ranges3__45__cpo3endE,@object
	.size		_ZN28_INTERNAL_033edba0_4_k_cu_ox4cuda3std6ranges3__45__cpo3endE,(_ZN28_INTERNAL_033edba0_4_k_cu_ox6thrust24THRUST_300001_SM_1000_NS12placeholders2_6E - _ZN28_INTERNAL_033edba0_4_k_cu_ox4cuda3std6ranges3__45__cpo3endE)
_ZN28_INTERNAL_033edba0_4_k_cu_ox4cuda3std6ranges3__45__cpo3endE:
	.zero		1
	.type		_ZN28_INTERNAL_033edba0_4_k_cu_ox6thrust24THRUST_300001_SM_1000_NS12placeholders2_6E,@object
	.size		_ZN28_INTERNAL_033edba0_4_k_cu_ox6thrust24THRUST_300001_SM_1000_NS12placeholders2_6E,(_ZN28_INTERNAL_033edba0_4_k_cu_ox4cuda3std3__45__cpo4rendE - _ZN28_INTERNAL_033edba0_4_k_cu_ox6thrust24THRUST_300001_SM_1000_NS12placeholders2_6E)
_ZN28_INTERNAL_033edba0_4_k_cu_ox6thrust24THRUST_300001_SM_1000_NS12placeholders2_6E:
	.zero		1
	.type		_ZN28_INTERNAL_033edba0_4_k_cu_ox4cuda3std3__45__cpo4rendE,@object
	.size		_ZN28_INTERNAL_033edba0_4_k_cu_ox4cuda3std3__45__cpo4rendE,(_ZN28_INTERNAL_033edba0_4_k_cu_ox4cuda3std6ranges3__45__cpo9iter_swapE - _ZN28_INTERNAL_033edba0_4_k_cu_ox4cuda3std3__45__cpo4rendE)
_ZN28_INTERNAL_033edba0_4_k_cu_ox4cuda3std3__45__cpo4rendE:
	.zero		1
	.type		_ZN28_INTERNAL_033edba0_4_k_cu_ox4cuda3std6ranges3__45__cpo9iter_swapE,@object
	.size		_ZN28_INTERNAL_033edba0_4_k_cu_ox4cuda3std6ranges3__45__cpo9iter_swapE,(_ZN28_INTERNAL_033edba0_4_k_cu_ox4cuda3std3__48unexpectE - _ZN28_INTERNAL_033edba0_4_k_cu_ox4cuda3std6ranges3__45__cpo9iter_swapE)
_ZN28_INTERNAL_033edba0_4_k_cu_ox4cuda3std6ranges3__45__cpo9iter_swapE:
	.zero		1
	.type		_ZN28_INTERNAL_033edba0_4_k_cu_ox4cuda3std3__48unexpectE,@object
	.size		_ZN28_INTERNAL_033edba0_4_k_cu_ox4cuda3std3__48unexpectE,(_ZN28_INTERNAL_033edba0_4_k_cu_ox6thrust24THRUST_300001_SM_1000_NS8cuda_cub3parE - _ZN28_INTERNAL_033edba0_4_k_cu_ox4cuda3std3__48unexpectE)
_ZN28_INTERNAL_033edba0_4_k_cu_ox4cuda3std3__48unexpectE:
	.zero		1
	.type		_ZN28_INTERNAL_033edba0_4_k_cu_ox6thrust24THRUST_300001_SM_1000_NS8cuda_cub3parE,@object
	.size		_ZN28_INTERNAL_033edba0_4_k_cu_ox6thrust24THRUST_300001_SM_1000_NS8cuda_cub3parE,(_ZN28_INTERNAL_033edba0_4_k_cu_ox6thrust24THRUST_300001_SM_1000_NS12placeholders2_4E - _ZN28_INTERNAL_033edba0_4_k_cu_ox6thrust24THRUST_300001_SM_1000_NS8cuda_cub3parE)
_ZN28_INTERNAL_033edba0_4_k_cu_ox6thrust24THRUST_300001_SM_1000_NS8cuda_cub3parE:
	.zero		1
	.type		_ZN28_INTERNAL_033edba0_4_k_cu_ox6thrust24THRUST_300001_SM_1000_NS12placeholders2_4E,@object
	.size		_ZN28_INTERNAL_033edba0_4_k_cu_ox6thrust24THRUST_300001_SM_1000_NS12placeholders2_4E,(_ZN28_INTERNAL_033edba0_4_k_cu_ox4cuda3std3__45__cpo4cendE - _ZN28_INTERNAL_033edba0_4_k_cu_ox6thrust24THRUST_300001_SM_1000_NS12placeholders2_4E)
_ZN28_INTERNAL_033edba0_4_k_cu_ox6thrust24THRUST_300001_SM_1000_NS12placeholders2_4E:
	.zero		1
	.type		_ZN28_INTERNAL_033edba0_4_k_cu_ox4cuda3std3__45__cpo4cendE,@object
	.size		_ZN28_INTERNAL_033edba0_4_k_cu_ox4cuda3std3__45__cpo4cendE,(_ZN28_INTERNAL_033edba0_4_k_cu_ox4cuda3std6ranges3__45__cpo4cendE - _ZN28_INTERNAL_033edba0_4_k_cu_ox4cuda3std3__45__cpo4cendE)
_ZN28_INTERNAL_033edba0_4_k_cu_ox4cuda3std3__45__cpo4cendE:
	.zero		1
	.type		_ZN28_INTERNAL_033edba0_4_k_cu_ox4cuda3std6ranges3__45__cpo4cendE,@object
	.size		_ZN28_INTERNAL_033edba0_4_k_cu_ox4cuda3std6ranges3__45__cpo4cendE,(_ZN28_INTERNAL_033edba0_4_k_cu_ox4cuda3std3__420unreachable_sentinelE - _ZN28_INTERNAL_033edba0_4_k_cu_ox4cuda3std6ranges3__45__cpo4cendE)
_ZN28_INTERNAL_033edba0_4_k_cu_ox4cuda3std6ranges3__45__cpo4cendE:
	.zero		1
	.type		_ZN28_INTERNAL_033edba0_4_k_cu_ox4cuda3std3__420unreachable_sentinelE,@object
	.size		_ZN28_INTERNAL_033edba0_4_k_cu_ox4cuda3std3__420unreachable_sentinelE,(_ZN28_INTERNAL_033edba0_4_k_cu_ox4cuda3std6ranges3__45__cpo5ssizeE - _ZN28_INTERNAL_033edba0_4_k_cu_ox4cuda3std3__420unreachable_sentinelE)
_ZN28_INTERNAL_033edba0_4_k_cu_ox4cuda3std3__420unreachable_sentinelE:
	.zero		1
	.type		_ZN28_INTERNAL_033edba0_4_k_cu_ox4cuda3std6ranges3__45__cpo5ssizeE,@object
	.size		_ZN28_INTERNAL_033edba0_4_k_cu_ox4cuda3std6ranges3__45__cpo5ssizeE,(_ZN28_INTERNAL_033edba0_4_k_cu_ox6thrust24THRUST_300001_SM_1000_NS12placeholders2_8E - _ZN28_INTERNAL_033edba0_4_k_cu_ox4cuda3std6ranges3__45__cpo5ssizeE)
_ZN28_INTERNAL_033edba0_4_k_cu_ox4cuda3std6ranges3__45__cpo5ssizeE:
	.zero		1
	.type		_ZN28_INTERNAL_033edba0_4_k_cu_ox6thrust24THRUST_300001_SM_1000_NS12placeholders2_8E,@object
	.size		_ZN28_INTERNAL_033edba0_4_k_cu_ox6thrust24THRUST_300001_SM_1000_NS12placeholders2_8E,(_ZN28_INTERNAL_033edba0_4_k_cu_ox4cuda3std3__45__cpo5crendE - _ZN28_INTERNAL_033edba0_4_k_cu_ox6thrust24THRUST_300001_SM_1000_NS12placeholders2_8E)
_ZN28_INTERNAL_033edba0_4_k_cu_ox6thrust24THRUST_300001_SM_1000_NS12placeholders2_8E:
	.zero		1
	.type		_ZN28_INTERNAL_033edba0_4_k_cu_ox4cuda3std3__45__cpo5crendE,@object
	.size		_ZN28_INTERNAL_033edba0_4_k_cu_ox4cuda3std3__45__cpo5crendE,(_ZN28_INTERNAL_033edba0_4_k_cu_ox4cuda3std6ranges3__45__cpo4prevE - _ZN28_INTERNAL_033edba0_4_k_cu_ox4cuda3std3__45__cpo5crendE)
_ZN28_INTERNAL_033edba0_4_k_cu_ox4cuda3std3__45__cpo5crendE:
	.zero		1
	.type		_ZN28_INTERNAL_033edba0_4_k_cu_ox4cuda3std6ranges3__45__cpo4prevE,@object
	.size		_ZN28_INTERNAL_033edba0_4_k_cu_ox4cuda3std6ranges3__45__cpo4prevE,(_ZN28_INTERNAL_033edba0_4_k_cu_ox4cuda3std6ranges3__45__cpo9iter_moveE - _ZN28_INTERNAL_033edba0_4_k_cu_ox4cuda3std6ranges3__45__cpo4prevE)
_ZN28_INTERNAL_033edba0_4_k_cu_ox4cuda3std6ranges3__45__cpo4prevE:
	.zero		1
	.type		_ZN28_INTERNAL_033edba0_4_k_cu_ox4cuda3std6ranges3__45__cpo9iter_moveE,@object
	.size		_ZN28_INTERNAL_033edba0_4_k_cu_ox4cuda3std6ranges3__45__cpo9iter_moveE,(_ZN28_INTERNAL_033edba0_4_k_cu_ox6thrust24THRUST_300001_SM_1000_NS6system6detail10sequential3seqE - _ZN28_INTERNAL_033edba0_4_k_cu_ox4cuda3std6ranges3__45__cpo9iter_moveE)
_ZN28_INTERNAL_033edba0_4_k_cu_ox4cuda3std6ranges3__45__cpo9iter_moveE:
	.zero		1
	.type		_ZN28_INTERNAL_033edba0_4_k_cu_ox6thrust24THRUST_300001_SM_1000_NS6system6detail10sequential3seqE,@object
	.size		_ZN28_INTERNAL_033edba0_4_k_cu_ox6thrust24THRUST_300001_SM_1000_NS6system6detail10sequential3seqE,(.L_31 - _ZN28_INTERNAL_033edba0_4_k_cu_ox6thrust24THRUST_300001_SM_1000_NS6system6detail10sequential3seqE)
_ZN28_INTERNAL_033edba0_4_k_cu_ox6thrust24THRUST_300001_SM_1000_NS6system6detail10sequential3seqE:
	.zero		1
.L_31:


//--------------------- .nv.shared._ZN3cub18CUB_300001_SM_10006detail6reduce18DeviceReduceKernelINS2_10policy_hubIdyN4cuda3__47maximumIdEEE10Policy1000EN6thrust24THRUST_300001_SM_1000_NS6detail15normal_iteratorINSC_10device_ptrIdEEEEyS8_dNS5_3std3__410__identityEEEvT0_PT3_T1_NS0_13GridEvenShareISO_EET2_T4_ --------------------------
	.section	.nv.shared._ZN3cub18CUB_300001_SM_10006detail6reduce18DeviceReduceKernelINS2_10policy_hubIdyN4cuda3__47maximumIdEEE10Policy1000EN6thrust24THRUST_300001_SM_1000_NS6detail15normal_iteratorINSC_10device_ptrIdEEEEyS8_dNS5_3std3__410__identityEEEvT0_PT3_T1_NS0_13GridEvenShareISO_EET2_T4_,"aw",@nobits
	.sectionflags	@""
	.align	8
.nv.shared._ZN3cub18CUB_300001_SM_10006detail6reduce18DeviceReduceKernelINS2_10policy_hubIdyN4cuda3__47maximumIdEEE10Policy1000EN6thrust24THRUST_300001_SM_1000_NS6detail15normal_iteratorINSC_10device_ptrIdEEEEyS8_dNS5_3std3__410__identityEEEvT0_PT3_T1_NS0_13GridEvenShareISO_EET2_T4_:
	.zero		1104


//--------------------- .nv.shared._ZN3cub18CUB_300001_SM_10006detail6reduce28DeviceReduceSingleTileKernelINS2_10policy_hubIdyN4cuda3__47maximumIdEEE10Policy1000EN6thrust24THRUST_300001_SM_1000_NS6detail15normal_iteratorINSC_10device_ptrIdEEEEPdyS8_ddNS5_3std3__410__identityEEEvT0_T1_T2_T3_T4_T6_ --------------------------
	.section	.nv.shared._ZN3cub18CUB_300001_SM_10006detail6reduce28DeviceReduceSingleTileKernelINS2_10policy_hubIdyN4cuda3__47maximumIdEEE10Policy1000EN6thrust24THRUST_300001_SM_1000_NS6detail15normal_iteratorINSC_10device_ptrIdEEEEPdyS8_ddNS5_3std3__410__identityEEEvT0_T1_T2_T3_T4_T6_,"aw",@nobits
	.sectionflags	@""
	.align	8
.nv.shared._ZN3cub18CUB_300001_SM_10006detail6reduce28DeviceReduceSingleTileKernelINS2_10policy_hubIdyN4cuda3__47maximumIdEEE10Policy1000EN6thrust24THRUST_300001_SM_1000_NS6detail15normal_iteratorINSC_10device_ptrIdEEEEPdyS8_ddNS5_3std3__410__identityEEEvT0_T1_T2_T3_T4_T6_:
	.zero		1104


//--------------------- .nv.shared._ZN3cub18CUB_300001_SM_10006detail6reduce28DeviceReduceSingleTileKernelINS2_10policy_hubIdjN4cuda3__47maximumIdEEE10Policy1000EPdSB_iS8_ddNS5_3std3__410__identityEEEvT0_T1_T2_T3_T4_T6_ --------------------------
	.section	.nv.shared._ZN3cub18CUB_300001_SM_10006detail6reduce28DeviceReduceSingleTileKernelINS2_10policy_hubIdjN4cuda3__47maximumIdEEE10Policy1000EPdSB_iS8_ddNS5_3std3__410__identityEEEvT0_T1_T2_T3_T4_T6_,"aw",@nobits
	.sectionflags	@""
	.align	8
.nv.shared._ZN3cub18CUB_300001_SM_10006detail6reduce28DeviceReduceSingleTileKernelINS2_10policy_hubIdjN4cuda3__47maximumIdEEE10Policy1000EPdSB_iS8_ddNS5_3std3__410__identityEEEvT0_T1_T2_T3_T4_T6_:
	.zero		1104


//--------------------- .nv.shared._ZN3cub18CUB_300001_SM_10006detail6reduce18DeviceReduceKernelINS2_10policy_hubIdjN4cuda3__47maximumIdEEE10Policy1000EN6thrust24THRUST_300001_SM_1000_NS6detail15normal_iteratorINSC_10device_ptrIdEEEEjS8_dNS5_3std3__410__identityEEEvT0_PT3_T1_NS0_13GridEvenShareISO_EET2_T4_ --------------------------
	.section	.nv.shared._ZN3cub18CUB_300001_SM_10006detail6reduce18DeviceReduceKernelINS2_10policy_hubIdjN4cuda3__47maximumIdEEE10Policy1000EN6thrust24THRUST_300001_SM_1000_NS6detail15normal_iteratorINSC_10device_ptrIdEEEEjS8_dNS5_3std3__410__identityEEEvT0_PT3_T1_NS0_13GridEvenShareISO_EET2_T4_,"aw",@nobits
	.sectionflags	@""
	.align	8
.nv.shared._ZN3cub18CUB_300001_SM_10006detail6reduce18DeviceReduceKernelINS2_10policy_hubIdjN4cuda3__47maximumIdEEE10Policy1000EN6thrust24THRUST_300001_SM_1000_NS6detail15normal_iteratorINSC_10device_ptrIdEEEEjS8_dNS5_3std3__410__identityEEEvT0_PT3_T1_NS0_13GridEvenShareISO_EET2_T4_:
	.zero		1104


//--------------------- .nv.shared._ZN3cub18CUB_300001_SM_10006detail6reduce28DeviceReduceSingleTileKernelINS2_10policy_hubIdjN4cuda3__47maximumIdEEE10Policy1000EN6thrust24THRUST_300001_SM_1000_NS6detail15normal_iteratorINSC_10device_ptrIdEEEEPdjS8_ddNS5_3std3__410__identityEEEvT0_T1_T2_T3_T4_T6_ --------------------------
	.section	.nv.shared._ZN3cub18CUB_300001_SM_10006detail6reduce28DeviceReduceSingleTileKernelINS2_10policy_hubIdjN4cuda3__47maximumIdEEE10Policy1000EN6thrust24THRUST_300001_SM_1000_NS6detail15normal_iteratorINSC_10device_ptrIdEEEEPdjS8_ddNS5_3std3__410__identityEEEvT0_T1_T2_T3_T4_T6_,"aw",@nobits
	.sectionflags	@""
	.align	8
.nv.shared._ZN3cub18CUB_300001_SM_10006detail6reduce28DeviceReduceSingleTileKernelINS2_10policy_hubIdjN4cuda3__47maximumIdEEE10Policy1000EN6thrust24THRUST_300001_SM_1000_NS6detail15normal_iteratorINSC_10device_ptrIdEEEEPdjS8_ddNS5_3std3__410__identityEEEvT0_T1_T2_T3_T4_T6_:
	.zero		1104


//--------------------- .nv.constant0._ZN3cub18CUB_300001_SM_10006detail6reduce28DeviceReduceSingleTileKernelINS2_10policy_hubIdyN4cuda3__47maximumIdEEE10Policy1000EPdSB_iS8_ddNS5_3std3__410__identityEEEvT0_T1_T2_T3_T4_T6_ --------------------------
	.section	.nv.constant0._ZN3cub18CUB_300001_SM_10006detail6reduce28DeviceReduceSingleTileKernelINS2_10policy_hubIdyN4cuda3__47maximumIdEEE10Policy1000EPdSB_iS8_ddNS5_3std3__410__identityEEEvT0_T1_T2_T3_T4_T6_,"a",@progbits
	.sectionflags	@""
	.align	4
.nv.constant0._ZN3cub18CUB_300001_SM_10006detail6reduce28DeviceReduceSingleTileKernelINS2_10policy_hubIdyN4cuda3__47maximumIdEEE10Policy1000EPdSB_iS8_ddNS5_3std3__410__identityEEEvT0_T1_T2_T3_T4_T6_:
	.zero		929


//--------------------- .nv.constant0._ZN3cub18CUB_300001_SM_10006detail6reduce18DeviceReduceKernelINS2_10policy_hubIdyN4cuda3__47maximumIdEEE10Policy1000EN6thrust24THRUST_300001_SM_1000_NS6detail15normal_iteratorINSC_10device_ptrIdEEEEyS8_dNS5_3std3__410__identityEEEvT0_PT3_T1_NS0_13GridEvenShareISO_EET2_T4_ --------------------------
	.section	.nv.constant0._ZN3cub18CUB_300001_SM_10006detail6reduce18DeviceReduceKernelINS2_10policy_hubIdyN4cuda3__47maximumIdEEE10Policy1000EN6thrust24THRUST_300001_SM_1000_NS6detail15normal_iteratorINSC_10device_ptrIdEEEEyS8_dNS5_3std3__410__identityEEEvT0_PT3_T1_NS0_13GridEvenShareISO_EET2_T4_,"a",@progbits
	.sectionflags	@""
	.align	4
.nv.constant0._ZN3cub18CUB_300001_SM_10006detail6reduce18DeviceReduceKernelINS2_10policy_hubIdyN4cuda3__47maximumIdEEE10Policy1000EN6thrust24THRUST_300001_SM_1000_NS6detail15normal_iteratorINSC_10device_ptrIdEEEEyS8_dNS5_3std3__410__identityEEEvT0_PT3_T1_NS0_13GridEvenShareISO_EET2_T4_:
	.zero		994


//--------------------- .nv.constant0._ZN3cub18CUB_300001_SM_10006detail6reduce28DeviceReduceSingleTileKernelINS2_10policy_hubIdyN4cuda3__47maximumIdEEE10Policy1000EN6thrust24THRUST_300001_SM_1000_NS6detail15normal_iteratorINSC_10device_ptrIdEEEEPdyS8_ddNS5_3std3__410__identityEEEvT0_T1_T2_T3_T4_T6_ --------------------------
	.section	.nv.constant0._ZN3cub18CUB_300001_SM_10006detail6reduce28DeviceReduceSingleTileKernelINS2_10policy_hubIdyN4cuda3__47maximumIdEEE10Policy1000EN6thrust24THRUST_300001_SM_1000_NS6detail15normal_iteratorINSC_10device_ptrIdEEEEPdyS8_ddNS5_3std3__410__identityEEEvT0_T1_T2_T3_T4_T6_,"a",@progbits
	.sectionflags	@""
	.align	4
.nv.constant0._ZN3cub18CUB_300001_SM_10006detail6reduce28DeviceReduceSingleTileKernelINS2_10policy_hubIdyN4cuda3__47maximumIdEEE10Policy1000EN6thrust24THRUST_300001_SM_1000_NS6detail15normal_iteratorINSC_10device_ptrIdEEEEPdyS8_ddNS5_3std3__410__identityEEEvT0_T1_T2_T3_T4_T6_:
	.zero		937


//--------------------- .nv.constant0._ZN3cub18CUB_300001_SM_10006detail6reduce28DeviceReduceSingleTileKernelINS2_10policy_hubIdjN4cuda3__47maximumIdEEE10Policy1000EPdSB_iS8_ddNS5_3std3__410__identityEEEvT0_T1_T2_T3_T4_T6_ --------------------------
	.section	.nv.constant0._ZN3cub18CUB_300001_SM_10006detail6reduce28DeviceReduceSingleTileKernelINS2_10policy_hubIdjN4cuda3__47maximumIdEEE10Policy1000EPdSB_iS8_ddNS5_3std3__410__identityEEEvT0_T1_T2_T3_T4_T6_,"a",@progbits
	.sectionflags	@""
	.align	4
.nv.constant0._ZN3cub18CUB_300001_SM_10006detail6reduce28DeviceReduceSingleTileKernelINS2_10policy_hubIdjN4cuda3__47maximumIdEEE10Policy1000EPdSB_iS8_ddNS5_3std3__410__identityEEEvT0_T1_T2_T3_T4_T6_:
	.zero		929


//--------------------- .nv.constant0._ZN3cub18CUB_300001_SM_10006detail6reduce18DeviceReduceKernelINS2_10policy_hubIdjN4cuda3__47maximumIdEEE10Policy1000EN6thrust24THRUST_300001_SM_1000_NS6detail15normal_iteratorINSC_10device_ptrIdEEEEjS8_dNS5_3std3__410__identityEEEvT0_PT3_T1_NS0_13GridEvenShareISO_EET2_T4_ --------------------------
	.section	.nv.constant0._ZN3cub18CUB_300001_SM_10006detail6reduce18DeviceReduceKernelINS2_10policy_hubIdjN4cuda3__47maximumIdEEE10Policy1000EN6thrust24THRUST_300001_SM_1000_NS6detail15normal_iteratorINSC_10device_ptrIdEEEEjS8_dNS5_3std3__410__identityEEEvT0_PT3_T1_NS0_13GridEvenShareISO_EET2_T4_,"a",@progbits
	.sectionflags	@""
	.align	4
.nv.constant0._ZN3cub18CUB_300001_SM_10006detail6reduce18DeviceReduceKernelINS2_10policy_hubIdjN4cuda3__47maximumIdEEE10Policy1000EN6thrust24THRUST_300001_SM_1000_NS6detail15normal_iteratorINSC_10device_ptrIdEEEEjS8_dNS5_3std3__410__identityEEEvT0_PT3_T1_NS0_13GridEvenShareISO_EET2_T4_:
	.zero		958


//--------------------- .nv.constant0._ZN3cub18CUB_300001_SM_10006detail6reduce28DeviceReduceSingleTileKernelINS2_10policy_hubIdjN4cuda3__47maximumIdEEE10Policy1000EN6thrust24THRUST_300001_SM_1000_NS6detail15normal_iteratorINSC_10device_ptrIdEEEEPdjS8_ddNS5_3std3__410__identityEEEvT0_T1_T2_T3_T4_T6_ --------------------------
	.section	.nv.constant0._ZN3cub18CUB_300001_SM_10006detail6reduce28DeviceReduceSingleTileKernelINS2_10policy_hubIdjN4cuda3__47maximumIdEEE10Policy1000EN6thrust24THRUST_300001_SM_1000_NS6detail15normal_iteratorINSC_10device_ptrIdEEEEPdjS8_ddNS5_3std3__410__identityEEEvT0_T1_T2_T3_T4_T6_,"a",@progbits
	.sectionflags	@""
	.align	4
.nv.constant0._ZN3cub18CUB_300001_SM_10006detail6reduce28DeviceReduceSingleTileKernelINS2_10policy_hubIdjN4cuda3__47maximumIdEEE10Policy1000EN6thrust24THRUST_300001_SM_1000_NS6detail15normal_iteratorINSC_10device_ptrIdEEEEPdjS8_ddNS5_3std3__410__identityEEEvT0_T1_T2_T3_T4_T6_:
	.zero		929


//--------------------- .nv.constant0._ZN3cub18CUB_300001_SM_10006detail8for_each13static_kernelINS2_12policy_hub_t12policy_500_tEmN6thrust24THRUST_300001_SM_1000_NS8cuda_cub20__uninitialized_fill7functorINS7_10device_ptrIdEEdEEEEvT0_T1_ --------------------------
	.section	.nv.constant0._ZN3cub18CUB_300001_SM_10006detail8for_each13static_kernelINS2_12policy_hub_t12policy_500_tEmN6thrust24THRUST_300001_SM_1000_NS8cuda_cub20__uninitialized_fill7functorINS7_10device_ptrIdEEdEEEEvT0_T1_,"a",@progbits
	.sectionflags	@""
	.align	4
.nv.constant0._ZN3cub18CUB_300001_SM_10006detail8for_each13static_kernelINS2_12policy_hub_t12policy_500_tEmN6thrust24THRUST_300001_SM_1000_NS8cuda_cub20__uninitialized_fill7functorINS7_10device_ptrIdEEdEEEEvT0_T1_:
	.zero		920


//--------------------- .nv.constant0._ZN3cub18CUB_300001_SM_10006detail11EmptyKernelIvEEvv --------------------------
	.section	.nv.constant0._ZN3cub18CUB_300001_SM_10006detail11EmptyKernelIvEEvv,"a",@progbits
	.sectionflags	@""
	.align	4
.nv.constant0._ZN3cub18CUB_300001_SM_10006detail11EmptyKernelIvEEvv:
	.zero		896


//--------------------- .nv.constant0._Z2f3PdiS_S_ --------------------------
	.section	.nv.constant0._Z2f3PdiS_S_,"a",@progbits
	.sectionflags	@""
	.align	4
.nv.constant0._Z2f3PdiS_S_:
	.zero		928


//--------------------- .nv.constant0._Z2f2Pdi    --------------------------
	.section	.nv.constant0._Z2f2Pdi,"a",@progbits
	.sectionflags	@""
	.align	4
.nv.constant0._Z2f2Pdi:
	.zero		908


//--------------------- .nv.constant0._Z2f1Pdi    --------------------------
	.section	.nv.constant0._Z2f1Pdi,"a",@progbits
	.sectionflags	@""
	.align	4
.nv.constant0._Z2f1Pdi:
	.zero		908


//--------------------- .nv.constant0._Z13init_parallelPd --------------------------
	.section	.nv.constant0._Z13init_parallelPd,"a",@progbits
	.sectionflags	@""
	.align	4
.nv.constant0._Z13init_parallelPd:
	.zero		904


//--------------------- SYMBOLS --------------------------

	.type		.nv.reservedSmem.offset0,@object
	.size		.nv.reservedSmem.offset0,0x4
	.type		.nv.reservedSmem.cap,@object
	.size		.nv.reservedSmem.cap,0x4
